	.target	sm_90a

	.elftype	@"ET_EXEC"


//--------------------- .note.nv.tkinfo           --------------------------
	.section	.note.nv.tkinfo,"",@"SHT_NOTE"
	.sectionflags	@"SHF_NOTE_NV_TKINFO"
	.tkinfo
        /*0018*/ 	.word	0x00000002
        /*0030*/ 	.string	""
        /*0030*/ 	.string	"ptxas"
        /*0030*/ 	.string	"Cuda compilation tools, release 13.0, V13.0.88"
        /*0030*/ 	.string	"Build cuda_13.0.r13.0/compiler.36424714_0"
        /*0030*/ 	.string	"-v  -suppress-debug-info  -lineinfo  -arch sm_90a "



//--------------------- .note.nv.cuinfo           --------------------------
	.section	.note.nv.cuinfo,"",@"SHT_NOTE"
	.sectionflags	@"SHF_NOTE_NV_CUINFO"
        /*0018*/ 	.short	0x0002
        /*001a*/ 	.short	0x005a
        /*001c*/ 	.short	0x0082
	.zero		2


//--------------------- .nv.info                  --------------------------
	.section	.nv.info,"",@"SHT_CUDA_INFO"
	.align	4


	//----- nvinfo : EIATTR_REGCOUNT
	.align		4
        /*0000*/ 	.byte	0x04, 0x2f
        /*0002*/ 	.short	(.L_1 - .L_0)
	.align		4
.L_0:
        /*0004*/ 	.word	index@(matmul_kernel)
        /*0008*/ 	.word	0x000000ff


	//----- nvinfo : EIATTR_FRAME_SIZE
	.align		4
.L_1:
        /*000c*/ 	.byte	0x04, 0x11
        /*000e*/ 	.short	(.L_3 - .L_2)
	.align		4
.L_2:
        /*0010*/ 	.word	index@(matmul_kernel)
        /*0014*/ 	.word	0x00000bf8


	//----- nvinfo : EIATTR_MIN_STACK_SIZE
	.align		4
.L_3:
        /*0018*/ 	.byte	0x04, 0x12
        /*001a*/ 	.short	(.L_5 - .L_4)
	.align		4
.L_4:
        /*001c*/ 	.word	index@(matmul_kernel)
        /*0020*/ 	.word	0x00000bf8
.L_5:


//--------------------- .nv.compat                --------------------------
	.section	.nv.compat,"",@"SHT_CUDA_COMPAT_INFO"
	.align	4
        /*0000*/ 	.byte	0x02, 0x09, 0x01, 0x00, 0x02, 0x02, 0x04, 0x00, 0x02, 0x05, 0x05, 0x00, 0x03, 0x07, 0x01, 0x01
        /*0010*/ 	.byte	0x02, 0x03, 0x00, 0x00, 0x02, 0x06, 0x01, 0x00, 0x04, 0x0b, 0x08, 0x00, 0x00, 0x00, 0x00, 0x00
        /*0020*/ 	.byte	0x00, 0x00, 0x00, 0x00


//--------------------- .nv.info.matmul_kernel    --------------------------
	.section	.nv.info.matmul_kernel,"",@"SHT_CUDA_INFO"
	.sectionflags	@""
	.align	4


	//----- nvinfo : EIATTR_CUDA_API_VERSION
	.align		4
        /*0000*/ 	.byte	0x04, 0x37
        /*0002*/ 	.short	(.L_7 - .L_6)
.L_6:
        /*0004*/ 	.word	0x00000082


	//----- nvinfo : EIATTR_KPARAM_INFO
	.align		4
.L_7:
        /*0008*/ 	.byte	0x04, 0x17
        /*000a*/ 	.short	(.L_9 - .L_8)
.L_8:
        /*000c*/ 	.word	0x00000000
        /*0010*/ 	.short	0x000d
        /*0012*/ 	.short	0x0048
        /*0014*/ 	.byte	0x00, 0xf4, 0x21, 0x00


	//----- nvinfo : EIATTR_KPARAM_INFO
	.align		4
.L_9:
        /*0018*/ 	.byte	0x04, 0x17
        /*001a*/ 	.short	(.L_11 - .L_10)
.L_10:
        /*001c*/ 	.word	0x00000000
        /*0020*/ 	.short	0x000c
        /*0022*/ 	.short	0x0040
        /*0024*/ 	.byte	0x00, 0xf4, 0x21, 0x00


	//----- nvinfo : EIATTR_KPARAM_INFO
	.align		4
.L_11:
        /*0028*/ 	.byte	0x04, 0x17
        /*002a*/ 	.short	(.L_13 - .L_12)
.L_12:
        /*002c*/ 	.word	0x00000000
        /*0030*/ 	.short	0x000b
        /*0032*/ 	.short	0x0038
        /*0034*/ 	.byte	0x00, 0xf0, 0x11, 0x00


	//----- nvinfo : EIATTR_KPARAM_INFO
	.align		4
.L_13:
        /*0038*/ 	.byte	0x04, 0x17
        /*003a*/ 	.short	(.L_15 - .L_14)
.L_14:
        /*003c*/ 	.word	0x00000000
        /*0040*/ 	.short	0x000a
        /*0042*/ 	.short	0x0034
        /*0044*/ 	.byte	0x00, 0xf0, 0x11, 0x00


	//----- nvinfo : EIATTR_KPARAM_INFO
	.align		4
.L_15:
        /*0048*/ 	.byte	0x04, 0x17
        /*004a*/ 	.short	(.L_17 - .L_16)
.L_16:
        /*004c*/ 	.word	0x00000000
        /*0050*/ 	.short	0x0009
        /*0052*/ 	.short	0x0030
        /*0054*/ 	.byte	0x00, 0xf0, 0x11, 0x00


	//----- nvinfo : EIATTR_KPARAM_INFO
	.align		4
.L_17:
        /*0058*/ 	.byte	0x04, 0x17
        /*005a*/ 	.short	(.L_19 - .L_18)
.L_18:
        /*005c*/ 	.word	0x00000000
        /*0060*/ 	.short	0x0008
        /*0062*/ 	.short	0x002c
        /*0064*/ 	.byte	0x00, 0xf0, 0x11, 0x00


	//----- nvinfo : EIATTR_KPARAM_INFO
	.align		4
.L_19:
        /*0068*/ 	.byte	0x04, 0x17
        /*006a*/ 	.short	(.L_21 - .L_20)
.L_20:
        /*006c*/ 	.word	0x00000000
        /*0070*/ 	.short	0x0007
        /*0072*/ 	.short	0x0028
        /*0074*/ 	.byte	0x00, 0xf0, 0x11, 0x00


	//----- nvinfo : EIATTR_KPARAM_INFO
	.align		4
.L_21:
        /*0078*/ 	.byte	0x04, 0x17
        /*007a*/ 	.short	(.L_23 - .L_22)
.L_22:
        /*007c*/ 	.word	0x00000000
        /*0080*/ 	.short	0x0006
        /*0082*/ 	.short	0x0024
        /*0084*/ 	.byte	0x00, 0xf0, 0x11, 0x00


	//----- nvinfo : EIATTR_KPARAM_INFO
	.align		4
.L_23:
        /*0088*/ 	.byte	0x04, 0x17
        /*008a*/ 	.short	(.L_25 - .L_24)
.L_24:
        /*008c*/ 	.word	0x00000000
        /*0090*/ 	.short	0x0005
        /*0092*/ 	.short	0x0020
        /*0094*/ 	.byte	0x00, 0xf0, 0x11, 0x00


	//----- nvinfo : EIATTR_KPARAM_INFO
	.align		4
.L_25:
        /*0098*/ 	.byte	0x04, 0x17
        /*009a*/ 	.short	(.L_27 - .L_26)
.L_26:
        /*009c*/ 	.word	0x00000000
        /*00a0*/ 	.short	0x0004
        /*00a2*/ 	.short	0x001c
        /*00a4*/ 	.byte	0x00, 0xf0, 0x11, 0x00


	//----- nvinfo : EIATTR_KPARAM_INFO
	.align		4
.L_27:
        /*00a8*/ 	.byte	0x04, 0x17
        /*00aa*/ 	.short	(.L_29 - .L_28)
.L_28:
        /*00ac*/ 	.word	0x00000000
        /*00b0*/ 	.short	0x0003
        /*00b2*/ 	.short	0x0018
        /*00b4*/ 	.byte	0x00, 0xf0, 0x11, 0x00


	//----- nvinfo : EIATTR_KPARAM_INFO
	.align		4
.L_29:
        /*00b8*/ 	.byte	0x04, 0x17
        /*00ba*/ 	.short	(.L_31 - .L_30)
.L_30:
        /*00bc*/ 	.word	0x00000000
        /*00c0*/ 	.short	0x0002
        /*00c2*/ 	.short	0x0010
        /*00c4*/ 	.byte	0x00, 0xf4, 0x21, 0x00


	//----- nvinfo : EIATTR_KPARAM_INFO
	.align		4
.L_31:
        /*00c8*/ 	.byte	0x04, 0x17
        /*00ca*/ 	.short	(.L_33 - .L_32)
.L_32:
        /*00cc*/ 	.word	0x00000000
        /*00d0*/ 	.short	0x0001
        /*00d2*/ 	.short	0x0008
        /*00d4*/ 	.byte	0x00, 0xf4, 0x21, 0x00


	//----- nvinfo : EIATTR_KPARAM_INFO
	.align		4
.L_33:
        /*00d8*/ 	.byte	0x04, 0x17
        /*00da*/ 	.short	(.L_35 - .L_34)
.L_34:
        /*00dc*/ 	.word	0x00000000
        /*00e0*/ 	.short	0x0000
        /*00e2*/ 	.short	0x0000
        /*00e4*/ 	.byte	0x00, 0xf4, 0x21, 0x00


	//----- nvinfo : EIATTR_SPARSE_MMA_MASK
	.align		4
.L_35:
        /*00e8*/ 	.byte	0x03, 0x50
        /*00ea*/ 	.short	0x0000


	//----- nvinfo : EIATTR_MAXREG_COUNT
	.align		4
        /*00ec*/ 	.byte	0x03, 0x1b
        /*00ee*/ 	.short	0x00ff


	//----- nvinfo : EIATTR_NUM_BARRIERS
	.align		4
        /*00f0*/ 	.byte	0x02, 0x4c
        /*00f2*/ 	.byte	0x01
	.zero		1


	//----- nvinfo : EIATTR_ANNOTATIONS
	.align		4
        /*00f4*/ 	.byte	0x04, 0x55
        /*00f6*/ 	.short	(.L_37 - .L_36)


	//   ....[0]....
.L_36:
        /*00f8*/ 	.word	0x00000001
        /*00fc*/ 	.byte	0xd0, 0x05, 0x00, 0x00, 0x01, 0x00, 0x00, 0x00, 0x20, 0x0a, 0x00, 0x00, 0x01, 0x00, 0x00, 0x00
        /* <DEDUP_REMOVED lines=1468> */
        /*5ccc*/ 	.byte	0x50, 0x6b, 0x02, 0x00


	//----- nvinfo : EIATTR_MERCURY_ISA_VERSION
	.align		4
.L_37:
        /*5cd0*/ 	.byte	0x03, 0x5f
        /*5cd2*/ 	.short	0x0101


	//----- nvinfo : EIATTR_EXIT_INSTR_OFFSETS
	.align		4
        /*5cd4*/ 	.byte	0x04, 0x1c
        /*5cd6*/ 	.short	(.L_39 - .L_38)


	//   ....[0]....
.L_38:
        /*5cd8*/ 	.word	0x0002cc10


	//   ....[1]....
        /*5cdc*/ 	.word	0x0002cc30


	//----- nvinfo : EIATTR_REQNTID
	.align		4
.L_39:
        /*5ce0*/ 	.byte	0x04, 0x10
        /*5ce2*/ 	.short	(.L_41 - .L_40)
.L_40:
        /*5ce4*/ 	.word	0x00000080
        /*5ce8*/ 	.word	0x00000001
        /*5cec*/ 	.word	0x00000001


	//----- nvinfo : EIATTR_CBANK_PARAM_SIZE
	.align		4
.L_41:
        /*5cf0*/ 	.byte	0x03, 0x19
        /*5cf2*/ 	.short	0x0050


	//----- nvinfo : EIATTR_PARAM_CBANK
	.align		4
        /*5cf4*/ 	.byte	0x04, 0x0a
        /*5cf6*/ 	.short	(.L_43 - .L_42)
	.align		4
.L_42:
        /*5cf8*/ 	.word	index@(.nv.constant0.matmul_kernel)
        /*5cfc*/ 	.short	0x0210
        /*5cfe*/ 	.short	0x0050


	//----- nvinfo : EIATTR_SW_WAR
	.align		4
.L_43:
        /*5d00*/ 	.byte	0x04, 0x36
        /*5d02*/ 	.short	(.L_45 - .L_44)
.L_44:
        /*5d04*/ 	.word	0x00000008
.L_45:


//--------------------- .nv.callgraph             --------------------------
	.section	.nv.callgraph,"",@"SHT_CUDA_CALLGRAPH"
	.align	4
	.sectionentsize	8
	.align		4
        /*0000*/ 	.word	0x00000000
	.align		4
        /*0004*/ 	.word	0xffffffff
	.align		4
        /*0008*/ 	.word	0x00000000
	.align		4
        /*000c*/ 	.word	0xfffffffe
	.align		4
        /*0010*/ 	.word	0x00000000
	.align		4
        /*0014*/ 	.word	0xfffffffd
	.align		4
        /*0018*/ 	.word	0x00000000
	.align		4
        /*001c*/ 	.word	0xfffffffc


//--------------------- .text.matmul_kernel       --------------------------
	.section	.text.matmul_kernel,"ax",@progbits
	.align	128
        .global         matmul_kernel
        .type           matmul_kernel,@function
        .size           matmul_kernel,(.L_x_4 - matmul_kernel)
        .other          matmul_kernel,@"STO_CUDA_ENTRY STV_DEFAULT"
matmul_kernel:
.text.matmul_kernel:
[----:B------:R-:W0:Y:S08]  /*0000*/  LDC R1, c[0x0][0x28] ;  /* 0x00000a00ff017b82 */ /* 0x000e300000000800 */
[----:B------:R-:W1:Y:S01]  /*0010*/  LDC.64 R4, c[0x0][0x228] ;  /* 0x00008a00ff047b82 */ /* 0x000e620000000a00 */
[----:B------:R-:W2:Y:S01]  /*0020*/  S2R R7, SR_CTAID.X ;  /* 0x0000000000077919 */ /* 0x000ea20000002500 */
[----:B------:R-:W-:Y:S01]  /*0030*/  ULDC UR8, c[0x0][0x230] ;  /* 0x00008c0000087ab9 */ /* 0x000fe20000000800 */
[----:B0-----:R-:W-:Y:S01]  /*0040*/  VIADD R1, R1, 0xfffff408 ;  /* 0xfffff40801017836 */ /* 0x001fe20000000000 */
[----:B------:R-:W-:Y:S01]  /*0050*/  UIADD3 UR8, UR8, 0x7f, URZ ;  /* 0x0000007f08087890 */ /* 0x000fe2000fffe03f */
[----:B------:R-:W0:Y:S01]  /*0060*/  S2R R14, SR_TID.X ;  /* 0x00000000000e7919 */ /* 0x000e220000002100 */
[----:B------:R-:W-:Y:S01]  /*0070*/  UMOV UR7, 0x400 ;  /* 0x0000040000077882 */ /* 0x000fe20000000000 */
[----:B------:R-:W-:Y:S01]  /*0080*/  ULDC.64 UR28, c[0x0][0x208] ;  /* 0x00008200001c7ab9 */ /* 0x000fe20000000a00 */
[----:B------:R-:W3:Y:S01]  /*0090*/  S2UR UR4, SR_CgaCtaId ;  /* 0x00000000000479c3 */ /* 0x000ee20000008800 */
[----:B------:R-:W-:Y:S01]  /*00a0*/  UISETP.GT.AND UP0, UPT, UR8, 0x7f, UPT ;  /* 0x0000007f0800788c */ /* 0x000fe2000bf04270 */
[----:B-1----:R-:W-:-:S05]  /*00b0*/  VIADD R0, R5, 0xff ;  /* 0x000000ff05007836 */ /* 0x002fca0000000000 */
[----:B------:R-:W-:Y:S01]  /*00c0*/  SHF.R.S32.HI R3, RZ, 0x1f, R0 ;  /* 0x0000001fff037819 */ /* 0x000fe20000011400 */
[----:B---3--:R-:W-:-:S03]  /*00d0*/  ULEA UR7, UR4, UR7, 0x18 ;  /* 0x0000000704077291 */ /* 0x008fc6000f8ec03f */
[----:B------:R-:W-:Y:S02]  /*00e0*/  LEA.HI R3, R3, R0, RZ, 0x8 ;  /* 0x0000000003037211 */ /* 0x000fe400078f40ff */
[----:B--2---:R-:W-:Y:S02]  /*00f0*/  IABS R10, R7 ;  /* 0x00000007000a7213 */ /* 0x004fe40000000000 */
[----:B------:R-:W-:Y:S02]  /*0100*/  SHF.R.S32.HI R3, RZ, 0x8, R3 ;  /* 0x00000008ff037819 */ /* 0x000fe40000011403 */
[----:B0-----:R-:W-:-:S03]  /*0110*/  LOP3.LUT R15, R14, 0x3f, RZ, 0xc0, !PT ;  /* 0x0000003f0e0f7812 */ /* 0x001fc600078ec0ff */
[----:B------:R-:W-:-:S05]  /*0120*/  IMAD.SHL.U32 R6, R3, 0x4, RZ ;  /* 0x0000000403067824 */ /* 0x000fca00078e00ff */
[-C--:B------:R-:W-:Y:S02]  /*0130*/  IABS R9, R6.reuse ;  /* 0x0000000600097213 */ /* 0x080fe40000000000 */
[----:B------:R-:W-:Y:S02]  /*0140*/  IABS R12, R6 ;  /* 0x00000006000c7213 */ /* 0x000fe40000000000 */
[----:B------:R-:W0:Y:S08]  /*0150*/  I2F.RP R0, R9 ;  /* 0x0000000900007306 */ /* 0x000e300000209400 */
[----:B0-----:R-:W0:Y:S02]  /*0160*/  MUFU.RCP R0, R0 ;  /* 0x0000000000007308 */ /* 0x001e240000001000 */
[----:B0-----:R-:W-:-:S02]  /*0170*/  VIADD R2, R0, 0xffffffe ;  /* 0x0ffffffe00027836 */ /* 0x001fc40000000000 */
[----:B------:R-:W-:-:S04]  /*0180*/  IMAD.MOV R0, RZ, RZ, -R12 ;  /* 0x000000ffff007224 */ /* 0x000fc800078e0a0c */
[----:B------:R0:W1:Y:S02]  /*0190*/  F2I.FTZ.U32.TRUNC.NTZ R3, R2 ;  /* 0x0000000200037305 */ /* 0x000064000021f000 */
[----:B0-----:R-:W-:Y:S02]  /*01a0*/  IMAD.MOV.U32 R2, RZ, RZ, RZ ;  /* 0x000000ffff027224 */ /* 0x001fe400078e00ff */
[----:B-1----:R-:W-:-:S04]  /*01b0*/  IMAD.MOV R8, RZ, RZ, -R3 ;  /* 0x000000ffff087224 */ /* 0x002fc800078e0a03 */
[----:B------:R-:W-:Y:S02]  /*01c0*/  IMAD R11, R8, R9, RZ ;  /* 0x00000009080b7224 */ /* 0x000fe400078e02ff */
[----:B------:R-:W-:Y:S02]  /*01d0*/  IMAD.MOV.U32 R8, RZ, RZ, R10 ;  /* 0x000000ffff087224 */ /* 0x000fe400078e000a */
[----:B------:R-:W-:-:S06]  /*01e0*/  IMAD.HI.U32 R3, R3, R11, R2 ;  /* 0x0000000b03037227 */ /* 0x000fcc00078e0002 */
[----:B------:R-:W-:-:S04]  /*01f0*/  IMAD.HI.U32 R3, R3, R8, RZ ;  /* 0x0000000803037227 */ /* 0x000fc800078e00ff */
[----:B------:R-:W-:-:S05]  /*0200*/  IMAD R0, R3, R0, R8 ;  /* 0x0000000003007224 */ /* 0x000fca00078e0208 */
[----:B------:R-:W-:-:S13]  /*0210*/  ISETP.GT.U32.AND P1, PT, R9, R0, PT ;  /* 0x000000000900720c */ /* 0x000fda0003f24070 */
[----:B------:R-:W-:Y:S02]  /*0220*/  @!P1 IMAD.IADD R0, R0, 0x1, -R9 ;  /* 0x0000000100009824 */ /* 0x000fe400078e0a09 */
[----:B------:R-:W-:Y:S01]  /*0230*/  @!P1 VIADD R3, R3, 0x1 ;  /* 0x0000000103039836 */ /* 0x000fe20000000000 */
[----:B------:R-:W-:Y:S02]  /*0240*/  ISETP.NE.AND P1, PT, R6, RZ, PT ;  /* 0x000000ff0600720c */ /* 0x000fe40003f25270 */
[----:B------:R-:W-:Y:S02]  /*0250*/  ISETP.GE.U32.AND P0, PT, R0, R9, PT ;  /* 0x000000090000720c */ /* 0x000fe40003f06070 */
[----:B------:R-:W-:-:S04]  /*0260*/  LOP3.LUT R0, R7, R6, RZ, 0x3c, !PT ;  /* 0x0000000607007212 */ /* 0x000fc800078e3cff */
[----:B------:R-:W-:Y:S01]  /*0270*/  ISETP.GE.AND P2, PT, R0, RZ, PT ;  /* 0x000000ff0000720c */ /* 0x000fe20003f46270 */
[----:B------:R-:W-:-:S06]  /*0280*/  VIADD R0, R4, 0x3f ;  /* 0x0000003f04007836 */ /* 0x000fcc0000000000 */
[----:B------:R-:W-:-:S04]  /*0290*/  @P0 VIADD R3, R3, 0x1 ;  /* 0x0000000103030836 */ /* 0x000fc80000000000 */
[----:B------:R-:W-:Y:S01]  /*02a0*/  IMAD.MOV.U32 R2, RZ, RZ, R3 ;  /* 0x000000ffff027224 */ /* 0x000fe200078e0003 */
[----:B------:R-:W-:-:S03]  /*02b0*/  SHF.R.S32.HI R3, RZ, 0x1f, R0 ;  /* 0x0000001fff037819 */ /* 0x000fc60000011400 */
[----:B------:R-:W-:Y:S01]  /*02c0*/  @!P2 IMAD.MOV R2, RZ, RZ, -R2 ;  /* 0x000000ffff02a224 */ /* 0x000fe200078e0a02 */
[----:B------:R-:W-:Y:S02]  /*02d0*/  @!P1 LOP3.LUT R2, RZ, R6, RZ, 0x33, !PT ;  /* 0x00000006ff029212 */ /* 0x000fe400078e33ff */
[----:B------:R-:W-:-:S03]  /*02e0*/  LEA.HI R3, R3, R0, RZ, 0x6 ;  /* 0x0000000003037211 */ /* 0x000fc600078f30ff */
[----:B------:R-:W-:Y:S02]  /*02f0*/  IMAD.SHL.U32 R8, R2, 0x4, RZ ;  /* 0x0000000402087824 */ /* 0x000fe400078e00ff */
[----:B------:R-:W-:-:S03]  /*0300*/  IMAD.MOV R2, RZ, RZ, -R2 ;  /* 0x000000ffff027224 */ /* 0x000fc600078e0a02 */
[----:B------:R-:W-:Y:S01]  /*0310*/  LEA.HI.SX32 R3, R3, -R8, 0x1a ;  /* 0x8000000803037211 */ /* 0x000fe200078fd2ff */
[----:B------:R-:W-:-:S03]  /*0320*/  IMAD R6, R6, R2, R7 ;  /* 0x0000000206067224 */ /* 0x000fc600078e0207 */
[----:B------:R-:W-:Y:S02]  /*0330*/  VIMNMX R13, R3, 0x4, PT ;  /* 0x00000004030d7848 */ /* 0x000fe40003fe0100 */
[----:B------:R-:W-:Y:S02]  /*0340*/  IABS R11, R6 ;  /* 0x00000006000b7213 */ /* 0x000fe40000000000 */
[----:B------:R-:W-:-:S04]  /*0350*/  IABS R9, R13 ;  /* 0x0000000d00097213 */ /* 0x000fc80000000000 */
[----:B------:R-:W0:Y:S08]  /*0360*/  I2F.RP R0, R9 ;  /* 0x0000000900007306 */ /* 0x000e300000209400 */
[----:B0-----:R-:W0:Y:S02]  /*0370*/  MUFU.RCP R0, R0 ;  /* 0x0000000000007308 */ /* 0x001e240000001000 */
[----:B0-----:R-:W-:-:S06]  /*0380*/  VIADD R3, R0, 0xffffffe ;  /* 0x0ffffffe00037836 */ /* 0x001fcc0000000000 */
[----:B------:R-:W0:Y:S02]  /*0390*/  F2I.FTZ.U32.TRUNC.NTZ R3, R3 ;  /* 0x0000000300037305 */ /* 0x000e24000021f000 */
[----:B0-----:R-:W-:-:S04]  /*03a0*/  IMAD.MOV R10, RZ, RZ, -R3 ;  /* 0x000000ffff0a7224 */ /* 0x001fc800078e0a03 */
[----:B------:R-:W-:Y:S01]  /*03b0*/  IMAD.MOV.U32 R2, RZ, RZ, R10 ;  /* 0x000000ffff027224 */ /* 0x000fe200078e000a */
[----:B------:R-:W-:-:S03]  /*03c0*/  IABS R10, R13 ;  /* 0x0000000d000a7213 */ /* 0x000fc60000000000 */
[----:B------:R-:W-:Y:S02]  /*03d0*/  IMAD R7, R2, R9, RZ ;  /* 0x0000000902077224 */ /* 0x000fe400078e02ff */
[----:B------:R-:W-:Y:S02]  /*03e0*/  IMAD.MOV.U32 R2, RZ, RZ, RZ ;  /* 0x000000ffff027224 */ /* 0x000fe400078e00ff */
[----:B------:R-:W-:Y:S02]  /*03f0*/  IMAD.MOV R0, RZ, RZ, -R10 ;  /* 0x000000ffff007224 */ /* 0x000fe400078e0a0a */
        /* <DEDUP_REMOVED lines=9> */
[----:B------:R-:W-:Y:S02]  /*0490*/  ISETP.GE.AND P2, PT, R0, RZ, PT ;  /* 0x000000ff0000720c */ /* 0x000fe40003f46270 */
[----:B------:R-:W-:-:S04]  /*04a0*/  SHF.R.U32.HI R0, RZ, 0x6, R14 ;  /* 0x00000006ff007819 */ /* 0x000fc8000001160e */
[----:B------:R-:W-:Y:S01]  /*04b0*/  R2UR UR16, R0 ;  /* 0x00000000001072ca */ /* 0x000fe200000e0000 */
[----:B------:R-:W-:Y:S01]  /*04c0*/  @P0 VIADD R2, R2, 0x1 ;  /* 0x0000000102020836 */ /* 0x000fe20000000000 */
[----:B------:R-:W-:-:S05]  /*04d0*/  PLOP3.LUT P0, PT, PT, PT, UP0, 0x80, 0x0 ;  /* 0x000000000000781c */ /* 0x000fca0003f0f008 */
[----:B------:R-:W-:Y:S01]  /*04e0*/  @!P2 IMAD.MOV R2, RZ, RZ, -R2 ;  /* 0x000000ffff02a224 */ /* 0x000fe200078e0a02 */
[----:B------:R-:W-:-:S05]  /*04f0*/  @!P1 LOP3.LUT R2, RZ, R13, RZ, 0x33, !PT ;  /* 0x0000000dff029212 */ /* 0x000fca00078e33ff */
[----:B------:R-:W-:Y:S01]  /*0500*/  IMAD.MOV R0, RZ, RZ, -R2 ;  /* 0x000000ffff007224 */ /* 0x000fe200078e0a02 */
[----:B------:R-:W-:Y:S02]  /*0510*/  UIADD3 UR35, UR16, 0xe, URZ ;  /* 0x0000000e10237890 */ /* 0x000fe4000fffe03f */
[----:B------:R-:W-:Y:S01]  /*0520*/  UIADD3 UR34, UR16, 0x1e, URZ ;  /* 0x0000001e10227890 */ /* 0x000fe2000fffe03f */
[----:B------:R-:W-:Y:S01]  /*0530*/  IMAD R0, R13, R0, R6 ;  /* 0x000000000d007224 */ /* 0x000fe200078e0206 */
[----:B------:R-:W-:Y:S02]  /*0540*/  UIADD3 UR33, UR16, 0x2e, URZ ;  /* 0x0000002e10217890 */ /* 0x000fe4000fffe03f */
[----:B------:R-:W-:Y:S01]  /*0550*/  UIADD3 UR32, UR16, 0x3e, URZ ;  /* 0x0000003e10207890 */ /* 0x000fe2000fffe03f */
[----:B------:R-:W-:Y:S01]  /*0560*/  IMAD.IADD R3, R8, 0x1, R0 ;  /* 0x0000000108037824 */ /* 0x000fe200078e0200 */
[----:B------:R-:W-:Y:S01]  /*0570*/  SHF.R.U32.HI R0, RZ, 0x6, R14 ;  /* 0x00000006ff007819 */ /* 0x000fe2000001160e */
[----:B------:R-:W-:-:S02]  /*0580*/  UIADD3 UR31, UR16, 0x4e, URZ ;  /* 0x0000004e101f7890 */ /* 0x000fc4000fffe03f */
[----:B------:R-:W-:Y:S01]  /*0590*/  IMAD R18, R3, 0x40, R15 ;  /* 0x0000004003127824 */ /* 0x000fe200078e020f */
[----:B------:R-:W-:Y:S01]  /*05a0*/  SGXT.U32 R16, R0, 0x1 ;  /* 0x000000010010781a */ /* 0x000fe20000000000 */
[----:B------:R-:W-:Y:S02]  /*05b0*/  UIADD3 UR30, UR16, 0x5e, URZ ;  /* 0x0000005e101e7890 */ /* 0x000fe4000fffe03f */
[----:B------:R-:W-:Y:S01]  /*05c0*/  UIADD3 UR19, UR16, 0x6e, URZ ;  /* 0x0000006e10137890 */ /* 0x000fe2000fffe03f */
[----:B------:R0:W-:Y:S01]  /*05d0*/  STL [R1+0xb40], R18 ;  /* 0x000b401201007387 */ /* 0x0001e20000100800 */
[C---:B------:R-:W-:Y:S01]  /*05e0*/  LOP3.LUT R6, R16.reuse, 0x2, RZ, 0xfc, !PT ;  /* 0x0000000210067812 */ /* 0x040fe200078efcff */
[----:B------:R-:W-:Y:S01]  /*05f0*/  UIADD3 UR16, UR16, 0x7e, URZ ;  /* 0x0000007e10107890 */ /* 0x000fe2000fffe03f */
[C---:B------:R-:W-:Y:S02]  /*0600*/  LOP3.LUT R0, R16.reuse, 0x4, RZ, 0xfc, !PT ;  /* 0x0000000410007812 */ /* 0x040fe400078efcff */
[----:B------:R-:W-:-:S02]  /*0610*/  LOP3.LUT R7, R16, 0x6, RZ, 0xfc, !PT ;  /* 0x0000000610077812 */ /* 0x000fc400078efcff */
[C---:B------:R-:W-:Y:S02]  /*0620*/  LOP3.LUT R6, R16.reuse, 0x8, RZ, 0xfc, !PT ;  /* 0x0000000810067812 */ /* 0x040fe400078efcff */
[C---:B------:R-:W-:Y:S02]  /*0630*/  LOP3.LUT R0, R16.reuse, 0xa, RZ, 0xfc, !PT ;  /* 0x0000000a10007812 */ /* 0x040fe400078efcff */
[C---:B------:R-:W-:Y:S02]  /*0640*/  LOP3.LUT R7, R16.reuse, 0xc, RZ, 0xfc, !PT ;  /* 0x0000000c10077812 */ /* 0x040fe400078efcff */
[C---:B------:R-:W-:Y:S02]  /*0650*/  LOP3.LUT R6, R16.reuse, 0x10, RZ, 0xfc, !PT ;  /* 0x0000001010067812 */ /* 0x040fe400078efcff */
        /* <DEDUP_REMOVED lines=45> */
[----:B------:R-:W-:Y:S01]  /*0930*/  LOP3.LUT R0, R16, 0x78, RZ, 0xfc, !PT ;  /* 0x0000007810007812 */ /* 0x000fe200078efcff */
[----:B------:R-:W-:Y:S01]  /*0940*/  IMAD.SHL.U32 R0, R2, 0x100, RZ ;  /* 0x0000010002007824 */ /* 0x000fe200078e00ff */
[C---:B------:R-:W-:Y:S02]  /*0950*/  LOP3.LUT R7, R16.reuse, 0x7a, RZ, 0xfc, !PT ;  /* 0x0000007a10077812 */ /* 0x040fe400078efcff */
[----:B------:R-:W-:Y:S01]  /*0960*/  LOP3.LUT R6, R16, 0x7c, RZ, 0xfc, !PT ;  /* 0x0000007c10067812 */ /* 0x000fe200078efcff */
[----:B0-----:R-:W-:Y:S06]  /*0970*/  @P0 BRA `(.L_x_0) ;  /* 0x0000000400100947 */ /* 0x001fec0003800000 */
[----:B------:R-:W-:Y:S01]  /*0980*/  IMAD.SHL.U32 R2, R14, 0x10, RZ ;  /* 0x000000100e027824 */ /* 0x000fe200078e00ff */
[----:B------:R-:W-:Y:S02]  /*0990*/  CS2R R24, SRZ ;  /* 0x0000000000187805 */ /* 0x000fe4000001ff00 */
[----:B------:R-:W-:Y:S02]  /*09a0*/  CS2R R26, SRZ ;  /* 0x00000000001a7805 */ /* 0x000fe4000001ff00 */
[----:B------:R-:W-:Y:S02]  /*09b0*/  CS2R R28, SRZ ;  /* 0x00000000001c7805 */ /* 0x000fe4000001ff00 */
[----:B------:R-:W-:Y:S02]  /*09c0*/  CS2R R30, SRZ ;  /* 0x00000000001e7805 */ /* 0x000fe4000001ff00 */
[----:B------:R-:W-:Y:S02]  /*09d0*/  LOP3.LUT R2, R2, 0x70, RZ, 0xc0, !PT ;  /* 0x0000007002027812 */ /* 0x000fe400078ec0ff */
[----:B------:R-:W-:-:S02]  /*09e0*/  CS2R R32, SRZ ;  /* 0x0000000000207805 */ /* 0x000fc4000001ff00 */
[----:B------:R-:W-:Y:S02]  /*09f0*/  CS2R R34, SRZ ;  /* 0x0000000000227805 */ /* 0x000fe4000001ff00 */
[----:B------:R-:W-:Y:S02]  /*0a00*/  CS2R R36, SRZ ;  /* 0x0000000000247805 */ /* 0x000fe4000001ff00 */
[----:B------:R-:W-:Y:S01]  /*0a10*/  CS2R R38, SRZ ;  /* 0x0000000000267805 */ /* 0x000fe2000001ff00 */
[----:B------:R0:W-:Y:S01]  /*0a20*/  STL [R1+0xb3c], R2 ;  /* 0x000b3c0201007387 */ /* 0x0001e20000100800 */
[----:B------:R-:W-:Y:S02]  /*0a30*/  CS2R R40, SRZ ;  /* 0x0000000000287805 */ /* 0x000fe4000001ff00 */
[----:B------:R-:W-:Y:S02]  /*0a40*/  CS2R R42, SRZ ;  /* 0x00000000002a7805 */ /* 0x000fe4000001ff00 */
[----:B------:R-:W-:-:S02]  /*0a50*/  CS2R R44, SRZ ;  /* 0x00000000002c7805 */ /* 0x000fc4000001ff00 */
[----:B------:R-:W-:Y:S02]  /*0a60*/  CS2R R46, SRZ ;  /* 0x00000000002e7805 */ /* 0x000fe4000001ff00 */
[----:B------:R-:W-:Y:S02]  /*0a70*/  CS2R R48, SRZ ;  /* 0x0000000000307805 */ /* 0x000fe4000001ff00 */
[----:B------:R-:W-:Y:S02]  /*0a80*/  CS2R R50, SRZ ;  /* 0x0000000000327805 */ /* 0x000fe4000001ff00 */
        /* <DEDUP_REMOVED lines=49> */
[----:B------:R-:W-:Y:S01]  /*0da0*/  CS2R R150, SRZ ;  /* 0x0000000000967805 */ /* 0x000fe2000001ff00 */
[----:B0-----:R-:W-:Y:S06]  /*0db0*/  BRA `(.L_x_1) ;  /* 0x0000025c00447947 */ /* 0x001fec0003800000 */
.L_x_0:
[----:B------:R-:W-:Y:S01]  /*0dc0*/  IABS R11, R4 ;  /* 0x00000004000b7213 */ /* 0x000fe20000000000 */
[C---:B------:R-:W-:Y:S01]  /*0dd0*/  VIADD R15, R0.reuse, 0xfc ;  /* 0x000000fc000f7836 */ /* 0x040fe20000000000 */
[----:B------:R-:W-:Y:S01]  /*0de0*/  IABS R3, R5 ;  /* 0x0000000500037213 */ /* 0x000fe20000000000 */
[C---:B------:R-:W-:Y:S01]  /*0df0*/  VIADD R17, R0.reuse, 0xfb ;  /* 0x000000fb00117836 */ /* 0x040fe20000000000 */
[----:B------:R-:W0:Y:S01]  /*0e00*/  I2F.RP R2, R11 ;  /* 0x0000000b00027306 */ /* 0x000e220000209400 */
[----:B------:R-:W-:Y:S01]  /*0e10*/  IABS R14, R18 ;  /* 0x00000012000e7213 */ /* 0x000fe20000000000 */
[----:B------:R1:W-:Y:S01]  /*0e20*/  STL [R1+0xbb0], R5 ;  /* 0x000bb00501007387 */ /* 0x0003e20000100800 */
[C---:B------:R-:W-:Y:S01]  /*0e30*/  VIADD R22, R0.reuse, 0xf2 ;  /* 0x000000f200167836 */ /* 0x040fe20000000000 */
[----:B------:R-:W-:Y:S01]  /*0e40*/  IABS R16, R17 ;  /* 0x0000001100107213 */ /* 0x000fe20000000000 */
[C---:B------:R-:W-:Y:S01]  /*0e50*/  VIADD R190, R0.reuse, 0x3c ;  /* 0x0000003c00be7836 */ /* 0x040fe20000000000 */
[----:B------:R-:W-:Y:S01]  /*0e60*/  IABS R233, R0 ;  /* 0x0000000000e97213 */ /* 0x000fe20000000000 */
[C---:B------:R-:W-:Y:S01]  /*0e70*/  VIADD R237, R0.reuse, 0x8 ;  /* 0x0000000800ed7836 */ /* 0x040fe20000000000 */
[----:B------:R-:W2:Y:S01]  /*0e80*/  I2F.RP R10, R3 ;  /* 0x00000003000a7306 */ /* 0x000ea20000209400 */
[C---:B------:R-:W-:Y:S01]  /*0e90*/  VIADD R239, R0.reuse, 0x6 ;  /* 0x0000000600ef7836 */ /* 0x040fe20000000000 */
[----:B------:R-:W-:Y:S01]  /*0ea0*/  ULDC UR17, c[0x0][0x238] ;  /* 0x00008e0000117ab9 */ /* 0x000fe20000000800 */
[C---:B------:R-:W-:Y:S01]  /*0eb0*/  VIADD R238, R0.reuse, 0x7 ;  /* 0x0000000700ee7836 */ /* 0x040fe20000000000 */
[----:B------:R-:W-:Y:S01]  /*0ec0*/  ULDC UR18, c[0x0][0x23c] ;  /* 0x00008f0000127ab9 */ /* 0x000fe20000000800 */
[C---:B------:R-:W-:Y:S01]  /*0ed0*/  VIADD R244, R0.reuse, 0x2 ;  /* 0x0000000200f47836 */ /* 0x040fe20000000000 */
[----:B------:R-:W-:Y:S01]  /*0ee0*/  ULDC.64 UR4, c[0x0][0x218] ;  /* 0x0000860000047ab9 */ /* 0x000fe20000000a00 */
[----:B------:R-:W-:Y:S01]  /*0ef0*/  VIADD R245, R0, 0x1 ;  /* 0x0000000100f57836 */ /* 0x000fe20000000000 */
[----:B0-----:R-:W0:Y:S01]  /*0f00*/  MUFU.RCP R2, R2 ;  /* 0x0000000200027308 */ /* 0x001e220000001000 */
[----:B------:R-:W-:Y:S01]  /*0f10*/  ULDC UR10, c[0x0][0x234] ;  /* 0x00008d00000a7ab9 */ /* 0x000fe20000000800 */
[----:B------:R-:W-:-:S06]  /*0f20*/  ULDC.64 UR12, c[0x0][0x210] ;  /* 0x00008400000c7ab9 */ /* 0x000fcc0000000a00 */
[----:B--2---:R-:W2:Y:S01]  /*0f30*/  MUFU.RCP R10, R10 ;  /* 0x0000000a000a7308 */ /* 0x004ea20000001000 */
[----:B0-----:R-:W-:-:S07]  /*0f40*/  VIADD R6, R2, 0xffffffe ;  /* 0x0ffffffe02067836 */ /* 0x001fce0000000000 */
[----:B------:R0:W3:Y:S01]  /*0f50*/  F2I.FTZ.U32.TRUNC.NTZ R7, R6 ;  /* 0x0000000600077305 */ /* 0x0000e2000021f000 */
[----:B--2---:R-:W-:-:S07]  /*0f60*/  VIADD R8, R10, 0xffffffe ;  /* 0x0ffffffe0a087836 */ /* 0x004fce0000000000 */
[----:B------:R2:W4:Y:S01]  /*0f70*/  F2I.FTZ.U32.TRUNC.NTZ R9, R8 ;  /* 0x0000000800097305 */ /* 0x000522000021f000 */
[----:B0-----:R-:W-:Y:S02]  /*0f80*/  IMAD.MOV.U32 R6, RZ, RZ, RZ ;  /* 0x000000ffff067224 */ /* 0x001fe400078e00ff */
[--C-:B---3--:R-:W-:Y:S02]  /*0f90*/  IMAD.MOV R12, RZ, RZ, -R7.reuse ;  /* 0x000000ffff0c7224 */ /* 0x108fe400078e0a07 */
[----:B--2---:R-:W-:Y:S02]  /*0fa0*/  IMAD.MOV.U32 R8, RZ, RZ, RZ ;  /* 0x000000ffff087224 */ /* 0x004fe400078e00ff */
[----:B------:R-:W-:Y:S02]  /*0fb0*/  IMAD R13, R12, R11, RZ ;  /* 0x0000000b0c0d7224 */ /* 0x000fe400078e02ff */
[----:B------:R-:W-:Y:S02]  /*0fc0*/  IMAD.MOV.U32 R12, RZ, RZ, R14 ;  /* 0x000000ffff0c7224 */ /* 0x000fe400078e000e */
[----:B------:R-:W-:-:S04]  /*0fd0*/  IMAD.HI.U32 R7, R7, R13, R6 ;  /* 0x0000000d07077227 */ /* 0x000fc800078e0006 */
[----:B----4-:R-:W-:Y:S02]  /*0fe0*/  IMAD.MOV R2, RZ, RZ, -R9 ;  /* 0x000000ffff027224 */ /* 0x010fe400078e0a09 */
[----:B------:R-:W-:-:S04]  /*0ff0*/  IMAD.HI.U32 R7, R7, R12, RZ ;  /* 0x0000000c07077227 */ /* 0x000fc800078e00ff */
[----:B------:R-:W-:Y:S02]  /*1000*/  IMAD.MOV R7, RZ, RZ, -R7 ;  /* 0x000000ffff077224 */ /* 0x000fe400078e0a07 */
[----:B------:R-:W-:Y:S02]  /*1010*/  VIADD R14, R0, 0xff ;  /* 0x000000ff000e7836 */ /* 0x000fe40000000000 */
[C---:B------:R-:W-:Y:S02]  /*1020*/  IMAD R6, R11.reuse, R7, R12 ;  /* 0x000000070b067224 */ /* 0x040fe400078e020c */
[----:B------:R-:W-:Y:S01]  /*1030*/  IMAD R13, R2, R3, RZ ;  /* 0x00000003020d7224 */ /* 0x000fe200078e02ff */
[----:B------:R-:W-:Y:S01]  /*1040*/  IABS R10, R14 ;  /* 0x0000000e000a7213 */ /* 0x000fe20000000000 */
[----:B------:R-:W-:Y:S01]  /*1050*/  VIADD R12, R0, 0xfe ;  /* 0x000000fe000c7836 */ /* 0x000fe20000000000 */
[----:B------:R-:W-:Y:S01]  /*1060*/  ISETP.GT.U32.AND P0, PT, R11, R6, PT ;  /* 0x000000060b00720c */ /* 0x000fe20003f04070 */
[----:B------:R-:W-:Y:S01]  /*1070*/  IMAD.HI.U32 R2, R9, R13, R8 ;  /* 0x0000000d09027227 */ /* 0x000fe200078e0008 */
[----:B------:R-:W-:-:S02]  /*1080*/  ISETP.GE.AND P1, PT, R14, RZ, PT ;  /* 0x000000ff0e00720c */ /* 0x000fc40003f26270 */
[----:B------:R-:W-:Y:S01]  /*1090*/  ISETP.GE.AND P5, PT, R12, RZ, PT ;  /* 0x000000ff0c00720c */ /* 0x000fe20003fa6270 */
[----:B------:R-:W-:Y:S01]  /*10a0*/  IMAD.MOV.U32 R8, RZ, RZ, R10 ;  /* 0x000000ffff087224 */ /* 0x000fe200078e000a */
[----:B------:R-:W-:Y:S01]  /*10b0*/  IABS R10, R12 ;  /* 0x0000000c000a7213 */ /* 0x000fe20000000000 */
[----:B------:R-:W-:Y:S01]  /*10c0*/  VIADD R13, R0, 0xfd ;  /* 0x000000fd000d7836 */ /* 0x000fe20000000000 */
[----:B------:R-:W-:Y:S01]  /*10d0*/  IABS R14, R15 ;  /* 0x0000000f000e7213 */ /* 0x000fe20000000000 */
[----:B------:R-:W-:-:S03]  /*10e0*/  IMAD.HI.U32 R7, R2, R8, RZ ;  /* 0x0000000802077227 */ /* 0x000fc600078e00ff */
[----:B------:R-:W-:Y:S01]  /*10f0*/  IABS R12, R13 ;  /* 0x0000000d000c7213 */ /* 0x000fe20000000000 */
[----:B------:R-:W-:Y:S01]  /*1100*/  IMAD.MOV R9, RZ, RZ, -R7 ;  /* 0x000000ffff097224 */ /* 0x000fe200078e0a07 */
[----:B------:R-:W-:Y:S01]  /*1110*/  ISETP.GE.AND P6, PT, R13, RZ, PT ;  /* 0x000000ff0d00720c */ /* 0x000fe20003fc6270 */
[----:B------:R-:W-:-:S04]  /*1120*/  IMAD.HI.U32 R7, R2, R10, RZ ;  /* 0x0000000a02077227 */ /* 0x000fc800078e00ff */
[----:B------:R-:W-:Y:S02]  /*1130*/  @!P0 IMAD.IADD R6, R6, 0x1, -R11 ;  /* 0x0000000106068824 */ /* 0x000fe400078e0a0b */
[----:B------:R-:W-:Y:S02]  /*1140*/  IMAD R8, R3, R9, R8 ;  /* 0x0000000903087224 */ /* 0x000fe400078e0208 */
[----:B------:R-:W-:Y:S01]  /*1150*/  IMAD.MOV R9, RZ, RZ, -R7 ;  /* 0x000000ffff097224 */ /* 0x000fe200078e0a07 */
[----:B------:R-:W-:Y:S01]  /*1160*/  ISETP.GT.U32.AND P3, PT, R11, R6, PT ;  /* 0x000000060b00720c */ /* 0x000fe20003f64070 */
[----:B------:R-:W-:Y:S01]  /*1170*/  IMAD.HI.U32 R7, R2, R12, RZ ;  /* 0x0000000c02077227 */ /* 0x000fe200078e00ff */
[----:B------:R-:W-:-:S03]  /*1180*/  ISETP.GT.U32.AND P0, PT, R3, R8, PT ;  /* 0x000000080300720c */ /* 0x000fc60003f04070 */
[C---:B------:R-:W-:Y:S02]  /*1190*/  IMAD R10, R3.reuse, R9, R10 ;  /* 0x00000009030a7224 */ /* 0x040fe400078e020a */
[----:B------:R-:W-:Y:S02]  /*11a0*/  IMAD.MOV R9, RZ, RZ, -R7 ;  /* 0x000000ffff097224 */ /* 0x000fe400078e0a07 */
[----:B------:R-:W-:Y:S01]  /*11b0*/  IMAD.HI.U32 R7, R2, R14, RZ ;  /* 0x0000000e02077227 */ /* 0x000fe200078e00ff */
[----:B------:R-:W-:-:S03]  /*11c0*/  ISETP.GT.U32.AND P2, PT, R3, R10, PT ;  /* 0x0000000a0300720c */ /* 0x000fc60003f44070 */
[C---:B------:R-:W-:Y:S02]  /*11d0*/  IMAD R12, R3.reuse, R9, R12 ;  /* 0x00000009030c7224 */ /* 0x040fe400078e020c */
[----:B------:R-:W-:Y:S01]  /*11e0*/  @!P3 IMAD.IADD R6, R6, 0x1, -R11 ;  /* 0x000000010606b824 */ /* 0x000fe200078e0a0b */
[----:B------:R-:W-:Y:S01]  /*11f0*/  ISETP.GE.AND P3, PT, R18, RZ, PT ;  /* 0x000000ff1200720c */ /* 0x000fe20003f66270 */
[----:B------:R-:W-:Y:S01]  /*1200*/  @!P0 IMAD.IADD R8, R8, 0x1, -R3 ;  /* 0x0000000108088824 */ /* 0x000fe200078e0a03 */
[----:B------:R-:W-:Y:S01]  /*1210*/  ISETP.GT.U32.AND P4, PT, R3, R12, PT ;  /* 0x0000000c0300720c */ /* 0x000fe20003f84070 */
[----:B------:R-:W-:Y:S01]  /*1220*/  IMAD.MOV R9, RZ, RZ, -R7 ;  /* 0x000000ffff097224 */ /* 0x000fe200078e0a07 */
[----:B------:R-:W-:Y:S01]  /*1230*/  ISETP.NE.AND P0, PT, R4, RZ, PT ;  /* 0x000000ff0400720c */ /* 0x000fe20003f05270 */
[----:B------:R-:W-:-:S04]  /*1240*/  IMAD.HI.U32 R7, R2, R16, RZ ;  /* 0x0000001002077227 */ /* 0x000fc800078e00ff */
[----:B------:R-:W-:Y:S01]  /*1250*/  @!P2 IMAD.IADD R10, R10, 0x1, -R3 ;  /* 0x000000010a0aa824 */ /* 0x000fe200078e0a03 */
[C---:B------:R-:W-:Y:S01]  /*1260*/  ISETP.GT.U32.AND P2, PT, R3.reuse, R8, PT ;  /* 0x000000080300720c */ /* 0x040fe20003f44070 */
[----:B-1----:R-:W-:Y:S02]  /*1270*/  IMAD.MOV.U32 R5, RZ, RZ, R6 ;  /* 0x000000ffff057224 */ /* 0x002fe400078e0006 */
[----:B------:R-:W-:Y:S02]  /*1280*/  IMAD.MOV R7, RZ, RZ, -R7 ;  /* 0x000000ffff077224 */ /* 0x000fe400078e0a07 */
[----:B------:R-:W-:Y:S02]  /*1290*/  VIADD R11, R0, 0xfa ;  /* 0x000000fa000b7836 */ /* 0x000fe40000000000 */
[----:B------:R-:W-:Y:S02]  /*12a0*/  @!P4 IMAD.IADD R12, R12, 0x1, -R3 ;  /* 0x000000010c0cc824 */ /* 0x000fe400078e0a03 */
[----:B------:R-:W-:Y:S01]  /*12b0*/  @!P3 IMAD.MOV R5, RZ, RZ, -R5 ;  /* 0x000000ffff05b224 */ /* 0x000fe200078e0a05 */
[C---:B------:R-:W-:Y:S01]  /*12c0*/  ISETP.GT.U32.AND P3, PT, R3.reuse, R10, PT ;  /* 0x0000000a0300720c */ /* 0x040fe20003f64070 */
[----:B------:R-:W-:Y:S01]  /*12d0*/  VIADD R13, R0, 0xf9 ;  /* 0x000000f9000d7836 */ /* 0x000fe20000000000 */
[C---:B------:R-:W-:Y:S01]  /*12e0*/  ISETP.GT.U32.AND P4, PT, R3.reuse, R12, PT ;  /* 0x0000000c0300720c */ /* 0x040fe20003f84070 */
[C---:B------:R-:W-:Y:S01]  /*12f0*/  IMAD R16, R3.reuse, R7, R16 ;  /* 0x0000000703107224 */ /* 0x040fe200078e0210 */
[----:B------:R-:W-:Y:S01]  /*1300*/  IABS R7, R11 ;  /* 0x0000000b00077213 */ /* 0x000fe20000000000 */
[C---:B------:R-:W-:Y:S01]  /*1310*/  IMAD R14, R3.reuse, R9, R14 ;  /* 0x00000009030e7224 */ /* 0x040fe200078e020e */
[----:B------:R-:W-:Y:S01]  /*1320*/  @!P0 LOP3.LUT R5, RZ, R4, RZ, 0x33, !PT ;  /* 0x00000004ff058212 */ /* 0x000fe200078e33ff */
[----:B------:R-:W-:Y:S01]  /*1330*/  @!P2 IMAD.IADD R8, R8, 0x1, -R3 ;  /* 0x000000010808a824 */ /* 0x000fe200078e0a03 */
[----:B------:R-:W-:Y:S01]  /*1340*/  IABS R9, R13 ;  /* 0x0000000d00097213 */ /* 0x000fe20000000000 */
[C---:B------:R-:W-:Y:S01]  /*1350*/  IMAD.HI.U32 R4, R2.reuse, R7, RZ ;  /* 0x0000000702047227 */ /* 0x040fe200078e00ff */
[C---:B------:R-:W-:Y:S01]  /*1360*/  ISETP.GT.U32.AND P2, PT, R3.reuse, R16, PT ;  /* 0x000000100300720c */ /* 0x040fe20003f44070 */
[----:B------:R0:W-:Y:S01]  /*1370*/  STL [R1+0x45c], R5 ;  /* 0x00045c0501007387 */ /* 0x0001e20000100800 */
[----:B------:R-:W-:Y:S01]  /*1380*/  ISETP.GT.U32.AND P0, PT, R3, R14, PT ;  /* 0x0000000e0300720c */ /* 0x000fe20003f04070 */
[----:B------:R-:W-:-:S04]  /*1390*/  IMAD.HI.U32 R6, R2, R9, RZ ;  /* 0x0000000902067227 */ /* 0x000fc800078e00ff */
[----:B------:R-:W-:Y:S01]  /*13a0*/  @!P3 IMAD.IADD R10, R10, 0x1, -R3 ;  /* 0x000000010a0ab824 */ /* 0x000fe200078e0a03 */
[----:B------:R-:W-:Y:S01]  /*13b0*/  ISETP.GE.AND P3, PT, R17, RZ, PT ;  /* 0x000000ff1100720c */ /* 0x000fe20003f66270 */
[----:B------:R-:W-:Y:S01]  /*13c0*/  IMAD.MOV R4, RZ, RZ, -R4 ;  /* 0x000000ffff047224 */ /* 0x000fe200078e0a04 */
[----:B------:R-:W-:Y:S01]  /*13d0*/  IABS R17, R22 ;  /* 0x0000001600117213 */ /* 0x000fe20000000000 */
[----:B0-----:R-:W-:Y:S02]  /*13e0*/  IMAD.MOV.U32 R5, RZ, RZ, R8 ;  /* 0x000000ffff057224 */ /* 0x001fe400078e0008 */
[----:B------:R-:W-:Y:S02]  /*13f0*/  IMAD.MOV R6, RZ, RZ, -R6 ;  /* 0x000000ffff067224 */ /* 0x000fe400078e0a06 */
[----:B------:R-:W-:Y:S01]  /*1400*/  @!P1 IMAD.MOV R5, RZ, RZ, -R5 ;  /* 0x000000ffff059224 */ /* 0x000fe200078e0a05 */
[----:B------:R-:W-:Y:S01]  /*1410*/  ISETP.GE.AND P1, PT, R15, RZ, PT ;  /* 0x000000ff0f00720c */ /* 0x000fe20003f26270 */
[----:B------:R-:W-:Y:S01]  /*1420*/  @!P4 IMAD.IADD R12, R12, 0x1, -R3 ;  /* 0x000000010c0cc824 */ /* 0x000fe200078e0a03 */
[----:B------:R-:W-:Y:S01]  /*1430*/  ISETP.GE.AND P4, PT, R11, RZ, PT ;  /* 0x000000ff0b00720c */ /* 0x000fe20003f86270 */
[----:B------:R-:W-:Y:S01]  /*1440*/  IMAD R4, R3, R4, R7 ;  /* 0x0000000403047224 */ /* 0x000fe200078e0207 */
[----:B------:R0:W-:Y:S01]  /*1450*/  STL [R1+0x28], R5 ;  /* 0x0000280501007387 */ /* 0x0001e20000100800 */
[----:B------:R-:W-:-:S02]  /*1460*/  IMAD.MOV.U32 R18, RZ, RZ, R10 ;  /* 0x000000ffff127224 */ /* 0x000fc400078e000a */
[C---:B------:R-:W-:Y:S02]  /*1470*/  IMAD R6, R3.reuse, R6, R9 ;  /* 0x0000000603067224 */ /* 0x040fe400078e0209 */
[----:B------:R-:W-:Y:S01]  /*1480*/  @!P5 IMAD.MOV R18, RZ, RZ, -R18 ;  /* 0x000000ffff12d224 */ /* 0x000fe200078e0a12 */
[C---:B------:R-:W-:Y:S01]  /*1490*/  ISETP.GT.U32.AND P5, PT, R3.reuse, R4, PT ;  /* 0x000000040300720c */ /* 0x040fe20003fa4070 */
[----:B------:R-:W-:Y:S02]  /*14a0*/  @!P2 IMAD.IADD R16, R16, 0x1, -R3 ;  /* 0x000000011010a824 */ /* 0x000fe400078e0a03 */
[C---:B------:R-:W-:Y:S01]  /*14b0*/  VIADD R8, R0.reuse, 0xf8 ;  /* 0x000000f800087836 */ /* 0x040fe20000000000 */
[----:B------:R-:W-:Y:S01]  /*14c0*/  STL [R1+0x24], R18 ;  /* 0x0000241201007387 */ /* 0x000fe20000100800 */
[----:B0-----:R-:W-:Y:S01]  /*14d0*/  IMAD.MOV.U32 R5, RZ, RZ, R12 ;  /* 0x000000ffff057224 */ /* 0x001fe200078e000c */
[C---:B------:R-:W-:Y:S01]  /*14e0*/  ISETP.GT.U32.AND P2, PT, R3.reuse, R16, PT ;  /* 0x000000100300720c */ /* 0x040fe20003f44070 */
[----:B------:R-:W-:Y:S01]  /*14f0*/  VIADD R9, R0, 0xf7 ;  /* 0x000000f700097836 */ /* 0x000fe20000000000 */
[----:B------:R-:W-:Y:S01]  /*1500*/  IABS R252, R8 ;  /* 0x0000000800fc7213 */ /* 0x000fe20000000000 */
[----:B------:R-:W-:Y:S01]  /*1510*/  @!P6 IMAD.MOV R5, RZ, RZ, -R5 ;  /* 0x000000ffff05e224 */ /* 0x000fe200078e0a05 */
[C---:B------:R-:W-:Y:S01]  /*1520*/  ISETP.GT.U32.AND P6, PT, R3.reuse, R6, PT ;  /* 0x000000060300720c */ /* 0x040fe20003fc4070 */
[--C-:B------:R-:W-:Y:S01]  /*1530*/  @!P0 IMAD.IADD R14, R14, 0x1, -R3.reuse ;  /* 0x000000010e0e8824 */ /* 0x100fe200078e0a03 */
[----:B------:R-:W-:Y:S01]  /*1540*/  IABS R251, R9 ;  /* 0x0000000900fb7213 */ /* 0x000fe20000000000 */
[----:B------:R-:W-:Y:S01]  /*1550*/  @!P5 IMAD.IADD R4, R4, 0x1, -R3 ;  /* 0x000000010404d824 */ /* 0x000fe200078e0a03 */
[----:B------:R0:W-:Y:S01]  /*1560*/  STL [R1+0x20], R5 ;  /* 0x0000200501007387 */ /* 0x0001e20000100800 */
[----:B------:R-:W-:Y:S01]  /*1570*/  IMAD.HI.U32 R7, R2, R252, RZ ;  /* 0x000000fc02077227 */ /* 0x000fe200078e00ff */
[----:B------:R-:W-:-:S02]  /*1580*/  ISETP.GT.U32.AND P0, PT, R3, R14, PT ;  /* 0x0000000e0300720c */ /* 0x000fc40003f04070 */
[----:B------:R-:W-:Y:S01]  /*1590*/  ISETP.GT.U32.AND P5, PT, R3, R4, PT ;  /* 0x000000040300720c */ /* 0x000fe20003fa4070 */
[----:B------:R-:W-:Y:S01]  /*15a0*/  @!P2 IMAD.IADD R16, R16, 0x1, -R3 ;  /* 0x000000011010a824 */ /* 0x000fe200078e0a03 */
[----:B------:R-:W-:Y:S01]  /*15b0*/  ISETP.GE.AND P2, PT, R8, RZ, PT ;  /* 0x000000ff0800720c */ /* 0x000fe20003f46270 */
[----:B------:R-:W-:-:S04]  /*15c0*/  IMAD.HI.U32 R8, R2, R251, RZ ;  /* 0x000000fb02087227 */ /* 0x000fc800078e00ff */
[----:B------:R-:W-:Y:S02]  /*15d0*/  @!P6 IMAD.IADD R6, R6, 0x1, -R3 ;  /* 0x000000010606e824 */ /* 0x000fe400078e0a03 */
[----:B------:R-:W-:Y:S02]  /*15e0*/  IMAD.MOV R7, RZ, RZ, -R7 ;  /* 0x000000ffff077224 */ /* 0x000fe400078e0a07 */
[----:B------:R-:W-:Y:S01]  /*15f0*/  IMAD.MOV R8, RZ, RZ, -R8 ;  /* 0x000000ffff087224 */ /* 0x000fe200078e0a08 */
[C---:B------:R-:W-:Y:S01]  /*1600*/  ISETP.GT.U32.AND P6, PT, R3.reuse, R6, PT ;  /* 0x000000060300720c */ /* 0x040fe20003fc4070 */
[C---:B------:R-:W-:Y:S02]  /*1610*/  IMAD R252, R3.reuse, R7, R252 ;  /* 0x0000000703fc7224 */ /* 0x040fe400078e02fc */
[C---:B------:R-:W-:Y:S02]  /*1620*/  IMAD R251, R3.reuse, R8, R251 ;  /* 0x0000000803fb7224 */ /* 0x040fe400078e02fb */
[----:B------:R-:W-:Y:S01]  /*1630*/  @!P5 IMAD.IADD R4, R4, 0x1, -R3 ;  /* 0x000000010404d824 */ /* 0x000fe200078e0a03 */
[----:B------:R-:W-:Y:S01]  /*1640*/  ISETP.GT.U32.AND P5, PT, R3, R252, PT ;  /* 0x000000fc0300720c */ /* 0x000fe20003fa4070 */
[----:B------:R-:W-:-:S02]  /*1650*/  VIADD R10, R0, 0xf6 ;  /* 0x000000f6000a7836 */ /* 0x000fc40000000000 */
[--C-:B------:R-:W-:Y:S01]  /*1660*/  @!P0 IMAD.IADD R14, R14, 0x1, -R3.reuse ;  /* 0x000000010e0e8824 */ /* 0x100fe200078e0a03 */
[----:B------:R-:W-:Y:S01]  /*1670*/  ISETP.GE.AND P0, PT, R13, RZ, PT ;  /* 0x000000ff0d00720c */ /* 0x000fe20003f06270 */
[----:B------:R-:W-:Y:S01]  /*1680*/  VIADD R11, R0, 0xf5 ;  /* 0x000000f5000b7836 */ /* 0x000fe20000000000 */
[----:B------:R-:W-:Y:S01]  /*1690*/  IABS R250, R10 ;  /* 0x0000000a00fa7213 */ /* 0x000fe20000000000 */
[----:B------:R-:W-:Y:S01]  /*16a0*/  @!P6 IMAD.IADD R6, R6, 0x1, -R3 ;  /* 0x000000010606e824 */ /* 0x000fe200078e0a03 */
[----:B------:R-:W-:Y:S01]  /*16b0*/  ISETP.GT.U32.AND P6, PT, R3, R251, PT ;  /* 0x000000fb0300720c */ /* 0x000fe20003fc4070 */
[----:B0-----:R-:W-:Y:S01]  /*16c0*/  IMAD.MOV.U32 R5, RZ, RZ, R14 ;  /* 0x000000ffff057224 */ /* 0x001fe200078e000e */
[----:B------:R-:W-:Y:S01]  /*16d0*/  IABS R14, R11 ;  /* 0x0000000b000e7213 */ /* 0x000fe20000000000 */
[----:B------:R-:W-:-:S04]  /*16e0*/  IMAD.HI.U32 R7, R2, R250, RZ ;  /* 0x000000fa02077227 */ /* 0x000fc800078e00ff */
[----:B------:R-:W-:Y:S02]  /*16f0*/  @!P5 IMAD.IADD R252, R252, 0x1, -R3 ;  /* 0x00000001fcfcd824 */ /* 0x000fe400078e0a03 */
[----:B------:R-:W-:Y:S02]  /*1700*/  IMAD.MOV R7, RZ, RZ, -R7 ;  /* 0x000000ffff077224 */ /* 0x000fe400078e0a07 */
[----:B------:R-:W-:Y:S01]  /*1710*/  @!P1 IMAD.MOV R5, RZ, RZ, -R5 ;  /* 0x000000ffff059224 */ /* 0x000fe200078e0a05 */
[----:B------:R-:W-:Y:S01]  /*1720*/  ISETP.GE.AND P1, PT, R9, RZ, PT ;  /* 0x000000ff0900720c */ /* 0x000fe20003f26270 */
[----:B------:R-:W-:Y:S01]  /*1730*/  @!P6 IMAD.IADD R251, R251, 0x1, -R3 ;  /* 0x00000001fbfbe824 */ /* 0x000fe200078e0a03 */
[C---:B------:R-:W-:Y:S01]  /*1740*/  ISETP.GT.U32.AND P6, PT, R3.reuse, R252, PT ;  /* 0x000000fc0300720c */ /* 0x040fe20003fc4070 */
[----:B------:R-:W-:Y:S01]  /*1750*/  IMAD R250, R3, R7, R250 ;  /* 0x0000000703fa7224 */ /* 0x000fe200078e02fa */
[----:B------:R0:W-:Y:S01]  /*1760*/  STL [R1+0x1c], R5 ;  /* 0x00001c0501007387 */ /* 0x0001e20000100800 */
[----:B------:R-:W-:-:S02]  /*1770*/  VIADD R13, R0, 0xf3 ;  /* 0x000000f3000d7836 */ /* 0x000fc40000000000 */
[----:B------:R-:W-:Y:S01]  /*1780*/  IMAD.HI.U32 R7, R2, R14, RZ ;  /* 0x0000000e02077227 */ /* 0x000fe200078e00ff */
[C---:B------:R-:W-:Y:S02]  /*1790*/  ISETP.GT.U32.AND P5, PT, R3.reuse, R250, PT ;  /* 0x000000fa0300720c */ /* 0x040fe40003fa4070 */
[----:B------:R-:W-:Y:S01]  /*17a0*/  IABS R9, R13 ;  /* 0x0000000d00097213 */ /* 0x000fe20000000000 */
[----:B------:R-:W-:Y:S02]  /*17b0*/  IMAD.MOV R7, RZ, RZ, -R7 ;  /* 0x000000ffff077224 */ /* 0x000fe400078e0a07 */
[----:B------:R-:W-:Y:S02]  /*17c0*/  VIADD R12, R0, 0xf4 ;  /* 0x000000f4000c7836 */ /* 0x000fe40000000000 */
[----:B0-----:R-:W-:Y:S02]  /*17d0*/  IMAD.MOV.U32 R5, RZ, RZ, R16 ;  /* 0x000000ffff057224 */ /* 0x001fe400078e0010 */
[----:B------:R-:W-:Y:S01]  /*17e0*/  IMAD R14, R3, R7, R14 ;  /* 0x00000007030e7224 */ /* 0x000fe200078e020e */
[----:B------:R-:W-:Y:S01]  /*17f0*/  IABS R15, R12 ;  /* 0x0000000c000f7213 */ /* 0x000fe20000000000 */
[----:B------:R-:W-:Y:S01]  /*1800*/  @!P3 IMAD.MOV R5, RZ, RZ, -R5 ;  /* 0x000000ffff05b224 */ /* 0x000fe200078e0a05 */
[----:B------:R-:W-:Y:S01]  /*1810*/  ISETP.GE.AND P3, PT, R10, RZ, PT ;  /* 0x000000ff0a00720c */ /* 0x000fe20003f66270 */
[----:B------:R-:W-:-:S02]  /*1820*/  IMAD.MOV.U32 R16, RZ, RZ, R9 ;  /* 0x000000ffff107224 */ /* 0x000fc400078e0009 */
[----:B------:R-:W-:Y:S01]  /*1830*/  @!P6 IMAD.IADD R252, R252, 0x1, -R3 ;  /* 0x00000001fcfce824 */ /* 0x000fe200078e0a03 */
[----:B------:R0:W-:Y:S01]  /*1840*/  STL [R1+0x18], R5 ;  /* 0x0000180501007387 */ /* 0x0001e20000100800 */
[----:B------:R-:W-:Y:S01]  /*1850*/  ISETP.GT.U32.AND P6, PT, R3, R14, PT ;  /* 0x0000000e0300720c */ /* 0x000fe20003fc4070 */
[----:B------:R-:W-:-:S04]  /*1860*/  IMAD.HI.U32 R8, R2, R15, RZ ;  /* 0x0000000f02087227 */ /* 0x000fc800078e00ff */
[----:B------:R-:W-:Y:S02]  /*1870*/  IMAD.MOV R8, RZ, RZ, -R8 ;  /* 0x000000ffff087224 */ /* 0x000fe400078e0a08 */
[----:B------:R-:W-:Y:S02]  /*1880*/  VIADD R9, R0, 0xf1 ;  /* 0x000000f100097836 */ /* 0x000fe40000000000 */
[----:B0-----:R-:W-:Y:S02]  /*1890*/  IMAD.MOV.U32 R5, RZ, RZ, R4 ;  /* 0x000000ffff057224 */ /* 0x001fe400078e0004 */
[----:B------:R-:W-:Y:S01]  /*18a0*/  IMAD.HI.U32 R4, R2, R16, RZ ;  /* 0x0000001002047227 */ /* 0x000fe200078e00ff */
[----:B------:R-:W-:-:S03]  /*18b0*/  IABS R18, R9 ;  /* 0x0000000900127213 */ /* 0x000fc60000000000 */
[----:B------:R-:W-:Y:S02]  /*18c0*/  IMAD.MOV R4, RZ, RZ, -R4 ;  /* 0x000000ffff047224 */ /* 0x000fe400078e0a04 */
[----:B------:R-:W-:Y:S01]  /*18d0*/  @!P4 IMAD.MOV R5, RZ, RZ, -R5 ;  /* 0x000000ffff05c224 */ /* 0x000fe200078e0a05 */
[C---:B------:R-:W-:Y:S01]  /*18e0*/  ISETP.GT.U32.AND P4, PT, R3.reuse, R251, PT ;  /* 0x000000fb0300720c */ /* 0x040fe20003f84070 */
[C---:B------:R-:W-:Y:S02]  /*18f0*/  IMAD R16, R3.reuse, R4, R16 ;  /* 0x0000000403107224 */ /* 0x040fe400078e0210 */
[----:B------:R-:W-:Y:S01]  /*1900*/  @!P6 IMAD.IADD R14, R14, 0x1, -R3 ;  /* 0x000000010e0ee824 */ /* 0x000fe200078e0a03 */
[----:B------:R0:W-:Y:S01]  /*1910*/  STL [R1+0x14], R5 ;  /* 0x0000140501007387 */ /* 0x0001e20000100800 */
[C---:B------:R-:W-:Y:S01]  /*1920*/  IMAD R15, R3.reuse, R8, R15 ;  /* 0x00000008030f7224 */ /* 0x040fe200078e020f */
[----:B------:R-:W-:Y:S01]  /*1930*/  ISETP.GT.U32.AND P6, PT, R3, R16, PT ;  /* 0x000000100300720c */ /* 0x000fe20003fc4070 */
[----:B------:R-:W-:-:S02]  /*1940*/  @!P2 IMAD.MOV R252, RZ, RZ, -R252 ;  /* 0x000000fffffca224 */ /* 0x000fc400078e0afc */
[----:B------:R-:W-:Y:S01]  /*1950*/  IMAD.HI.U32 R4, R2, R18, RZ ;  /* 0x0000001202047227 */ /* 0x000fe200078e00ff */
[----:B------:R-:W-:-:S03]  /*1960*/  ISETP.GT.U32.AND P2, PT, R3, R15, PT ;  /* 0x0000000f0300720c */ /* 0x000fc60003f44070 */
[----:B------:R-:W-:Y:S01]  /*1970*/  @!P4 IMAD.IADD R251, R251, 0x1, -R3 ;  /* 0x00000001fbfbc824 */ /* 0x000fe200078e0a03 */
[----:B------:R-:W-:Y:S01]  /*1980*/  ISETP.GE.AND P4, PT, R12, RZ, PT ;  /* 0x000000ff0c00720c */ /* 0x000fe20003f86270 */
[----:B0-----:R-:W-:Y:S02]  /*1990*/  IMAD.MOV.U32 R5, RZ, RZ, R6 ;  /* 0x000000ffff057224 */ /* 0x001fe400078e0006 */
[----:B------:R-:W-:Y:S01]  /*19a0*/  @!P1 IMAD.MOV R251, RZ, RZ, -R251 ;  /* 0x000000fffffb9224 */ /* 0x000fe200078e0afb */
[----:B------:R-:W-:Y:S01]  /*19b0*/  ISETP.GT.U32.AND P1, PT, R3, R14, PT ;  /* 0x0000000e0300720c */ /* 0x000fe20003f24070 */
[----:B------:R-:W-:Y:S02]  /*19c0*/  @!P6 IMAD.IADD R16, R16, 0x1, -R3 ;  /* 0x000000011010e824 */ /* 0x000fe400078e0a03 */
[----:B------:R-:W-:-:S03]  /*19d0*/  IMAD.HI.U32 R6, R2, R17, RZ ;  /* 0x0000001102067227 */ /* 0x000fc600078e00ff */
[C---:B------:R-:W-:Y:S01]  /*19e0*/  ISETP.GT.U32.AND P6, PT, R3.reuse, R16, PT ;  /* 0x000000100300720c */ /* 0x040fe20003fc4070 */
[----:B------:R-:W-:Y:S02]  /*19f0*/  IMAD.MOV R6, RZ, RZ, -R6 ;  /* 0x000000ffff067224 */ /* 0x000fe400078e0a06 */
[----:B------:R-:W-:Y:S02]  /*1a00*/  IMAD.MOV R4, RZ, RZ, -R4 ;  /* 0x000000ffff047224 */ /* 0x000fe400078e0a04 */
[C---:B------:R-:W-:Y:S02]  /*1a10*/  IMAD R17, R3.reuse, R6, R17 ;  /* 0x0000000603117224 */ /* 0x040fe400078e0211 */
[--C-:B------:R-:W-:Y:S02]  /*1a20*/  @!P5 IMAD.IADD R250, R250, 0x1, -R3.reuse ;  /* 0x00000001fafad824 */ /* 0x100fe400078e0a03 */
[----:B------:R-:W-:Y:S02]  /*1a30*/  VIADD R10, R0, 0xf0 ;  /* 0x000000f0000a7836 */ /* 0x000fe40000000000 */
[----:B------:R-:W-:Y:S01]  /*1a40*/  @!P1 IMAD.IADD R14, R14, 0x1, -R3 ;  /* 0x000000010e0e9824 */ /* 0x000fe200078e0a03 */
[C---:B------:R-:W-:Y:S01]  /*1a50*/  ISETP.GT.U32.AND P1, PT, R3.reuse, R17, PT ;  /* 0x000000110300720c */ /* 0x040fe20003f24070 */
[C---:B------:R-:W-:Y:S01]  /*1a60*/  IMAD R18, R3.reuse, R4, R18 ;  /* 0x0000000403127224 */ /* 0x040fe200078e0212 */
[----:B------:R-:W-:Y:S01]  /*1a70*/  ISETP.GT.U32.AND P5, PT, R3, R250, PT ;  /* 0x000000fa0300720c */ /* 0x000fe20003fa4070 */
[----:B------:R-:W-:Y:S01]  /*1a80*/  @!P0 IMAD.MOV R5, RZ, RZ, -R5 ;  /* 0x000000ffff058224 */ /* 0x000fe200078e0a05 */
[----:B------:R-:W-:Y:S01]  /*1a90*/  ISETP.GE.AND P0, PT, R11, RZ, PT ;  /* 0x000000ff0b00720c */ /* 0x000fe20003f06270 */
[----:B------:R-:W-:Y:S01]  /*1aa0*/  VIADD R11, R0, 0xef ;  /* 0x000000ef000b7836 */ /* 0x000fe20000000000 */
[----:B------:R-:W-:Y:S01]  /*1ab0*/  IABS R19, R10 ;  /* 0x0000000a00137213 */ /* 0x000fe20000000000 */
[--C-:B------:R-:W-:Y:S01]  /*1ac0*/  @!P2 IMAD.IADD R15, R15, 0x1, -R3.reuse ;  /* 0x000000010f0fa824 */ /* 0x100fe200078e0a03 */
[----:B------:R0:W-:Y:S01]  /*1ad0*/  STL [R1+0x10], R5 ;  /* 0x0000100501007387 */ /* 0x0001e20000100800 */
[----:B------:R-:W-:Y:S01]  /*1ae0*/  @!P6 IMAD.IADD R16, R16, 0x1, -R3 ;  /* 0x000000011010e824 */ /* 0x000fe200078e0a03 */
[C---:B------:R-:W-:Y:S01]  /*1af0*/  ISETP.GT.U32.AND P6, PT, R3.reuse, R18, PT ;  /* 0x000000120300720c */ /* 0x040fe20003fc4070 */
[----:B------:R-:W-:Y:S01]  /*1b00*/  VIADD R12, R0, 0xee ;  /* 0x000000ee000c7836 */ /* 0x000fe20000000000 */
[----:B------:R-:W-:Y:S01]  /*1b10*/  ISETP.GT.U32.AND P2, PT, R3, R15, PT ;  /* 0x0000000f0300720c */ /* 0x000fe20003f44070 */
[----:B------:R-:W-:Y:S01]  /*1b20*/  IMAD.HI.U32 R4, R2, R19, RZ ;  /* 0x0000001302047227 */ /* 0x000fe200078e00ff */
[----:B------:R-:W-:Y:S01]  /*1b30*/  IABS R20, R11 ;  /* 0x0000000b00147213 */ /* 0x000fe20000000000 */
[----:B------:R-:W-:Y:S01]  /*1b40*/  STL [R1+0xbb4], R252 ;  /* 0x000bb4fc01007387 */ /* 0x000fe20000100800 */
[----:B------:R-:W-:Y:S01]  /*1b50*/  IABS R21, R12 ;  /* 0x0000000c00157213 */ /* 0x000fe20000000000 */
[----:B------:R-:W-:-:S02]  /*1b60*/  IMAD.MOV R4, RZ, RZ, -R4 ;  /* 0x000000ffff047224 */ /* 0x000fc400078e0a04 */
[----:B------:R-:W-:-:S04]  /*1b70*/  IMAD.HI.U32 R6, R2, R20, RZ ;  /* 0x0000001402067227 */ /* 0x000fc800078e00ff */
[----:B------:R-:W-:Y:S01]  /*1b80*/  @!P1 IMAD.IADD R17, R17, 0x1, -R3 ;  /* 0x0000000111119824 */ /* 0x000fe200078e0a03 */
[----:B------:R-:W-:Y:S01]  /*1b90*/  ISETP.GE.AND P1, PT, R9, RZ, PT ;  /* 0x000000ff0900720c */ /* 0x000fe20003f26270 */
[----:B------:R-:W-:-:S04]  /*1ba0*/  IMAD.HI.U32 R7, R2, R21, RZ ;  /* 0x0000001502077227 */ /* 0x000fc800078e00ff */
[----:B------:R-:W-:Y:S01]  /*1bb0*/  @!P5 IMAD.IADD R250, R250, 0x1, -R3 ;  /* 0x00000001fafad824 */ /* 0x000fe200078e0a03 */
[----:B------:R-:W-:Y:S01]  /*1bc0*/  ISETP.GE.AND P5, PT, R13, RZ, PT ;  /* 0x000000ff0d00720c */ /* 0x000fe20003fa6270 */
[----:B------:R-:W-:Y:S02]  /*1bd0*/  IMAD.MOV R6, RZ, RZ, -R6 ;  /* 0x000000ffff067224 */ /* 0x000fe400078e0a06 */
[C---:B------:R-:W-:Y:S02]  /*1be0*/  IMAD R19, R3.reuse, R4, R19 ;  /* 0x0000000403137224 */ /* 0x040fe400078e0213 */
[----:B------:R-:W-:Y:S01]  /*1bf0*/  @!P6 IMAD.IADD R18, R18, 0x1, -R3 ;  /* 0x000000011212e824 */ /* 0x000fe200078e0a03 */
[----:B------:R-:W-:Y:S01]  /*1c00*/  ISETP.GT.U32.AND P6, PT, R3, R17, PT ;  /* 0x000000110300720c */ /* 0x000fe20003fc4070 */
[----:B------:R-:W-:Y:S02]  /*1c10*/  IMAD.MOV R8, RZ, RZ, -R7 ;  /* 0x000000ffff087224 */ /* 0x000fe400078e0a07 */
[----:B------:R-:W-:-:S02]  /*1c20*/  VIADD R7, R0, 0xed ;  /* 0x000000ed00077836 */ /* 0x000fc40000000000 */
[----:B------:R-:W-:Y:S01]  /*1c30*/  @!P2 IMAD.IADD R15, R15, 0x1, -R3 ;  /* 0x000000010f0fa824 */ /* 0x000fe200078e0a03 */
[----:B------:R-:W-:Y:S01]  /*1c40*/  ISETP.GE.AND P2, PT, R22, RZ, PT ;  /* 0x000000ff1600720c */ /* 0x000fe20003f46270 */
[C---:B------:R-:W-:Y:S01]  /*1c50*/  IMAD R20, R3.reuse, R6, R20 ;  /* 0x0000000603147224 */ /* 0x040fe200078e0214 */
[----:B------:R-:W-:Y:S01]  /*1c60*/  IABS R22, R7 ;  /* 0x0000000700167213 */ /* 0x000fe20000000000 */
[----:B------:R-:W-:Y:S01]  /*1c70*/  @!P3 IMAD.MOV R250, RZ, RZ, -R250 ;  /* 0x000000fffffab224 */ /* 0x000fe200078e0afa */
[C---:B------:R-:W-:Y:S01]  /*1c80*/  ISETP.GT.U32.AND P3, PT, R3.reuse, R19, PT ;  /* 0x000000130300720c */ /* 0x040fe20003f64070 */
[----:B------:R-:W-:Y:S01]  /*1c90*/  @!P0 IMAD.MOV R14, RZ, RZ, -R14 ;  /* 0x000000ffff0e8224 */ /* 0x000fe200078e0a0e */
[C---:B------:R-:W-:Y:S01]  /*1ca0*/  ISETP.GT.U32.AND P0, PT, R3.reuse, R18, PT ;  /* 0x000000120300720c */ /* 0x040fe20003f04070 */
[----:B------:R-:W-:Y:S01]  /*1cb0*/  @!P4 IMAD.MOV R15, RZ, RZ, -R15 ;  /* 0x000000ffff0fc224 */ /* 0x000fe200078e0a0f */
[C---:B------:R-:W-:Y:S01]  /*1cc0*/  ISETP.GT.U32.AND P4, PT, R3.reuse, R20, PT ;  /* 0x000000140300720c */ /* 0x040fe20003f84070 */
[----:B------:R-:W-:-:S02]  /*1cd0*/  IMAD R21, R3, R8, R21 ;  /* 0x0000000803157224 */ /* 0x000fc400078e0215 */
[----:B------:R-:W-:-:S04]  /*1ce0*/  IMAD.HI.U32 R4, R2, R22, RZ ;  /* 0x0000001602047227 */ /* 0x000fc800078e00ff */
[--C-:B------:R-:W-:Y:S01]  /*1cf0*/  @!P6 IMAD.IADD R17, R17, 0x1, -R3.reuse ;  /* 0x000000011111e824 */ /* 0x100fe200078e0a03 */
[----:B------:R-:W-:Y:S01]  /*1d00*/  ISETP.GT.U32.AND P6, PT, R3, R21, PT ;  /* 0x000000150300720c */ /* 0x000fe20003fc4070 */
[----:B------:R-:W-:Y:S02]  /*1d10*/  IMAD.MOV R6, RZ, RZ, -R4 ;  /* 0x000000ffff067224 */ /* 0x000fe400078e0a04 */
[--C-:B------:R-:W-:Y:S01]  /*1d20*/  @!P3 IMAD.IADD R19, R19, 0x1, -R3.reuse ;  /* 0x000000011313b824 */ /* 0x100fe200078e0a03 */
[----:B------:R-:W-:Y:S01]  /*1d30*/  ISETP.GE.AND P3, PT, R12, RZ, PT ;  /* 0x000000ff0c00720c */ /* 0x000fe20003f66270 */
[----:B------:R-:W-:Y:S02]  /*1d40*/  VIADD R8, R0, 0xec ;  /* 0x000000ec00087836 */ /* 0x000fe40000000000 */
[--C-:B------:R-:W-:Y:S01]  /*1d50*/  @!P0 IMAD.IADD R18, R18, 0x1, -R3.reuse ;  /* 0x0000000112128824 */ /* 0x100fe200078e0a03 */
[----:B------:R-:W-:Y:S01]  /*1d60*/  ISETP.GE.AND P0, PT, R11, RZ, PT ;  /* 0x000000ff0b00720c */ /* 0x000fe20003f06270 */
[C---:B------:R-:W-:Y:S01]  /*1d70*/  IMAD R22, R3.reuse, R6, R22 ;  /* 0x0000000603167224 */ /* 0x040fe200078e0216 */
[----:B------:R-:W-:Y:S01]  /*1d80*/  IABS R23, R8 ;  /* 0x0000000800177213 */ /* 0x000fe20000000000 */
[--C-:B------:R-:W-:Y:S01]  /*1d90*/  @!P4 IMAD.IADD R20, R20, 0x1, -R3.reuse ;  /* 0x000000011414c824 */ /* 0x100fe200078e0a03 */
[C---:B------:R-:W-:Y:S01]  /*1da0*/  ISETP.GT.U32.AND P4, PT, R3.reuse, R19, PT ;  /* 0x000000130300720c */ /* 0x040fe20003f84070 */
[----:B------:R-:W-:Y:S01]  /*1db0*/  @!P1 IMAD.MOV R18, RZ, RZ, -R18 ;  /* 0x000000ffff129224 */ /* 0x000fe200078e0a12 */
[----:B------:R-:W-:Y:S01]  /*1dc0*/  ISETP.GT.U32.AND P1, PT, R3, R22, PT ;  /* 0x000000160300720c */ /* 0x000fe20003f24070 */
[----:B------:R-:W-:Y:S01]  /*1dd0*/  @!P5 IMAD.MOV R16, RZ, RZ, -R16 ;  /* 0x000000ffff10d224 */ /* 0x000fe200078e0a10 */
[----:B------:R-:W-:Y:S01]  /*1de0*/  ISETP.GE.AND P5, PT, R10, RZ, PT ;  /* 0x000000ff0a00720c */ /* 0x000fe20003fa6270 */
[----:B------:R-:W-:Y:S01]  /*1df0*/  @!P6 IMAD.IADD R21, R21, 0x1, -R3 ;  /* 0x000000011515e824 */ /* 0x000fe200078e0a03 */
[----:B------:R-:W-:Y:S01]  /*1e00*/  ISETP.GT.U32.AND P6, PT, R3, R20, PT ;  /* 0x000000140300720c */ /* 0x000fe20003fc4070 */
[----:B------:R-:W-:-:S02]  /*1e10*/  VIADD R9, R0, 0xeb ;  /* 0x000000eb00097836 */ /* 0x000fc40000000000 */
[----:B------:R-:W-:-:S03]  /*1e20*/  IMAD.HI.U32 R4, R2, R23, RZ ;  /* 0x0000001702047227 */ /* 0x000fc600078e00ff */
[----:B------:R-:W-:Y:S01]  /*1e30*/  IABS R24, R9 ;  /* 0x0000000900187213 */ /* 0x000fe20000000000 */
[----:B------:R-:W-:Y:S02]  /*1e40*/  IMAD.MOV R4, RZ, RZ, -R4 ;  /* 0x000000ffff047224 */ /* 0x000fe400078e0a04 */
[----:B------:R-:W-:Y:S01]  /*1e50*/  @!P4 IMAD.IADD R19, R19, 0x1, -R3 ;  /* 0x000000011313c824 */ /* 0x000fe200078e0a03 */
[----:B------:R-:W-:Y:S01]  /*1e60*/  ISETP.GE.AND P4, PT, R7, RZ, PT ;  /* 0x000000ff0700720c */ /* 0x000fe20003f86270 */
[----:B------:R-:W-:Y:S02]  /*1e70*/  IMAD R23, R3, R4, R23 ;  /* 0x0000000403177224 */ /* 0x000fe400078e0217 */
[----:B------:R-:W-:Y:S02]  /*1e80*/  VIADD R7, R0, 0xe9 ;  /* 0x000000e900077836 */ /* 0x000fe40000000000 */
[----:B------:R-:W-:Y:S01]  /*1e90*/  @!P1 IMAD.IADD R22, R22, 0x1, -R3 ;  /* 0x0000000116169824 */ /* 0x000fe200078e0a03 */
[----:B------:R-:W-:Y:S01]  /*1ea0*/  ISETP.GE.AND P1, PT, R9, RZ, PT ;  /* 0x000000ff0900720c */ /* 0x000fe20003f26270 */
[----:B------:R-:W-:Y:S01]  /*1eb0*/  IMAD.HI.U32 R4, R2, R24, RZ ;  /* 0x0000001802047227 */ /* 0x000fe200078e00ff */
[----:B------:R-:W-:-:S03]  /*1ec0*/  IABS R26, R7 ;  /* 0x00000007001a7213 */ /* 0x000fc60000000000 */
[----:B------:R-:W-:Y:S01]  /*1ed0*/  @!P6 IMAD.IADD R20, R20, 0x1, -R3 ;  /* 0x000000011414e824 */ /* 0x000fe200078e0a03 */
[C---:B------:R-:W-:Y:S01]  /*1ee0*/  ISETP.GT.U32.AND P6, PT, R3.reuse, R23, PT ;  /* 0x000000170300720c */ /* 0x040fe20003fc4070 */
[----:B------:R-:W-:Y:S01]  /*1ef0*/  @!P5 IMAD.MOV R19, RZ, RZ, -R19 ;  /* 0x000000ffff13d224 */ /* 0x000fe200078e0a13 */
[C---:B------:R-:W-:Y:S01]  /*1f00*/  ISETP.GT.U32.AND P5, PT, R3.reuse, R22, PT ;  /* 0x000000160300720c */ /* 0x040fe20003fa4070 */
[----:B------:R-:W-:Y:S02]  /*1f10*/  IMAD.MOV R4, RZ, RZ, -R4 ;  /* 0x000000ffff047224 */ /* 0x000fe400078e0a04 */
[----:B------:R-:W-:Y:S02]  /*1f20*/  VIADD R10, R0, 0xea ;  /* 0x000000ea000a7836 */ /* 0x000fe40000000000 */
[----:B------:R-:W-:Y:S02]  /*1f30*/  IMAD R24, R3, R4, R24 ;  /* 0x0000000403187224 */ /* 0x000fe400078e0218 */
[----:B------:R-:W-:Y:S01]  /*1f40*/  IMAD.HI.U32 R4, R2, R26, RZ ;  /* 0x0000001a02047227 */ /* 0x000fe200078e00ff */
[----:B------:R-:W-:-:S03]  /*1f50*/  IABS R25, R10 ;  /* 0x0000000a00197213 */ /* 0x000fc60000000000 */
[----:B------:R-:W-:Y:S01]  /*1f60*/  @!P2 IMAD.MOV R17, RZ, RZ, -R17 ;  /* 0x000000ffff11a224 */ /* 0x000fe200078e0a11 */
[----:B------:R-:W-:Y:S01]  /*1f70*/  ISETP.GT.U32.AND P2, PT, R3, R21, PT ;  /* 0x000000150300720c */ /* 0x000fe20003f44070 */
[----:B------:R-:W-:Y:S02]  /*1f80*/  IMAD.MOV R4, RZ, RZ, -R4 ;  /* 0x000000ffff047224 */ /* 0x000fe400078e0a04 */
[----:B------:R-:W-:-:S04]  /*1f90*/  IMAD.HI.U32 R6, R2, R25, RZ ;  /* 0x0000001902067227 */ /* 0x000fc800078e00ff */
[--C-:B------:R-:W-:Y:S02]  /*1fa0*/  @!P6 IMAD.IADD R23, R23, 0x1, -R3.reuse ;  /* 0x000000011717e824 */ /* 0x100fe400078e0a03 */
[--C-:B------:R-:W-:Y:S02]  /*1fb0*/  @!P5 IMAD.IADD R22, R22, 0x1, -R3.reuse ;  /* 0x000000011616d824 */ /* 0x100fe400078e0a03 */
[C---:B------:R-:W-:Y:S01]  /*1fc0*/  IMAD R26, R3.reuse, R4, R26 ;  /* 0x00000004031a7224 */ /* 0x040fe200078e021a */
[C---:B------:R-:W-:Y:S01]  /*1fd0*/  ISETP.GT.U32.AND P6, PT, R3.reuse, R23, PT ;  /* 0x000000170300720c */ /* 0x040fe20003fc4070 */
[----:B------:R-:W-:Y:S02]  /*1fe0*/  IMAD.MOV R6, RZ, RZ, -R6 ;  /* 0x000000ffff067224 */ /* 0x000fe400078e0a06 */
[----:B------:R-:W-:Y:S01]  /*1ff0*/  @!P4 IMAD.MOV R22, RZ, RZ, -R22 ;  /* 0x000000ffff16c224 */ /* 0x000fe200078e0a16 */
[----:B------:R-:W-:Y:S01]  /*2000*/  ISETP.GT.U32.AND P4, PT, R3, R26, PT ;  /* 0x0000001a0300720c */ /* 0x000fe20003f84070 */
[----:B------:R-:W-:Y:S01]  /*2010*/  @!P2 IMAD.IADD R21, R21, 0x1, -R3 ;  /* 0x000000011515a824 */ /* 0x000fe200078e0a03 */
[----:B------:R-:W-:Y:S01]  /*2020*/  ISETP.GE.AND P2, PT, R8, RZ, PT ;  /* 0x000000ff0800720c */ /* 0x000fe20003f46270 */
[----:B------:R-:W-:-:S02]  /*2030*/  IMAD R25, R3, R6, R25 ;  /* 0x0000000603197224 */ /* 0x000fc400078e0219 */
[----:B------:R-:W-:Y:S01]  /*2040*/  @!P0 IMAD.MOV R20, RZ, RZ, -R20 ;  /* 0x000000ffff148224 */ /* 0x000fe200078e0a14 */
[C---:B------:R-:W-:Y:S01]  /*2050*/  ISETP.GT.U32.AND P0, PT, R3.reuse, R24, PT ;  /* 0x000000180300720c */ /* 0x040fe20003f04070 */
[C---:B------:R-:W-:Y:S01]  /*2060*/  VIADD R8, R0.reuse, 0xe7 ;  /* 0x000000e700087836 */ /* 0x040fe20000000000 */
[----:B------:R-:W-:Y:S01]  /*2070*/  ISETP.GT.U32.AND P5, PT, R3, R25, PT ;  /* 0x000000190300720c */ /* 0x000fe20003fa4070 */
[--C-:B------:R-:W-:Y:S01]  /*2080*/  @!P6 IMAD.IADD R23, R23, 0x1, -R3.reuse ;  /* 0x000000011717e824 */ /* 0x100fe200078e0a03 */
[----:B------:R-:W-:Y:S01]  /*2090*/  ISETP.GE.AND P6, PT, R7, RZ, PT ;  /* 0x000000ff0700720c */ /* 0x000fe20003fc6270 */
[----:B------:R-:W-:Y:S01]  /*20a0*/  VIADD R6, R0, 0xe8 ;  /* 0x000000e800067836 */ /* 0x000fe20000000000 */
[----:B------:R-:W-:Y:S01]  /*20b0*/  IABS R28, R8 ;  /* 0x00000008001c7213 */ /* 0x000fe20000000000 */
[----:B------:R-:W-:Y:S02]  /*20c0*/  @!P4 IMAD.IADD R26, R26, 0x1, -R3 ;  /* 0x000000011a1ac824 */ /* 0x000fe400078e0a03 */
[----:B------:R-:W-:Y:S01]  /*20d0*/  @!P2 IMAD.MOV R23, RZ, RZ, -R23 ;  /* 0x000000ffff17a224 */ /* 0x000fe200078e0a17 */
[----:B------:R-:W-:Y:S01]  /*20e0*/  IABS R27, R6 ;  /* 0x00000006001b7213 */ /* 0x000fe20000000000 */
[----:B------:R-:W-:Y:S01]  /*20f0*/  VIADD R9, R0, 0xe6 ;  /* 0x000000e600097836 */ /* 0x000fe20000000000 */
[----:B------:R-:W-:Y:S01]  /*2100*/  ISETP.GE.AND P2, PT, R6, RZ, PT ;  /* 0x000000ff0600720c */ /* 0x000fe20003f46270 */
[----:B------:R-:W-:Y:S01]  /*2110*/  @!P0 IMAD.IADD R24, R24, 0x1, -R3 ;  /* 0x0000000118188824 */ /* 0x000fe200078e0a03 */
[----:B------:R-:W-:Y:S01]  /*2120*/  ISETP.GT.U32.AND P4, PT, R3, R26, PT ;  /* 0x0000001a0300720c */ /* 0x000fe20003f84070 */
[----:B------:R-:W-:Y:S01]  /*2130*/  IMAD.HI.U32 R6, R2, R28, RZ ;  /* 0x0000001c02067227 */ /* 0x000fe200078e00ff */
[----:B------:R-:W-:-:S02]  /*2140*/  IABS R29, R9 ;  /* 0x00000009001d7213 */ /* 0x000fc40000000000 */
[----:B------:R-:W-:Y:S01]  /*2150*/  ISETP.GT.U32.AND P0, PT, R3, R24, PT ;  /* 0x000000180300720c */ /* 0x000fe20003f04070 */
[----:B------:R-:W-:Y:S02]  /*2160*/  @!P5 IMAD.IADD R25, R25, 0x1, -R3 ;  /* 0x000000011919d824 */ /* 0x000fe400078e0a03 */
[----:B------:R-:W-:Y:S02]  /*2170*/  IMAD.MOV R6, RZ, RZ, -R6 ;  /* 0x000000ffff067224 */ /* 0x000fe400078e0a06 */
[----:B------:R-:W-:Y:S01]  /*2180*/  IMAD.HI.U32 R4, R2, R27, RZ ;  /* 0x0000001b02047227 */ /* 0x000fe200078e00ff */
[----:B------:R-:W-:-:S03]  /*2190*/  ISETP.GT.U32.AND P5, PT, R3, R25, PT ;  /* 0x000000190300720c */ /* 0x000fc60003fa4070 */
[C---:B------:R-:W-:Y:S02]  /*21a0*/  IMAD R28, R3.reuse, R6, R28 ;  /* 0x00000006031c7224 */ /* 0x040fe400078e021c */
[----:B------:R-:W-:Y:S02]  /*21b0*/  IMAD.MOV R4, RZ, RZ, -R4 ;  /* 0x000000ffff047224 */ /* 0x000fe400078e0a04 */
[----:B------:R-:W-:Y:S01]  /*21c0*/  @!P4 IMAD.IADD R26, R26, 0x1, -R3 ;  /* 0x000000011a1ac824 */ /* 0x000fe200078e0a03 */
[C---:B------:R-:W-:Y:S01]  /*21d0*/  ISETP.GT.U32.AND P4, PT, R3.reuse, R28, PT ;  /* 0x0000001c0300720c */ /* 0x040fe20003f84070 */
[----:B------:R-:W-:Y:S01]  /*21e0*/  @!P3 IMAD.MOV R21, RZ, RZ, -R21 ;  /* 0x000000ffff15b224 */ /* 0x000fe200078e0a15 */
[----:B------:R-:W-:Y:S01]  /*21f0*/  ISETP.GE.AND P3, PT, R10, RZ, PT ;  /* 0x000000ff0a00720c */ /* 0x000fe20003f66270 */
[----:B------:R-:W-:Y:S01]  /*2200*/  @!P0 IMAD.IADD R24, R24, 0x1, -R3 ;  /* 0x0000000118188824 */ /* 0x000fe200078e0a03 */
[----:B------:R-:W-:Y:S01]  /*2210*/  ISETP.GE.AND P0, PT, R8, RZ, PT ;  /* 0x000000ff0800720c */ /* 0x000fe20003f06270 */
[----:B------:R-:W-:-:S02]  /*2220*/  IMAD R27, R3, R4, R27 ;  /* 0x00000004031b7224 */ /* 0x000fc400078e021b */
[----:B------:R-:W-:-:S04]  /*2230*/  IMAD.HI.U32 R7, R2, R29, RZ ;  /* 0x0000001d02077227 */ /* 0x000fc800078e00ff */
[----:B------:R-:W-:Y:S01]  /*2240*/  @!P5 IMAD.IADD R25, R25, 0x1, -R3 ;  /* 0x000000011919d824 */ /* 0x000fe200078e0a03 */
[----:B------:R-:W-:Y:S01]  /*2250*/  ISETP.GE.AND P5, PT, R9, RZ, PT ;  /* 0x000000ff0900720c */ /* 0x000fe20003fa6270 */
[----:B------:R-:W-:Y:S01]  /*2260*/  @!P1 IMAD.MOV R24, RZ, RZ, -R24 ;  /* 0x000000ffff189224 */ /* 0x000fe200078e0a18 */
[C---:B------:R-:W-:Y:S01]  /*2270*/  ISETP.GT.U32.AND P1, PT, R3.reuse, R27, PT ;  /* 0x0000001b0300720c */ /* 0x040fe20003f24070 */
[----:B------:R-:W-:Y:S02]  /*2280*/  IMAD.MOV R8, RZ, RZ, -R7 ;  /* 0x000000ffff087224 */ /* 0x000fe400078e0a07 */
[C---:B------:R-:W-:Y:S02]  /*2290*/  VIADD R4, R0.reuse, 0xe5 ;  /* 0x000000e500047836 */ /* 0x040fe40000000000 */
[----:B------:R-:W-:Y:S02]  /*22a0*/  VIADD R9, R0, 0xe4 ;  /* 0x000000e400097836 */ /* 0x000fe40000000000 */
[C---:B------:R-:W-:Y:S01]  /*22b0*/  IMAD R29, R3.reuse, R8, R29 ;  /* 0x00000008031d7224 */ /* 0x040fe200078e021d */
[----:B------:R-:W-:Y:S01]  /*22c0*/  IABS R30, R4 ;  /* 0x00000004001e7213 */ /* 0x000fe20000000000 */
[----:B------:R-:W-:Y:S01]  /*22d0*/  @!P4 IMAD.IADD R28, R28, 0x1, -R3 ;  /* 0x000000011c1cc824 */ /* 0x000fe200078e0a03 */
[----:B------:R-:W-:Y:S01]  /*22e0*/  IABS R31, R9 ;  /* 0x00000009001f7213 */ /* 0x000fe20000000000 */
[----:B------:R-:W-:Y:S01]  /*22f0*/  @!P3 IMAD.MOV R25, RZ, RZ, -R25 ;  /* 0x000000ffff19b224 */ /* 0x000fe200078e0a19 */
[----:B------:R-:W-:Y:S01]  /*2300*/  ISETP.GE.AND P3, PT, R4, RZ, PT ;  /* 0x000000ff0400720c */ /* 0x000fe20003f66270 */
[----:B------:R-:W-:Y:S01]  /*2310*/  @!P6 IMAD.MOV R26, RZ, RZ, -R26 ;  /* 0x000000ffff1ae224 */ /* 0x000fe200078e0a1a */
[C---:B------:R-:W-:Y:S01]  /*2320*/  ISETP.GT.U32.AND P4, PT, R3.reuse, R28, PT ;  /* 0x0000001c0300720c */ /* 0x040fe20003f84070 */
[----:B------:R-:W-:Y:S01]  /*2330*/  IMAD.HI.U32 R4, R2, R30, RZ ;  /* 0x0000001e02047227 */ /* 0x000fe200078e00ff */
[----:B------:R-:W-:-:S03]  /*2340*/  ISETP.GT.U32.AND P6, PT, R3, R29, PT ;  /* 0x0000001d0300720c */ /* 0x000fc60003fc4070 */
[----:B------:R-:W-:-:S04]  /*2350*/  IMAD.HI.U32 R6, R2, R31, RZ ;  /* 0x0000001f02067227 */ /* 0x000fc800078e00ff */
[----:B------:R-:W-:Y:S02]  /*2360*/  @!P1 IMAD.IADD R27, R27, 0x1, -R3 ;  /* 0x000000011b1b9824 */ /* 0x000fe400078e0a03 */
[----:B------:R-:W-:Y:S02]  /*2370*/  VIADD R10, R0, 0xe3 ;  /* 0x000000e3000a7836 */ /* 0x000fe40000000000 */
[----:B------:R-:W-:Y:S01]  /*2380*/  IMAD.MOV R4, RZ, RZ, -R4 ;  /* 0x000000ffff047224 */ /* 0x000fe200078e0a04 */
[C---:B------:R-:W-:Y:S01]  /*2390*/  ISETP.GT.U32.AND P1, PT, R3.reuse, R27, PT ;  /* 0x0000001b0300720c */ /* 0x040fe20003f24070 */
[----:B------:R-:W-:Y:S01]  /*23a0*/  IMAD.MOV R6, RZ, RZ, -R6 ;  /* 0x000000ffff067224 */ /* 0x000fe200078e0a06 */
[----:B------:R-:W-:Y:S01]  /*23b0*/  IABS R32, R10 ;  /* 0x0000000a00207213 */ /* 0x000fe20000000000 */
[C---:B------:R-:W-:Y:S02]  /*23c0*/  IMAD R30, R3.reuse, R4, R30 ;  /* 0x00000004031e7224 */ /* 0x040fe400078e021e */
[----:B------:R-:W-:-:S02]  /*23d0*/  IMAD R31, R3, R6, R31 ;  /* 0x00000006031f7224 */ /* 0x000fc400078e021f */
[--C-:B------:R-:W-:Y:S01]  /*23e0*/  @!P4 IMAD.IADD R28, R28, 0x1, -R3.reuse ;  /* 0x000000011c1cc824 */ /* 0x100fe200078e0a03 */
[----:B------:R-:W-:Y:S01]  /*23f0*/  ISETP.GT.U32.AND P4, PT, R3, R30, PT ;  /* 0x0000001e0300720c */ /* 0x000fe20003f84070 */
[----:B------:R-:W-:Y:S01]  /*2400*/  @!P6 IMAD.IADD R29, R29, 0x1, -R3 ;  /* 0x000000011d1de824 */ /* 0x000fe200078e0a03 */
[----:B------:R-:W-:Y:S01]  /*2410*/  ISETP.GT.U32.AND P6, PT, R3, R31, PT ;  /* 0x0000001f0300720c */ /* 0x000fe20003fc4070 */
[----:B------:R-:W-:-:S04]  /*2420*/  IMAD.HI.U32 R7, R2, R32, RZ ;  /* 0x0000002002077227 */ /* 0x000fc800078e00ff */
[C---:B------:R-:W-:Y:S02]  /*2430*/  VIADD R11, R0.reuse, 0xe2 ;  /* 0x000000e2000b7836 */ /* 0x040fe40000000000 */
[----:B------:R-:W-:Y:S02]  /*2440*/  IMAD.MOV R7, RZ, RZ, -R7 ;  /* 0x000000ffff077224 */ /* 0x000fe400078e0a07 */
[----:B------:R-:W-:Y:S01]  /*2450*/  @!P1 IMAD.IADD R27, R27, 0x1, -R3 ;  /* 0x000000011b1b9824 */ /* 0x000fe200078e0a03 */
[----:B------:R-:W-:Y:S01]  /*2460*/  ISETP.GE.AND P1, PT, R9, RZ, PT ;  /* 0x000000ff0900720c */ /* 0x000fe20003f26270 */
[----:B------:R-:W-:Y:S01]  /*2470*/  IMAD R32, R3, R7, R32 ;  /* 0x0000000703207224 */ /* 0x000fe200078e0220 */
[----:B------:R-:W-:Y:S01]  /*2480*/  IABS R33, R11 ;  /* 0x0000000b00217213 */ /* 0x000fe20000000000 */
[C---:B------:R-:W-:Y:S02]  /*2490*/  VIADD R7, R0.reuse, 0xe1 ;  /* 0x000000e100077836 */ /* 0x040fe40000000000 */
[----:B------:R-:W-:-:S02]  /*24a0*/  VIADD R9, R0, 0xe0 ;  /* 0x000000e000097836 */ /* 0x000fc40000000000 */
[--C-:B------:R-:W-:Y:S01]  /*24b0*/  @!P4 IMAD.IADD R30, R30, 0x1, -R3.reuse ;  /* 0x000000011e1ec824 */ /* 0x100fe200078e0a03 */
[----:B------:R-:W-:Y:S01]  /*24c0*/  IABS R34, R7 ;  /* 0x0000000700227213 */ /* 0x000fe20000000000 */
[----:B------:R-:W-:Y:S01]  /*24d0*/  @!P6 IMAD.IADD R31, R31, 0x1, -R3 ;  /* 0x000000011f1fe824 */ /* 0x000fe200078e0a03 */
[----:B------:R-:W-:Y:S01]  /*24e0*/  IABS R35, R9 ;  /* 0x0000000900237213 */ /* 0x000fe20000000000 */
[----:B------:R-:W-:Y:S01]  /*24f0*/  IMAD.HI.U32 R8, R2, R33, RZ ;  /* 0x0000002102087227 */ /* 0x000fe200078e00ff */
[C---:B------:R-:W-:Y:S02]  /*2500*/  ISETP.GT.U32.AND P4, PT, R3.reuse, R29, PT ;  /* 0x0000001d0300720c */ /* 0x040fe40003f84070 */
[C---:B------:R-:W-:Y:S01]  /*2510*/  ISETP.GT.U32.AND P6, PT, R3.reuse, R31, PT ;  /* 0x0000001f0300720c */ /* 0x040fe20003fc4070 */
[----:B------:R-:W-:Y:S01]  /*2520*/  @!P2 IMAD.MOV R27, RZ, RZ, -R27 ;  /* 0x000000ffff1ba224 */ /* 0x000fe200078e0a1b */
[----:B------:R-:W-:Y:S01]  /*2530*/  ISETP.GT.U32.AND P2, PT, R3, R30, PT ;  /* 0x0000001e0300720c */ /* 0x000fe20003f44070 */
[----:B------:R-:W-:-:S02]  /*2540*/  IMAD.MOV R8, RZ, RZ, -R8 ;  /* 0x000000ffff087224 */ /* 0x000fc400078e0a08 */
[----:B------:R-:W-:-:S04]  /*2550*/  IMAD.HI.U32 R4, R2, R34, RZ ;  /* 0x0000002202047227 */ /* 0x000fc800078e00ff */
[----:B------:R-:W-:-:S04]  /*2560*/  IMAD.HI.U32 R6, R2, R35, RZ ;  /* 0x0000002302067227 */ /* 0x000fc800078e00ff */
[C---:B------:R-:W-:Y:S02]  /*2570*/  IMAD R33, R3.reuse, R8, R33 ;  /* 0x0000000803217224 */ /* 0x040fe400078e0221 */
[----:B------:R-:W-:Y:S02]  /*2580*/  IMAD.MOV R4, RZ, RZ, -R4 ;  /* 0x000000ffff047224 */ /* 0x000fe400078e0a04 */
[----:B------:R-:W-:Y:S02]  /*2590*/  IMAD.MOV R8, RZ, RZ, -R6 ;  /* 0x000000ffff087224 */ /* 0x000fe400078e0a06 */
[----:B------:R-:W-:Y:S01]  /*25a0*/  @!P0 IMAD.MOV R28, RZ, RZ, -R28 ;  /* 0x000000ffff1c8224 */ /* 0x000fe200078e0a1c */
[----:B------:R-:W-:Y:S01]  /*25b0*/  ISETP.GT.U32.AND P0, PT, R3, R32, PT ;  /* 0x000000200300720c */ /* 0x000fe20003f04070 */
[----:B------:R-:W-:Y:S01]  /*25c0*/  @!P4 IMAD.IADD R29, R29, 0x1, -R3 ;  /* 0x000000011d1dc824 */ /* 0x000fe200078e0a03 */
[C---:B------:R-:W-:Y:S01]  /*25d0*/  ISETP.GT.U32.AND P4, PT, R3.reuse, R33, PT ;  /* 0x000000210300720c */ /* 0x040fe20003f84070 */
[----:B------:R-:W-:-:S02]  /*25e0*/  IMAD R34, R3, R4, R34 ;  /* 0x0000000403227224 */ /* 0x000fc400078e0222 */
[C---:B------:R-:W-:Y:S02]  /*25f0*/  IMAD R35, R3.reuse, R8, R35 ;  /* 0x0000000803237224 */ /* 0x040fe400078e0223 */
[--C-:B------:R-:W-:Y:S01]  /*2600*/  @!P2 IMAD.IADD R30, R30, 0x1, -R3.reuse ;  /* 0x000000011e1ea824 */ /* 0x100fe200078e0a03 */
[----:B------:R-:W-:Y:S01]  /*2610*/  ISETP.GT.U32.AND P2, PT, R3, R34, PT ;  /* 0x000000220300720c */ /* 0x000fe20003f44070 */
[--C-:B------:R-:W-:Y:S01]  /*2620*/  @!P6 IMAD.IADD R31, R31, 0x1, -R3.reuse ;  /* 0x000000011f1fe824 */ /* 0x100fe200078e0a03 */
[----:B------:R-:W-:Y:S01]  /*2630*/  ISETP.GT.U32.AND P6, PT, R3, R35, PT ;  /* 0x000000230300720c */ /* 0x000fe20003fc4070 */
[----:B------:R-:W-:Y:S02]  /*2640*/  VIADD R13, R0, 0xde ;  /* 0x000000de000d7836 */ /* 0x000fe40000000000 */
[--C-:B------:R-:W-:Y:S01]  /*2650*/  @!P0 IMAD.IADD R32, R32, 0x1, -R3.reuse ;  /* 0x0000000120208824 */ /* 0x100fe200078e0a03 */
[----:B------:R-:W-:Y:S01]  /*2660*/  ISETP.GE.AND P0, PT, R10, RZ, PT ;  /* 0x000000ff0a00720c */ /* 0x000fe20003f06270 */
[----:B------:R-:W-:Y:S01]  /*2670*/  @!P4 IMAD.IADD R33, R33, 0x1, -R3 ;  /* 0x000000012121c824 */ /* 0x000fe200078e0a03 */
[----:B------:R-:W-:Y:S01]  /*2680*/  IABS R37, R13 ;  /* 0x0000000d00257213 */ /* 0x000fe20000000000 */
[----:B------:R-:W-:Y:S01]  /*2690*/  VIADD R12, R0, 0xdf ;  /* 0x000000df000c7836 */ /* 0x000fe20000000000 */
[----:B------:R-:W-:Y:S01]  /*26a0*/  ISETP.GE.AND P4, PT, R11, RZ, PT ;  /* 0x000000ff0b00720c */ /* 0x000fe20003f86270 */
[----:B------:R-:W-:-:S02]  /*26b0*/  @!P5 IMAD.MOV R29, RZ, RZ, -R29 ;  /* 0x000000ffff1dd224 */ /* 0x000fc400078e0a1d */
[--C-:B------:R-:W-:Y:S01]  /*26c0*/  @!P2 IMAD.IADD R34, R34, 0x1, -R3.reuse ;  /* 0x000000012222a824 */ /* 0x100fe200078e0a03 */
[----:B------:R-:W-:Y:S01]  /*26d0*/  ISETP.GT.U32.AND P2, PT, R3, R32, PT ;  /* 0x000000200300720c */ /* 0x000fe20003f44070 */
[----:B------:R-:W-:Y:S01]  /*26e0*/  @!P6 IMAD.IADD R35, R35, 0x1, -R3 ;  /* 0x000000012323e824 */ /* 0x000fe200078e0a03 */
[C---:B------:R-:W-:Y:S01]  /*26f0*/  ISETP.GT.U32.AND P6, PT, R3.reuse, R33, PT ;  /* 0x000000210300720c */ /* 0x040fe20003fc4070 */
[----:B------:R-:W-:Y:S01]  /*2700*/  IMAD.HI.U32 R6, R2, R37, RZ ;  /* 0x0000002502067227 */ /* 0x000fe200078e00ff */
[----:B------:R-:W-:Y:S02]  /*2710*/  IABS R36, R12 ;  /* 0x0000000c00247213 */ /* 0x000fe40000000000 */
[----:B------:R-:W-:Y:S01]  /*2720*/  ISETP.GT.U32.AND P5, PT, R3, R34, PT ;  /* 0x000000220300720c */ /* 0x000fe20003fa4070 */
[----:B------:R-:W-:Y:S02]  /*2730*/  IMAD.MOV R6, RZ, RZ, -R6 ;  /* 0x000000ffff067224 */ /* 0x000fe400078e0a06 */
[----:B------:R-:W-:-:S02]  /*2740*/  VIADD R8, R0, 0xdd ;  /* 0x000000dd00087836 */ /* 0x000fc40000000000 */
[----:B------:R-:W-:-:S03]  /*2750*/  IMAD.HI.U32 R4, R2, R36, RZ ;  /* 0x0000002402047227 */ /* 0x000fc600078e00ff */
[----:B------:R-:W-:Y:S01]  /*2760*/  IABS R38, R8 ;  /* 0x0000000800267213 */ /* 0x000fe20000000000 */
[C---:B------:R-:W-:Y:S02]  /*2770*/  IMAD R37, R3.reuse, R6, R37 ;  /* 0x0000000603257224 */ /* 0x040fe400078e0225 */
[----:B------:R-:W-:Y:S02]  /*2780*/  VIADD R10, R0, 0xdc ;  /* 0x000000dc000a7836 */ /* 0x000fe40000000000 */
[----:B------:R-:W-:Y:S02]  /*2790*/  IMAD.MOV R4, RZ, RZ, -R4 ;  /* 0x000000ffff047224 */ /* 0x000fe400078e0a04 */
[----:B------:R-:W-:Y:S01]  /*27a0*/  @!P3 IMAD.MOV R30, RZ, RZ, -R30 ;  /* 0x000000ffff1eb224 */ /* 0x000fe200078e0a1e */
[----:B------:R-:W-:Y:S01]  /*27b0*/  ISETP.GT.U32.AND P3, PT, R3, R35, PT ;  /* 0x000000230300720c */ /* 0x000fe20003f64070 */
[--C-:B------:R-:W-:Y:S01]  /*27c0*/  @!P2 IMAD.IADD R32, R32, 0x1, -R3.reuse ;  /* 0x000000012020a824 */ /* 0x100fe200078e0a03 */
[----:B------:R-:W-:Y:S01]  /*27d0*/  IABS R39, R10 ;  /* 0x0000000a00277213 */ /* 0x000fe20000000000 */
[----:B------:R-:W-:Y:S01]  /*27e0*/  @!P6 IMAD.IADD R33, R33, 0x1, -R3 ;  /* 0x000000012121e824 */ /* 0x000fe200078e0a03 */
[----:B------:R-:W-:Y:S01]  /*27f0*/  ISETP.GE.AND P2, PT, R7, RZ, PT ;  /* 0x000000ff0700720c */ /* 0x000fe20003f46270 */
[C---:B------:R-:W-:Y:S01]  /*2800*/  IMAD R36, R3.reuse, R4, R36 ;  /* 0x0000000403247224 */ /* 0x040fe200078e0224 */
[----:B------:R-:W-:Y:S01]  /*2810*/  ISETP.GT.U32.AND P6, PT, R3, R37, PT ;  /* 0x000000250300720c */ /* 0x000fe20003fc4070 */
[----:B------:R-:W-:-:S04]  /*2820*/  IMAD.HI.U32 R4, R2, R38, RZ ;  /* 0x0000002602047227 */ /* 0x000fc800078e00ff */
[----:B------:R-:W-:Y:S01]  /*2830*/  @!P5 IMAD.IADD R34, R34, 0x1, -R3 ;  /* 0x000000012222d824 */ /* 0x000fe200078e0a03 */
[----:B------:R-:W-:Y:S01]  /*2840*/  ISETP.GE.AND P5, PT, R9, RZ, PT ;  /* 0x000000ff0900720c */ /* 0x000fe20003fa6270 */
[----:B------:R-:W-:-:S04]  /*2850*/  IMAD.HI.U32 R6, R2, R39, RZ ;  /* 0x0000002702067227 */ /* 0x000fc800078e00ff */
[----:B------:R-:W-:Y:S02]  /*2860*/  IMAD.MOV R4, RZ, RZ, -R4 ;  /* 0x000000ffff047224 */ /* 0x000fe400078e0a04 */
[----:B------:R-:W-:Y:S01]  /*2870*/  @!P1 IMAD.MOV R31, RZ, RZ, -R31 ;  /* 0x000000ffff1f9224 */ /* 0x000fe200078e0a1f */
[C---:B------:R-:W-:Y:S01]  /*2880*/  ISETP.GT.U32.AND P1, PT, R3.reuse, R36, PT ;  /* 0x000000240300720c */ /* 0x040fe20003f24070 */
[----:B------:R-:W-:Y:S02]  /*2890*/  IMAD.MOV R6, RZ, RZ, -R6 ;  /* 0x000000ffff067224 */ /* 0x000fe400078e0a06 */
[----:B------:R-:W-:Y:S02]  /*28a0*/  IMAD R38, R3, R4, R38 ;  /* 0x0000000403267224 */ /* 0x000fe400078e0226 */
[--C-:B------:R-:W-:Y:S01]  /*28b0*/  @!P3 IMAD.IADD R35, R35, 0x1, -R3.reuse ;  /* 0x000000012323b824 */ /* 0x100fe200078e0a03 */
[----:B------:R-:W-:Y:S01]  /*28c0*/  ISETP.GE.AND P3, PT, R12, RZ, PT ;  /* 0x000000ff0c00720c */ /* 0x000fe20003f66270 */
[----:B------:R-:W-:Y:S01]  /*28d0*/  @!P6 IMAD.IADD R37, R37, 0x1, -R3 ;  /* 0x000000012525e824 */ /* 0x000fe200078e0a03 */
[----:B------:R-:W-:Y:S01]  /*28e0*/  ISETP.GE.AND P6, PT, R8, RZ, PT ;  /* 0x000000ff0800720c */ /* 0x000fe20003fc6270 */
[----:B------:R-:W-:-:S02]  /*28f0*/  IMAD R39, R3, R6, R39 ;  /* 0x0000000603277224 */ /* 0x000fc400078e0227 */
[----:B------:R-:W-:Y:S01]  /*2900*/  @!P2 IMAD.MOV R34, RZ, RZ, -R34 ;  /* 0x000000ffff22a224 */ /* 0x000fe200078e0a22 */
[C---:B------:R-:W-:Y:S01]  /*2910*/  ISETP.GT.U32.AND P2, PT, R3.reuse, R38, PT ;  /* 0x000000260300720c */ /* 0x040fe20003f44070 */
[----:B------:R-:W-:Y:S01]  /*2920*/  @!P4 IMAD.MOV R33, RZ, RZ, -R33 ;  /* 0x000000ffff21c224 */ /* 0x000fe200078e0a21 */
[C---:B------:R-:W-:Y:S01]  /*2930*/  ISETP.GT.U32.AND P4, PT, R3.reuse, R37, PT ;  /* 0x000000250300720c */ /* 0x040fe20003f84070 */
[----:B------:R-:W-:Y:S01]  /*2940*/  @!P5 IMAD.MOV R35, RZ, RZ, -R35 ;  /* 0x000000ffff23d224 */ /* 0x000fe200078e0a23 */
[----:B------:R-:W-:Y:S01]  /*2950*/  ISETP.GT.U32.AND P5, PT, R3, R39, PT ;  /* 0x000000270300720c */ /* 0x000fe20003fa4070 */
[--C-:B------:R-:W-:Y:S01]  /*2960*/  @!P1 IMAD.IADD R36, R36, 0x1, -R3.reuse ;  /* 0x0000000124249824 */ /* 0x100fe200078e0a03 */
[----:B------:R-:W-:Y:S01]  /*2970*/  ISETP.GE.AND P1, PT, R13, RZ, PT ;  /* 0x000000ff0d00720c */ /* 0x000fe20003f26270 */
[C---:B------:R-:W-:Y:S02]  /*2980*/  VIADD R4, R0.reuse, 0xdb ;  /* 0x000000db00047836 */ /* 0x040fe40000000000 */
[----:B------:R-:W-:Y:S01]  /*2990*/  @!P0 IMAD.MOV R32, RZ, RZ, -R32 ;  /* 0x000000ffff208224 */ /* 0x000fe200078e0a20 */
[----:B------:R-:W-:Y:S01]  /*29a0*/  ISETP.GT.U32.AND P0, PT, R3, R36, PT ;  /* 0x000000240300720c */ /* 0x000fe20003f04070 */
[----:B------:R-:W-:Y:S01]  /*29b0*/  VIADD R6, R0, 0xda ;  /* 0x000000da00067836 */ /* 0x000fe20000000000 */
[----:B------:R-:W-:Y:S01]  /*29c0*/  IABS R40, R4 ;  /* 0x0000000400287213 */ /* 0x000fe20000000000 */
[----:B------:R-:W-:-:S02]  /*29d0*/  @!P2 IMAD.IADD R38, R38, 0x1, -R3 ;  /* 0x000000012626a824 */ /* 0x000fc400078e0a03 */
[--C-:B------:R-:W-:Y:S01]  /*29e0*/  @!P4 IMAD.IADD R37, R37, 0x1, -R3.reuse ;  /* 0x000000012525c824 */ /* 0x100fe200078e0a03 */
[----:B------:R-:W-:Y:S01]  /*29f0*/  ISETP.GE.AND P4, PT, R4, RZ, PT ;  /* 0x000000ff0400720c */ /* 0x000fe20003f86270 */
[--C-:B------:R-:W-:Y:S01]  /*2a00*/  @!P5 IMAD.IADD R39, R39, 0x1, -R3.reuse ;  /* 0x000000012727d824 */ /* 0x100fe200078e0a03 */
[C---:B------:R-:W-:Y:S01]  /*2a10*/  ISETP.GT.U32.AND P5, PT, R3.reuse, R38, PT ;  /* 0x000000260300720c */ /* 0x040fe20003fa4070 */
[----:B------:R-:W-:Y:S01]  /*2a20*/  IMAD.HI.U32 R4, R2, R40, RZ ;  /* 0x0000002802047227 */ /* 0x000fe200078e00ff */
[----:B------:R-:W-:Y:S02]  /*2a30*/  IABS R41, R6 ;  /* 0x0000000600297213 */ /* 0x000fe40000000000 */
[----:B------:R-:W-:Y:S01]  /*2a40*/  ISETP.GE.AND P2, PT, R6, RZ, PT ;  /* 0x000000ff0600720c */ /* 0x000fe20003f46270 */
[----:B------:R-:W-:Y:S02]  /*2a50*/  IMAD.MOV R4, RZ, RZ, -R4 ;  /* 0x000000ffff047224 */ /* 0x000fe400078e0a04 */
[----:B------:R-:W-:Y:S01]  /*2a60*/  @!P0 IMAD.IADD R36, R36, 0x1, -R3 ;  /* 0x0000000124248824 */ /* 0x000fe200078e0a03 */
[----:B------:R-:W-:Y:S01]  /*2a70*/  ISETP.GE.AND P0, PT, R10, RZ, PT ;  /* 0x000000ff0a00720c */ /* 0x000fe20003f06270 */
[----:B------:R-:W-:-:S02]  /*2a80*/  IMAD R40, R3, R4, R40 ;  /* 0x0000000403287224 */ /* 0x000fc400078e0228 */
[----:B------:R-:W-:-:S04]  /*2a90*/  IMAD.HI.U32 R6, R2, R41, RZ ;  /* 0x0000002902067227 */ /* 0x000fc800078e00ff */
[----:B------:R-:W-:Y:S01]  /*2aa0*/  @!P3 IMAD.MOV R36, RZ, RZ, -R36 ;  /* 0x000000ffff24b224 */ /* 0x000fe200078e0a24 */
[C---:B------:R-:W-:Y:S01]  /*2ab0*/  ISETP.GT.U32.AND P3, PT, R3.reuse, R39, PT ;  /* 0x000000270300720c */ /* 0x040fe20003f64070 */
[----:B------:R-:W-:Y:S01]  /*2ac0*/  @!P5 IMAD.IADD R38, R38, 0x1, -R3 ;  /* 0x000000012626d824 */ /* 0x000fe200078e0a03 */
[C---:B------:R-:W-:Y:S01]  /*2ad0*/  ISETP.GT.U32.AND P5, PT, R3.reuse, R40, PT ;  /* 0x000000280300720c */ /* 0x040fe20003fa4070 */
[----:B------:R-:W-:Y:S02]  /*2ae0*/  IMAD.MOV R6, RZ, RZ, -R6 ;  /* 0x000000ffff067224 */ /* 0x000fe400078e0a06 */
[C---:B------:R-:W-:Y:S02]  /*2af0*/  VIADD R7, R0.reuse, 0xd9 ;  /* 0x000000d900077836 */ /* 0x040fe40000000000 */
[C---:B------:R-:W-:Y:S02]  /*2b00*/  IMAD R41, R3.reuse, R6, R41 ;  /* 0x0000000603297224 */ /* 0x040fe400078e0229 */
[----:B------:R-:W-:Y:S01]  /*2b10*/  VIADD R4, R0, 0xd8 ;  /* 0x000000d800047836 */ /* 0x000fe20000000000 */
[----:B------:R-:W-:Y:S01]  /*2b20*/  IABS R42, R7 ;  /* 0x00000007002a7213 */ /* 0x000fe20000000000 */
[----:B------:R-:W-:Y:S01]  /*2b30*/  @!P6 IMAD.MOV R38, RZ, RZ, -R38 ;  /* 0x000000ffff26e224 */ /* 0x000fe200078e0a26 */
[----:B------:R-:W-:Y:S01]  /*2b40*/  ISETP.GT.U32.AND P6, PT, R3, R41, PT ;  /* 0x000000290300720c */ /* 0x000fe20003fc4070 */
[--C-:B------:R-:W-:Y:S01]  /*2b50*/  @!P3 IMAD.IADD R39, R39, 0x1, -R3.reuse ;  /* 0x000000012727b824 */ /* 0x100fe200078e0a03 */
[----:B------:R-:W-:Y:S01]  /*2b60*/  ISETP.GE.AND P3, PT, R4, RZ, PT ;  /* 0x000000ff0400720c */ /* 0x000fe20003f66270 */
[----:B------:R-:W-:Y:S01]  /*2b70*/  @!P5 IMAD.IADD R40, R40, 0x1, -R3 ;  /* 0x000000012828d824 */ /* 0x000fe200078e0a03 */
[----:B------:R-:W-:Y:S01]  /*2b80*/  IABS R43, R4 ;  /* 0x00000004002b7213 */ /* 0x000fe20000000000 */
[----:B------:R-:W-:-:S03]  /*2b90*/  IMAD.HI.U32 R4, R2, R42, RZ ;  /* 0x0000002a02047227 */ /* 0x000fc600078e00ff */
[----:B------:R-:W-:Y:S01]  /*2ba0*/  ISETP.GT.U32.AND P5, PT, R3, R40, PT ;  /* 0x000000280300720c */ /* 0x000fe20003fa4070 */
[----:B------:R-:W-:Y:S01]  /*2bb0*/  @!P1 IMAD.MOV R37, RZ, RZ, -R37 ;  /* 0x000000ffff259224 */ /* 0x000fe200078e0a25 */
[----:B------:R-:W-:Y:S01]  /*2bc0*/  ISETP.GE.AND P1, PT, R7, RZ, PT ;  /* 0x000000ff0700720c */ /* 0x000fe20003f26270 */
[----:B------:R-:W-:Y:S02]  /*2bd0*/  VIADD R6, R0, 0xd7 ;  /* 0x000000d700067836 */ /* 0x000fe40000000000 */
[----:B------:R-:W-:Y:S02]  /*2be0*/  IMAD.MOV R7, RZ, RZ, -R4 ;  /* 0x000000ffff077224 */ /* 0x000fe400078e0a04 */
[----:B------:R-:W-:Y:S01]  /*2bf0*/  IMAD.HI.U32 R4, R2, R43, RZ ;  /* 0x0000002b02047227 */ /* 0x000fe200078e00ff */
[----:B------:R-:W-:-:S03]  /*2c00*/  IABS R44, R6 ;  /* 0x00000006002c7213 */ /* 0x000fc60000000000 */
[----:B------:R-:W-:Y:S02]  /*2c10*/  VIADD R8, R0, 0xd6 ;  /* 0x000000d600087836 */ /* 0x000fe40000000000 */
[----:B------:R-:W-:Y:S02]  /*2c20*/  @!P6 IMAD.IADD R41, R41, 0x1, -R3 ;  /* 0x000000012929e824 */ /* 0x000fe400078e0a03 */
[----:B------:R-:W-:Y:S01]  /*2c30*/  IMAD.MOV R4, RZ, RZ, -R4 ;  /* 0x000000ffff047224 */ /* 0x000fe200078e0a04 */
[----:B------:R-:W-:Y:S01]  /*2c40*/  IABS R45, R8 ;  /* 0x00000008002d7213 */ /* 0x000fe20000000000 */
[C---:B------:R-:W-:Y:S01]  /*2c50*/  IMAD R42, R3.reuse, R7, R42 ;  /* 0x00000007032a7224 */ /* 0x040fe200078e022a */
[C---:B------:R-:W-:Y:S01]  /*2c60*/  ISETP.GT.U32.AND P6, PT, R3.reuse, R41, PT ;  /* 0x000000290300720c */ /* 0x040fe20003fc4070 */
[----:B------:R-:W-:Y:S02]  /*2c70*/  IMAD R43, R3, R4, R43 ;  /* 0x00000004032b7224 */ /* 0x000fe400078e022b */
[----:B------:R-:W-:-:S04]  /*2c80*/  IMAD.HI.U32 R4, R2, R44, RZ ;  /* 0x0000002c02047227 */ /* 0x000fc800078e00ff */
[----:B------:R-:W-:Y:S01]  /*2c90*/  @!P0 IMAD.MOV R39, RZ, RZ, -R39 ;  /* 0x000000ffff278224 */ /* 0x000fe200078e0a27 */
[----:B------:R-:W-:Y:S01]  /*2ca0*/  ISETP.GE.AND P0, PT, R6, RZ, PT ;  /* 0x000000ff0600720c */ /* 0x000fe20003f06270 */
[----:B------:R-:W-:Y:S01]  /*2cb0*/  @!P5 IMAD.IADD R40, R40, 0x1, -R3 ;  /* 0x000000012828d824 */ /* 0x000fe200078e0a03 */
[----:B------:R-:W-:Y:S01]  /*2cc0*/  ISETP.GT.U32.AND P5, PT, R3, R42, PT ;  /* 0x0000002a0300720c */ /* 0x000fe20003fa4070 */
[----:B------:R-:W-:-:S04]  /*2cd0*/  IMAD.HI.U32 R6, R2, R45, RZ ;  /* 0x0000002d02067227 */ /* 0x000fc800078e00ff */
[----:B------:R-:W-:Y:S02]  /*2ce0*/  IMAD.MOV R4, RZ, RZ, -R4 ;  /* 0x000000ffff047224 */ /* 0x000fe400078e0a04 */
[----:B------:R-:W-:Y:S02]  /*2cf0*/  IMAD.MOV R6, RZ, RZ, -R6 ;  /* 0x000000ffff067224 */ /* 0x000fe400078e0a06 */
[C---:B------:R-:W-:Y:S02]  /*2d00*/  IMAD R44, R3.reuse, R4, R44 ;  /* 0x00000004032c7224 */ /* 0x040fe400078e022c */
[----:B------:R-:W-:Y:S02]  /*2d10*/  IMAD R45, R3, R6, R45 ;  /* 0x00000006032d7224 */ /* 0x000fe400078e022d */
[----:B------:R-:W-:Y:S01]  /*2d20*/  @!P6 IMAD.IADD R41, R41, 0x1, -R3 ;  /* 0x000000012929e824 */ /* 0x000fe200078e0a03 */
[----:B------:R-:W-:Y:S01]  /*2d30*/  ISETP.GT.U32.AND P6, PT, R3, R44, PT ;  /* 0x0000002c0300720c */ /* 0x000fe20003fc4070 */
[----:B------:R-:W-:-:S02]  /*2d40*/  VIADD R7, R0, 0xd5 ;  /* 0x000000d500077836 */ /* 0x000fc40000000000 */
[--C-:B------:R-:W-:Y:S01]  /*2d50*/  @!P5 IMAD.IADD R42, R42, 0x1, -R3.reuse ;  /* 0x000000012a2ad824 */ /* 0x100fe200078e0a03 */
[C---:B------:R-:W-:Y:S01]  /*2d60*/  ISETP.GT.U32.AND P5, PT, R3.reuse, R45, PT ;  /* 0x0000002d0300720c */ /* 0x040fe20003fa4070 */
[----:B------:R-:W-:Y:S01]  /*2d70*/  @!P4 IMAD.MOV R40, RZ, RZ, -R40 ;  /* 0x000000ffff28c224 */ /* 0x000fe200078e0a28 */
[----:B------:R-:W-:Y:S01]  /*2d80*/  IABS R46, R7 ;  /* 0x00000007002e7213 */ /* 0x000fe20000000000 */
[C---:B------:R-:W-:Y:S01]  /*2d90*/  VIADD R9, R0.reuse, 0xd4 ;  /* 0x000000d400097836 */ /* 0x040fe20000000000 */
[----:B------:R-:W-:Y:S01]  /*2da0*/  ISETP.GT.U32.AND P4, PT, R3, R43, PT ;  /* 0x0000002b0300720c */ /* 0x000fe20003f84070 */
[----:B------:R-:W-:Y:S02]  /*2db0*/  VIADD R10, R0, 0xd3 ;  /* 0x000000d3000a7836 */ /* 0x000fe40000000000 */
[----:B------:R-:W-:Y:S01]  /*2dc0*/  IMAD.HI.U32 R4, R2, R46, RZ ;  /* 0x0000002e02047227 */ /* 0x000fe200078e00ff */
[----:B------:R-:W-:Y:S02]  /*2dd0*/  IABS R47, R9 ;  /* 0x00000009002f7213 */ /* 0x000fe40000000000 */
[----:B------:R-:W-:Y:S01]  /*2de0*/  IABS R48, R10 ;  /* 0x0000000a00307213 */ /* 0x000fe20000000000 */
[----:B------:R-:W-:-:S02]  /*2df0*/  @!P6 IMAD.IADD R44, R44, 0x1, -R3 ;  /* 0x000000012c2ce824 */ /* 0x000fc400078e0a03 */
[----:B------:R-:W-:Y:S02]  /*2e00*/  IMAD.MOV R4, RZ, RZ, -R4 ;  /* 0x000000ffff047224 */ /* 0x000fe400078e0a04 */
[----:B------:R-:W-:Y:S01]  /*2e10*/  @!P5 IMAD.IADD R45, R45, 0x1, -R3 ;  /* 0x000000012d2dd824 */ /* 0x000fe200078e0a03 */
[C---:B------:R-:W-:Y:S01]  /*2e20*/  ISETP.GT.U32.AND P5, PT, R3.reuse, R44, PT ;  /* 0x0000002c0300720c */ /* 0x040fe20003fa4070 */
[----:B------:R-:W-:Y:S02]  /*2e30*/  IMAD R46, R3, R4, R46 ;  /* 0x00000004032e7224 */ /* 0x000fe400078e022e */
[----:B------:R-:W-:-:S04]  /*2e40*/  IMAD.HI.U32 R4, R2, R47, RZ ;  /* 0x0000002f02047227 */ /* 0x000fc800078e00ff */
[----:B------:R-:W-:Y:S01]  /*2e50*/  @!P4 IMAD.IADD R43, R43, 0x1, -R3 ;  /* 0x000000012b2bc824 */ /* 0x000fe200078e0a03 */
[C---:B------:R-:W-:Y:S01]  /*2e60*/  ISETP.GT.U32.AND P4, PT, R3.reuse, R42, PT ;  /* 0x0000002a0300720c */ /* 0x040fe20003f84070 */
[----:B------:R-:W-:Y:S02]  /*2e70*/  IMAD.MOV R4, RZ, RZ, -R4 ;  /* 0x000000ffff047224 */ /* 0x000fe400078e0a04 */
[----:B------:R-:W-:Y:S01]  /*2e80*/  VIADD R11, R0, 0xd2 ;  /* 0x000000d2000b7836 */ /* 0x000fe20000000000 */
[C---:B------:R-:W-:Y:S01]  /*2e90*/  ISETP.GT.U32.AND P6, PT, R3.reuse, R43, PT ;  /* 0x0000002b0300720c */ /* 0x040fe20003fc4070 */
[C---:B------:R-:W-:Y:S02]  /*2ea0*/  IMAD R47, R3.reuse, R4, R47 ;  /* 0x00000004032f7224 */ /* 0x040fe400078e022f */
[----:B------:R-:W-:Y:S01]  /*2eb0*/  @!P5 IMAD.IADD R44, R44, 0x1, -R3 ;  /* 0x000000012c2cd824 */ /* 0x000fe200078e0a03 */
[----:B------:R-:W-:Y:S01]  /*2ec0*/  IABS R49, R11 ;  /* 0x0000000b00317213 */ /* 0x000fe20000000000 */
[----:B------:R-:W-:Y:S01]  /*2ed0*/  IMAD.HI.U32 R4, R2, R48, RZ ;  /* 0x0000003002047227 */ /* 0x000fe200078e00ff */
[----:B------:R-:W-:-:S03]  /*2ee0*/  ISETP.GT.U32.AND P5, PT, R3, R47, PT ;  /* 0x0000002f0300720c */ /* 0x000fc60003fa4070 */
[----:B------:R-:W-:Y:S02]  /*2ef0*/  IMAD.MOV R4, RZ, RZ, -R4 ;  /* 0x000000ffff047224 */ /* 0x000fe400078e0a04 */
[----:B------:R-:W-:Y:S01]  /*2f00*/  @!P2 IMAD.MOV R41, RZ, RZ, -R41 ;  /* 0x000000ffff29a224 */ /* 0x000fe200078e0a29 */
[----:B------:R-:W-:Y:S01]  /*2f10*/  ISETP.GT.U32.AND P2, PT, R3, R45, PT ;  /* 0x0000002d0300720c */ /* 0x000fe20003f44070 */
[--C-:B------:R-:W-:Y:S01]  /*2f20*/  @!P6 IMAD.IADD R43, R43, 0x1, -R3.reuse ;  /* 0x000000012b2be824 */ /* 0x100fe200078e0a03 */
[----:B------:R-:W-:Y:S01]  /*2f30*/  ISETP.GE.AND P6, PT, R8, RZ, PT ;  /* 0x000000ff0800720c */ /* 0x000fe20003fc6270 */
[----:B------:R-:W-:Y:S02]  /*2f40*/  VIADD R8, R0, 0xd1 ;  /* 0x000000d100087836 */ /* 0x000fe40000000000 */
[----:B------:R-:W-:Y:S02]  /*2f50*/  IMAD R48, R3, R4, R48 ;  /* 0x0000000403307224 */ /* 0x000fe400078e0230 */
[--C-:B------:R-:W-:Y:S01]  /*2f60*/  @!P5 IMAD.IADD R47, R47, 0x1, -R3.reuse ;  /* 0x000000012f2fd824 */ /* 0x100fe200078e0a03 */
[----:B------:R-:W-:Y:S01]  /*2f70*/  IABS R50, R8 ;  /* 0x0000000800327213 */ /* 0x000fe20000000000 */
[----:B------:R-:W-:Y:S01]  /*2f80*/  @!P4 IMAD.IADD R42, R42, 0x1, -R3 ;  /* 0x000000012a2ac824 */ /* 0x000fe200078e0a03 */
[C---:B------:R-:W-:Y:S01]  /*2f90*/  ISETP.GT.U32.AND P4, PT, R3.reuse, R46, PT ;  /* 0x0000002e0300720c */ /* 0x040fe20003f84070 */
[----:B------:R-:W-:Y:S01]  /*2fa0*/  IMAD.HI.U32 R6, R2, R49, RZ ;  /* 0x0000003102067227 */ /* 0x000fe200078e00ff */
[----:B------:R-:W-:-:S03]  /*2fb0*/  ISETP.GT.U32.AND P5, PT, R3, R47, PT ;  /* 0x0000002f0300720c */ /* 0x000fc60003fa4070 */
[----:B------:R-:W-:-:S04]  /*2fc0*/  IMAD.HI.U32 R4, R2, R50, RZ ;  /* 0x0000003202047227 */ /* 0x000fc800078e00ff */
[----:B------:R-:W-:Y:S02]  /*2fd0*/  IMAD.MOV R4, RZ, RZ, -R4 ;  /* 0x000000ffff047224 */ /* 0x000fe400078e0a04 */
[----:B------:R-:W-:Y:S02]  /*2fe0*/  IMAD.MOV R6, RZ, RZ, -R6 ;  /* 0x000000ffff067224 */ /* 0x000fe400078e0a06 */
[----:B------:R-:W-:Y:S02]  /*2ff0*/  IMAD R50, R3, R4, R50 ;  /* 0x0000000403327224 */ /* 0x000fe400078e0232 */
[--C-:B------:R-:W-:Y:S02]  /*3000*/  @!P5 IMAD.IADD R47, R47, 0x1, -R3.reuse ;  /* 0x000000012f2fd824 */ /* 0x100fe400078e0a03 */
[--C-:B------:R-:W-:Y:S01]  /*3010*/  @!P2 IMAD.IADD R45, R45, 0x1, -R3.reuse ;  /* 0x000000012d2da824 */ /* 0x100fe200078e0a03 */
[----:B------:R-:W-:Y:S01]  /*3020*/  ISETP.GT.U32.AND P5, PT, R3, R50, PT ;  /* 0x000000320300720c */ /* 0x000fe20003fa4070 */
[----:B------:R-:W-:Y:S01]  /*3030*/  @!P4 IMAD.IADD R46, R46, 0x1, -R3 ;  /* 0x000000012e2ec824 */ /* 0x000fe200078e0a03 */
[----:B------:R-:W-:Y:S01]  /*3040*/  ISETP.GE.AND P2, PT, R7, RZ, PT ;  /* 0x000000ff0700720c */ /* 0x000fe20003f46270 */
[----:B------:R-:W-:Y:S01]  /*3050*/  IMAD R49, R3, R6, R49 ;  /* 0x0000000603317224 */ /* 0x000fe200078e0231 */
[----:B------:R-:W-:Y:S01]  /*3060*/  ISETP.GE.AND P4, PT, R9, RZ, PT ;  /* 0x000000ff0900720c */ /* 0x000fe20003f86270 */
[----:B------:R-:W-:-:S02]  /*3070*/  VIADD R7, R0, 0xd0 ;  /* 0x000000d000077836 */ /* 0x000fc40000000000 */
[----:B------:R-:W-:Y:S01]  /*3080*/  @!P3 IMAD.MOV R43, RZ, RZ, -R43 ;  /* 0x000000ffff2bb224 */ /* 0x000fe200078e0a2b */
[C---:B------:R-:W-:Y:S01]  /*3090*/  ISETP.GT.U32.AND P3, PT, R3.reuse, R48, PT ;  /* 0x000000300300720c */ /* 0x040fe20003f64070 */
[----:B------:R-:W-:Y:S01]  /*30a0*/  @!P1 IMAD.MOV R42, RZ, RZ, -R42 ;  /* 0x000000ffff2a9224 */ /* 0x000fe200078e0a2a */
[C---:B------:R-:W-:Y:S01]  /*30b0*/  ISETP.GT.U32.AND P1, PT, R3.reuse, R46, PT ;  /* 0x0000002e0300720c */ /* 0x040fe20003f24070 */
[----:B------:R-:W-:Y:S01]  /*30c0*/  @!P6 IMAD.MOV R45, RZ, RZ, -R45 ;  /* 0x000000ffff2de224 */ /* 0x000fe200078e0a2d */
[C---:B------:R-:W-:Y:S01]  /*30d0*/  ISETP.GT.U32.AND P6, PT, R3.reuse, R49, PT ;  /* 0x000000310300720c */ /* 0x040fe20003fc4070 */
[----:B------:R-:W-:Y:S01]  /*30e0*/  VIADD R9, R0, 0xcf ;  /* 0x000000cf00097836 */ /* 0x000fe20000000000 */
[----:B------:R-:W-:Y:S01]  /*30f0*/  IABS R51, R7 ;  /* 0x0000000700337213 */ /* 0x000fe20000000000 */
[----:B------:R-:W-:Y:S02]  /*3100*/  @!P5 IMAD.IADD R50, R50, 0x1, -R3 ;  /* 0x000000013232d824 */ /* 0x000fe400078e0a03 */
[----:B------:R-:W-:Y:S01]  /*3110*/  @!P0 IMAD.MOV R44, RZ, RZ, -R44 ;  /* 0x000000ffff2c8224 */ /* 0x000fe200078e0a2c */
[----:B------:R-:W-:Y:S01]  /*3120*/  IABS R52, R9 ;  /* 0x0000000900347213 */ /* 0x000fe20000000000 */
[----:B------:R-:W-:Y:S01]  /*3130*/  IMAD.HI.U32 R4, R2, R51, RZ ;  /* 0x0000003302047227 */ /* 0x000fe200078e00ff */
[----:B------:R-:W-:-:S02]  /*3140*/  ISETP.GT.U32.AND P5, PT, R3, R50, PT ;  /* 0x000000320300720c */ /* 0x000fc40003fa4070 */
[----:B------:R-:W-:Y:S01]  /*3150*/  ISETP.GE.AND P0, PT, R10, RZ, PT ;  /* 0x000000ff0a00720c */ /* 0x000fe20003f06270 */
[----:B------:R-:W-:Y:S02]  /*3160*/  IMAD.MOV R6, RZ, RZ, -R4 ;  /* 0x000000ffff067224 */ /* 0x000fe400078e0a04 */
[----:B------:R-:W-:Y:S01]  /*3170*/  @!P3 IMAD.IADD R48, R48, 0x1, -R3 ;  /* 0x000000013030b824 */ /* 0x000fe200078e0a03 */
[----:B------:R-:W-:Y:S01]  /*3180*/  ISETP.GE.AND P3, PT, R8, RZ, PT ;  /* 0x000000ff0800720c */ /* 0x000fe20003f66270 */
[----:B------:R-:W-:-:S04]  /*3190*/  IMAD.HI.U32 R4, R2, R52, RZ ;  /* 0x0000003402047227 */ /* 0x000fc800078e00ff */
[--C-:B------:R-:W-:Y:S01]  /*31a0*/  @!P1 IMAD.IADD R46, R46, 0x1, -R3.reuse ;  /* 0x000000012e2e9824 */ /* 0x100fe200078e0a03 */
[----:B------:R-:W-:Y:S01]  /*31b0*/  ISETP.GE.AND P1, PT, R11, RZ, PT ;  /* 0x000000ff0b00720c */ /* 0x000fe20003f26270 */
[--C-:B------:R-:W-:Y:S01]  /*31c0*/  @!P6 IMAD.IADD R49, R49, 0x1, -R3.reuse ;  /* 0x000000013131e824 */ /* 0x100fe200078e0a03 */
[C---:B------:R-:W-:Y:S01]  /*31d0*/  ISETP.GT.U32.AND P6, PT, R3.reuse, R48, PT ;  /* 0x000000300300720c */ /* 0x040fe20003fc4070 */
[----:B------:R-:W-:Y:S02]  /*31e0*/  IMAD.MOV R4, RZ, RZ, -R4 ;  /* 0x000000ffff047224 */ /* 0x000fe400078e0a04 */
[----:B------:R-:W-:Y:S01]  /*31f0*/  @!P2 IMAD.MOV R46, RZ, RZ, -R46 ;  /* 0x000000ffff2ea224 */ /* 0x000fe200078e0a2e */
[C---:B------:R-:W-:Y:S01]  /*3200*/  ISETP.GT.U32.AND P2, PT, R3.reuse, R49, PT ;  /* 0x000000310300720c */ /* 0x040fe20003f44070 */
[----:B------:R-:W-:Y:S02]  /*3210*/  IMAD R52, R3, R4, R52 ;  /* 0x0000000403347224 */ /* 0x000fe400078e0234 */
[----:B------:R-:W-:-:S02]  /*3220*/  @!P5 IMAD.IADD R50, R50, 0x1, -R3 ;  /* 0x000000013232d824 */ /* 0x000fc400078e0a03 */
[----:B------:R-:W-:Y:S01]  /*3230*/  VIADD R8, R0, 0xce ;  /* 0x000000ce00087836 */ /* 0x000fe20000000000 */
[C---:B------:R-:W-:Y:S01]  /*3240*/  ISETP.GT.U32.AND P5, PT, R3.reuse, R52, PT ;  /* 0x000000340300720c */ /* 0x040fe20003fa4070 */
[C---:B------:R-:W-:Y:S02]  /*3250*/  IMAD R51, R3.reuse, R6, R51 ;  /* 0x0000000603337224 */ /* 0x040fe400078e0233 */
[--C-:B------:R-:W-:Y:S01]  /*3260*/  @!P6 IMAD.IADD R48, R48, 0x1, -R3.reuse ;  /* 0x000000013030e824 */ /* 0x100fe200078e0a03 */
[----:B------:R-:W-:Y:S01]  /*3270*/  IABS R53, R8 ;  /* 0x0000000800357213 */ /* 0x000fe20000000000 */
[C---:B------:R-:W-:Y:S01]  /*3280*/  VIADD R10, R0.reuse, 0xcd ;  /* 0x000000cd000a7836 */ /* 0x040fe20000000000 */
[----:B------:R-:W-:Y:S01]  /*3290*/  ISETP.GT.U32.AND P6, PT, R3, R51, PT ;  /* 0x000000330300720c */ /* 0x000fe20003fc4070 */
[----:B------:R-:W-:Y:S01]  /*32a0*/  @!P2 IMAD.IADD R49, R49, 0x1, -R3 ;  /* 0x000000013131a824 */ /* 0x000fe200078e0a03 */
[----:B------:R-:W-:Y:S01]  /*32b0*/  ISETP.GE.AND P2, PT, R7, RZ, PT ;  /* 0x000000ff0700720c */ /* 0x000fe20003f46270 */
[----:B------:R-:W-:Y:S01]  /*32c0*/  VIADD R7, R0, 0xcc ;  /* 0x000000cc00077836 */ /* 0x000fe20000000000 */
[----:B------:R-:W-:Y:S01]  /*32d0*/  IABS R54, R10 ;  /* 0x0000000a00367213 */ /* 0x000fe20000000000 */
[----:B------:R-:W-:-:S03]  /*32e0*/  IMAD.HI.U32 R4, R2, R53, RZ ;  /* 0x0000003502047227 */ /* 0x000fc600078e00ff */
[----:B------:R-:W-:Y:S01]  /*32f0*/  IABS R55, R7 ;  /* 0x0000000700377213 */ /* 0x000fe20000000000 */
[--C-:B------:R-:W-:Y:S02]  /*3300*/  @!P5 IMAD.IADD R52, R52, 0x1, -R3.reuse ;  /* 0x000000013434d824 */ /* 0x100fe400078e0a03 */
[----:B------:R-:W-:Y:S02]  /*3310*/  IMAD.MOV R4, RZ, RZ, -R4 ;  /* 0x000000ffff047224 */ /* 0x000fe400078e0a04 */
[----:B------:R-:W-:Y:S01]  /*3320*/  @!P6 IMAD.IADD R51, R51, 0x1, -R3 ;  /* 0x000000013333e824 */ /* 0x000fe200078e0a03 */
[C---:B------:R-:W-:Y:S01]  /*3330*/  ISETP.GT.U32.AND P5, PT, R3.reuse, R52, PT ;  /* 0x000000340300720c */ /* 0x040fe20003fa4070 */
[----:B------:R-:W-:Y:S01]  /*3340*/  IMAD R53, R3, R4, R53 ;  /* 0x0000000403357224 */ /* 0x000fe200078e0235 */
[----:B------:R-:W-:Y:S01]  /*3350*/  ISETP.GE.AND P6, PT, R9, RZ, PT ;  /* 0x000000ff0900720c */ /* 0x000fe20003fc6270 */
[----:B------:R-:W-:-:S04]  /*3360*/  IMAD.HI.U32 R4, R2, R55, RZ ;  /* 0x0000003702047227 */ /* 0x000fc800078e00ff */
[----:B------:R-:W-:Y:S01]  /*3370*/  @!P4 IMAD.MOV R47, RZ, RZ, -R47 ;  /* 0x000000ffff2fc224 */ /* 0x000fe200078e0a2f */
[C---:B------:R-:W-:Y:S01]  /*3380*/  ISETP.GT.U32.AND P4, PT, R3.reuse, R51, PT ;  /* 0x000000330300720c */ /* 0x040fe20003f84070 */
[----:B------:R-:W-:Y:S02]  /*3390*/  IMAD.MOV R4, RZ, RZ, -R4 ;  /* 0x000000ffff047224 */ /* 0x000fe400078e0a04 */
[----:B------:R-:W-:Y:S01]  /*33a0*/  @!P0 IMAD.MOV R48, RZ, RZ, -R48 ;  /* 0x000000ffff308224 */ /* 0x000fe200078e0a30 */
[C---:B------:R-:W-:Y:S01]  /*33b0*/  ISETP.GT.U32.AND P0, PT, R3.reuse, R53, PT ;  /* 0x000000350300720c */ /* 0x040fe20003f04070 */
[C---:B------:R-:W-:Y:S02]  /*33c0*/  IMAD R55, R3.reuse, R4, R55 ;  /* 0x0000000403377224 */ /* 0x040fe400078e0237 */
[----:B------:R-:W-:Y:S02]  /*33d0*/  @!P5 IMAD.IADD R52, R52, 0x1, -R3 ;  /* 0x000000013434d824 */ /* 0x000fe400078e0a03 */
[----:B------:R-:W-:Y:S01]  /*33e0*/  IMAD.HI.U32 R6, R2, R54, RZ ;  /* 0x0000003602067227 */ /* 0x000fe200078e00ff */
[----:B------:R-:W-:-:S03]  /*33f0*/  ISETP.GT.U32.AND P5, PT, R3, R55, PT ;  /* 0x000000370300720c */ /* 0x000fc60003fa4070 */
[----:B------:R-:W-:Y:S02]  /*3400*/  VIADD R9, R0, 0xcb ;  /* 0x000000cb00097836 */ /* 0x000fe40000000000 */
[----:B------:R-:W-:Y:S02]  /*3410*/  IMAD.MOV R6, RZ, RZ, -R6 ;  /* 0x000000ffff067224 */ /* 0x000fe400078e0a06 */
[--C-:B------:R-:W-:Y:S01]  /*3420*/  @!P4 IMAD.IADD R51, R51, 0x1, -R3.reuse ;  /* 0x000000013333c824 */ /* 0x100fe200078e0a03 */
[----:B------:R-:W-:Y:S01]  /*3430*/  IABS R56, R9 ;  /* 0x0000000900387213 */ /* 0x000fe20000000000 */
[----:B------:R-:W-:Y:S01]  /*3440*/  @!P0 IMAD.IADD R53, R53, 0x1, -R3 ;  /* 0x0000000135358824 */ /* 0x000fe200078e0a03 */
[----:B------:R-:W-:Y:S01]  /*3450*/  ISETP.GE.AND P0, PT, R7, RZ, PT ;  /* 0x000000ff0700720c */ /* 0x000fe20003f06270 */
[----:B------:R-:W-:Y:S01]  /*3460*/  IMAD R54, R3, R6, R54 ;  /* 0x0000000603367224 */ /* 0x000fe200078e0236 */
[----:B------:R-:W-:Y:S01]  /*3470*/  ISETP.GE.AND P4, PT, R10, RZ, PT ;  /* 0x000000ff0a00720c */ /* 0x000fe20003f86270 */
[----:B------:R-:W-:-:S02]  /*3480*/  VIADD R6, R0, 0xca ;  /* 0x000000ca00067836 */ /* 0x000fc40000000000 */
[----:B------:R-:W-:Y:S01]  /*3490*/  @!P2 IMAD.MOV R51, RZ, RZ, -R51 ;  /* 0x000000ffff33a224 */ /* 0x000fe200078e0a33 */
[----:B------:R-:W-:Y:S01]  /*34a0*/  ISETP.GT.U32.AND P2, PT, R3, R53, PT ;  /* 0x000000350300720c */ /* 0x000fe20003f44070 */
[----:B------:R-:W-:Y:S01]  /*34b0*/  IMAD.HI.U32 R4, R2, R56, RZ ;  /* 0x0000003802047227 */ /* 0x000fe200078e00ff */
[----:B------:R-:W-:-:S03]  /*34c0*/  IABS R57, R6 ;  /* 0x0000000600397213 */ /* 0x000fc60000000000 */
[----:B------:R-:W-:Y:S01]  /*34d0*/  @!P3 IMAD.MOV R50, RZ, RZ, -R50 ;  /* 0x000000ffff32b224 */ /* 0x000fe200078e0a32 */
[----:B------:R-:W-:Y:S01]  /*34e0*/  ISETP.GT.U32.AND P3, PT, R3, R54, PT ;  /* 0x000000360300720c */ /* 0x000fe20003f64070 */
[----:B------:R-:W-:Y:S02]  /*34f0*/  @!P5 IMAD.IADD R55, R55, 0x1, -R3 ;  /* 0x000000013737d824 */ /* 0x000fe400078e0a03 */
[----:B------:R-:W-:Y:S02]  /*3500*/  IMAD.MOV R4, RZ, RZ, -R4 ;  /* 0x000000ffff047224 */ /* 0x000fe400078e0a04 */
[----:B------:R-:W-:Y:S01]  /*3510*/  @!P1 IMAD.MOV R49, RZ, RZ, -R49 ;  /* 0x000000ffff319224 */ /* 0x000fe200078e0a31 */
[C---:B------:R-:W-:Y:S01]  /*3520*/  ISETP.GT.U32.AND P5, PT, R3.reuse, R55, PT ;  /* 0x000000370300720c */ /* 0x040fe20003fa4070 */
[----:B------:R-:W-:Y:S01]  /*3530*/  IMAD R56, R3, R4, R56 ;  /* 0x0000000403387224 */ /* 0x000fe200078e0238 */
[----:B------:R-:W-:Y:S01]  /*3540*/  ISETP.GE.AND P1, PT, R8, RZ, PT ;  /* 0x000000ff0800720c */ /* 0x000fe20003f26270 */
[----:B------:R-:W-:-:S04]  /*3550*/  IMAD.HI.U32 R4, R2, R57, RZ ;  /* 0x0000003902047227 */ /* 0x000fc800078e00ff */
[----:B------:R-:W-:Y:S02]  /*3560*/  IMAD.MOV R4, RZ, RZ, -R4 ;  /* 0x000000ffff047224 */ /* 0x000fe400078e0a04 */
[--C-:B------:R-:W-:Y:S01]  /*3570*/  @!P2 IMAD.IADD R53, R53, 0x1, -R3.reuse ;  /* 0x000000013535a824 */ /* 0x100fe200078e0a03 */
[C---:B------:R-:W-:Y:S01]  /*3580*/  ISETP.GT.U32.AND P2, PT, R3.reuse, R56, PT ;  /* 0x000000380300720c */ /* 0x040fe20003f44070 */
[----:B------:R-:W-:Y:S02]  /*3590*/  VIADD R7, R0, 0xc9 ;  /* 0x000000c900077836 */ /* 0x000fe40000000000 */
[----:B------:R-:W-:Y:S02]  /*35a0*/  @!P3 IMAD.IADD R54, R54, 0x1, -R3 ;  /* 0x000000013636b824 */ /* 0x000fe400078e0a03 */
[----:B------:R-:W-:Y:S01]  /*35b0*/  IMAD R57, R3, R4, R57 ;  /* 0x0000000403397224 */ /* 0x000fe200078e0239 */
[----:B------:R-:W-:Y:S01]  /*35c0*/  IABS R58, R7 ;  /* 0x00000007003a7213 */ /* 0x000fe20000000000 */
[----:B------:R-:W-:Y:S01]  /*35d0*/  @!P5 IMAD.IADD R55, R55, 0x1, -R3 ;  /* 0x000000013737d824 */ /* 0x000fe200078e0a03 */
[C---:B------:R-:W-:Y:S01]  /*35e0*/  ISETP.GT.U32.AND P3, PT, R3.reuse, R54, PT ;  /* 0x000000360300720c */ /* 0x040fe20003f64070 */
[----:B------:R-:W-:Y:S01]  /*35f0*/  @!P6 IMAD.MOV R52, RZ, RZ, -R52 ;  /* 0x000000ffff34e224 */ /* 0x000fe200078e0a34 */
[----:B------:R-:W-:Y:S01]  /*3600*/  ISETP.GT.U32.AND P5, PT, R3, R57, PT ;  /* 0x000000390300720c */ /* 0x000fe20003fa4070 */
[----:B------:R-:W-:Y:S01]  /*3610*/  IMAD.HI.U32 R4, R2, R58, RZ ;  /* 0x0000003a02047227 */ /* 0x000fe200078e00ff */
[----:B------:R-:W-:-:S03]  /*3620*/  ISETP.GE.AND P6, PT, R9, RZ, PT ;  /* 0x000000ff0900720c */ /* 0x000fc60003fc6270 */
[----:B------:R-:W-:Y:S02]  /*3630*/  VIADD R9, R0, 0xc7 ;  /* 0x000000c700097836 */ /* 0x000fe40000000000 */
[----:B------:R-:W-:Y:S01]  /*3640*/  @!P2 IMAD.IADD R56, R56, 0x1, -R3 ;  /* 0x000000013838a824 */ /* 0x000fe200078e0a03 */
[----:B------:R-:W-:Y:S01]  /*3650*/  ISETP.GE.AND P2, PT, R7, RZ, PT ;  /* 0x000000ff0700720c */ /* 0x000fe20003f46270 */
[----:B------:R-:W-:Y:S01]  /*3660*/  VIADD R8, R0, 0xc8 ;  /* 0x000000c800087836 */ /* 0x000fe20000000000 */
[----:B------:R-:W-:Y:S01]  /*3670*/  IABS R60, R9 ;  /* 0x00000009003c7213 */ /* 0x000fe20000000000 */
[----:B------:R-:W-:Y:S02]  /*3680*/  IMAD.MOV R4, RZ, RZ, -R4 ;  /* 0x000000ffff047224 */ /* 0x000fe400078e0a04 */
[----:B------:R-:W-:Y:S01]  /*3690*/  @!P1 IMAD.MOV R53, RZ, RZ, -R53 ;  /* 0x000000ffff359224 */ /* 0x000fe200078e0a35 */
[C---:B------:R-:W-:Y:S01]  /*36a0*/  ISETP.GT.U32.AND P1, PT, R3.reuse, R56, PT ;  /* 0x000000380300720c */ /* 0x040fe20003f24070 */
[--C-:B------:R-:W-:Y:S01]  /*36b0*/  @!P3 IMAD.IADD R54, R54, 0x1, -R3.reuse ;  /* 0x000000013636b824 */ /* 0x100fe200078e0a03 */
[----:B------:R-:W-:Y:S01]  /*36c0*/  ISETP.GE.AND P3, PT, R6, RZ, PT ;  /* 0x000000ff0600720c */ /* 0x000fe20003f66270 */
[----:B------:R-:W-:Y:S01]  /*36d0*/  IMAD R58, R3, R4, R58 ;  /* 0x00000004033a7224 */ /* 0x000fe200078e023a */
[----:B------:R-:W-:Y:S01]  /*36e0*/  IABS R59, R8 ;  /* 0x00000008003b7213 */ /* 0x000fe20000000000 */
[----:B------:R-:W-:-:S02]  /*36f0*/  @!P5 IMAD.IADD R57, R57, 0x1, -R3 ;  /* 0x000000013939d824 */ /* 0x000fc400078e0a03 */
[----:B------:R-:W-:-:S03]  /*3700*/  IMAD.HI.U32 R6, R2, R60, RZ ;  /* 0x0000003c02067227 */ /* 0x000fc600078e00ff */
[C---:B------:R-:W-:Y:S01]  /*3710*/  ISETP.GT.U32.AND P5, PT, R3.reuse, R57, PT ;  /* 0x000000390300720c */ /* 0x040fe20003fa4070 */
[----:B------:R-:W-:Y:S01]  /*3720*/  @!P4 IMAD.MOV R54, RZ, RZ, -R54 ;  /* 0x000000ffff36c224 */ /* 0x000fe200078e0a36 */
[----:B------:R-:W-:Y:S01]  /*3730*/  ISETP.GT.U32.AND P4, PT, R3, R58, PT ;  /* 0x0000003a0300720c */ /* 0x000fe20003f84070 */
[----:B------:R-:W-:-:S04]  /*3740*/  IMAD.HI.U32 R4, R2, R59, RZ ;  /* 0x0000003b02047227 */ /* 0x000fc800078e00ff */
[----:B------:R-:W-:Y:S02]  /*3750*/  IMAD.MOV R6, RZ, RZ, -R6 ;  /* 0x000000ffff067224 */ /* 0x000fe400078e0a06 */
[----:B------:R-:W-:Y:S02]  /*3760*/  IMAD.MOV R4, RZ, RZ, -R4 ;  /* 0x000000ffff047224 */ /* 0x000fe400078e0a04 */
[----:B------:R-:W-:Y:S01]  /*3770*/  @!P1 IMAD.IADD R56, R56, 0x1, -R3 ;  /* 0x0000000138389824 */ /* 0x000fe200078e0a03 */
[----:B------:R-:W-:Y:S01]  /*3780*/  ISETP.GE.AND P1, PT, R9, RZ, PT ;  /* 0x000000ff0900720c */ /* 0x000fe20003f26270 */
[C---:B------:R-:W-:Y:S02]  /*3790*/  IMAD R60, R3.reuse, R6, R60 ;  /* 0x00000006033c7224 */ /* 0x040fe400078e023c */
[C---:B------:R-:W-:Y:S02]  /*37a0*/  IMAD R59, R3.reuse, R4, R59 ;  /* 0x00000004033b7224 */ /* 0x040fe400078e023b */
[----:B------:R-:W-:Y:S01]  /*37b0*/  @!P6 IMAD.MOV R56, RZ, RZ, -R56 ;  /* 0x000000ffff38e224 */ /* 0x000fe200078e0a38 */
[----:B------:R-:W-:Y:S01]  /*37c0*/  ISETP.GT.U32.AND P6, PT, R3, R60, PT ;  /* 0x0000003c0300720c */ /* 0x000fe20003fc4070 */
[--C-:B------:R-:W-:Y:S01]  /*37d0*/  @!P5 IMAD.IADD R57, R57, 0x1, -R3.reuse ;  /* 0x000000013939d824 */ /* 0x100fe200078e0a03 */
[----:B------:R-:W-:Y:S01]  /*37e0*/  ISETP.GT.U32.AND P5, PT, R3, R59, PT ;  /* 0x0000003b0300720c */ /* 0x000fe20003fa4070 */
[----:B------:R-:W-:-:S02]  /*37f0*/  @!P4 IMAD.IADD R58, R58, 0x1, -R3 ;  /* 0x000000013a3ac824 */ /* 0x000fc400078e0a03 */
[C---:B------:R-:W-:Y:S02]  /*3800*/  VIADD R7, R0.reuse, 0xc6 ;  /* 0x000000c600077836 */ /* 0x040fe40000000000 */
[C---:B------:R-:W-:Y:S01]  /*3810*/  VIADD R9, R0.reuse, 0xc4 ;  /* 0x000000c400097836 */ /* 0x040fe20000000000 */
[----:B------:R-:W-:Y:S01]  /*3820*/  ISETP.GT.U32.AND P4, PT, R3, R58, PT ;  /* 0x0000003a0300720c */ /* 0x000fe20003f84070 */
[----:B------:R-:W-:Y:S01]  /*3830*/  VIADD R6, R0, 0xc5 ;  /* 0x000000c500067836 */ /* 0x000fe20000000000 */
[----:B------:R-:W-:Y:S01]  /*3840*/  IABS R61, R7 ;  /* 0x00000007003d7213 */ /* 0x000fe20000000000 */
[----:B------:R-:W-:Y:S01]  /*3850*/  @!P0 IMAD.MOV R55, RZ, RZ, -R55 ;  /* 0x000000ffff378224 */ /* 0x000fe200078e0a37 */
[----:B------:R-:W-:Y:S01]  /*3860*/  IABS R63, R9 ;  /* 0x00000009003f7213 */ /* 0x000fe20000000000 */
[--C-:B------:R-:W-:Y:S01]  /*3870*/  @!P6 IMAD.IADD R60, R60, 0x1, -R3.reuse ;  /* 0x000000013c3ce824 */ /* 0x100fe200078e0a03 */
[----:B------:R-:W-:Y:S01]  /*3880*/  IABS R62, R6 ;  /* 0x00000006003e7213 */ /* 0x000fe20000000000 */
[----:B------:R-:W-:Y:S01]  /*3890*/  @!P5 IMAD.IADD R59, R59, 0x1, -R3 ;  /* 0x000000013b3bd824 */ /* 0x000fe200078e0a03 */
[----:B------:R-:W-:Y:S01]  /*38a0*/  ISETP.GE.AND P0, PT, R8, RZ, PT ;  /* 0x000000ff0800720c */ /* 0x000fe20003f06270 */
[----:B------:R-:W-:Y:S01]  /*38b0*/  IMAD.HI.U32 R4, R2, R61, RZ ;  /* 0x0000003d02047227 */ /* 0x000fe200078e00ff */
[----:B------:R-:W-:-:S02]  /*38c0*/  ISETP.GT.U32.AND P6, PT, R3, R60, PT ;  /* 0x0000003c0300720c */ /* 0x000fc40003fc4070 */
[----:B------:R-:W-:Y:S01]  /*38d0*/  ISETP.GT.U32.AND P5, PT, R3, R59, PT ;  /* 0x0000003b0300720c */ /* 0x000fe20003fa4070 */
[----:B------:R-:W-:Y:S01]  /*38e0*/  @!P4 IMAD.IADD R58, R58, 0x1, -R3 ;  /* 0x000000013a3ac824 */ /* 0x000fe200078e0a03 */
[----:B------:R-:W-:Y:S01]  /*38f0*/  ISETP.GE.AND P4, PT, R6, RZ, PT ;  /* 0x000000ff0600720c */ /* 0x000fe20003f86270 */
[----:B------:R-:W-:-:S04]  /*3900*/  IMAD.HI.U32 R6, R2, R63, RZ ;  /* 0x0000003f02067227 */ /* 0x000fc800078e00ff */
[----:B------:R-:W-:Y:S02]  /*3910*/  IMAD.MOV R8, RZ, RZ, -R4 ;  /* 0x000000ffff087224 */ /* 0x000fe400078e0a04 */
[----:B------:R-:W-:Y:S02]  /*3920*/  IMAD.MOV R6, RZ, RZ, -R6 ;  /* 0x000000ffff067224 */ /* 0x000fe400078e0a06 */
[C---:B------:R-:W-:Y:S02]  /*3930*/  IMAD R61, R3.reuse, R8, R61 ;  /* 0x00000008033d7224 */ /* 0x040fe400078e023d */
[----:B------:R-:W-:Y:S02]  /*3940*/  IMAD R63, R3, R6, R63 ;  /* 0x00000006033f7224 */ /* 0x000fe400078e023f */
[----:B------:R-:W-:Y:S02]  /*3950*/  @!P6 IMAD.IADD R60, R60, 0x1, -R3 ;  /* 0x000000013c3ce824 */ /* 0x000fe400078e0a03 */
[----:B------:R-:W-:-:S04]  /*3960*/  IMAD.HI.U32 R4, R2, R62, RZ ;  /* 0x0000003e02047227 */ /* 0x000fc800078e00ff */
[----:B------:R-:W-:Y:S01]  /*3970*/  @!P5 IMAD.IADD R59, R59, 0x1, -R3 ;  /* 0x000000013b3bd824 */ /* 0x000fe200078e0a03 */
[C---:B------:R-:W-:Y:S01]  /*3980*/  ISETP.GT.U32.AND P5, PT, R3.reuse, R61, PT ;  /* 0x0000003d0300720c */ /* 0x040fe20003fa4070 */
[----:B------:R-:W-:Y:S01]  /*3990*/  @!P1 IMAD.MOV R60, RZ, RZ, -R60 ;  /* 0x000000ffff3c9224 */ /* 0x000fe200078e0a3c */
[C---:B------:R-:W-:Y:S01]  /*39a0*/  ISETP.GT.U32.AND P1, PT, R3.reuse, R63, PT ;  /* 0x0000003f0300720c */ /* 0x040fe20003f24070 */
[----:B------:R-:W-:Y:S02]  /*39b0*/  IMAD.MOV R4, RZ, RZ, -R4 ;  /* 0x000000ffff047224 */ /* 0x000fe400078e0a04 */
[C---:B------:R-:W-:Y:S02]  /*39c0*/  VIADD R8, R0.reuse, 0xc2 ;  /* 0x000000c200087836 */ /* 0x040fe40000000000 */
[C---:B------:R-:W-:Y:S02]  /*39d0*/  IMAD R62, R3.reuse, R4, R62 ;  /* 0x00000004033e7224 */ /* 0x040fe400078e023e */
[----:B------:R-:W-:Y:S01]  /*39e0*/  @!P0 IMAD.MOV R59, RZ, RZ, -R59 ;  /* 0x000000ffff3b8224 */ /* 0x000fe200078e0a3b */
[----:B------:R-:W-:Y:S01]  /*39f0*/  IABS R65, R8 ;  /* 0x0000000800417213 */ /* 0x000fe20000000000 */
[----:B------:R-:W-:Y:S01]  /*3a00*/  VIADD R10, R0, 0xc0 ;  /* 0x000000c0000a7836 */ /* 0x000fe20000000000 */
[----:B------:R-:W-:Y:S01]  /*3a10*/  ISETP.GT.U32.AND P0, PT, R3, R62, PT ;  /* 0x0000003e0300720c */ /* 0x000fe20003f04070 */
[----:B------:R-:W-:-:S02]  /*3a20*/  @!P5 IMAD.IADD R61, R61, 0x1, -R3 ;  /* 0x000000013d3dd824 */ /* 0x000fc400078e0a03 */
[----:B------:R-:W-:Y:S01]  /*3a30*/  @!P1 IMAD.IADD R63, R63, 0x1, -R3 ;  /* 0x000000013f3f9824 */ /* 0x000fe200078e0a03 */
[----:B------:R-:W-:Y:S01]  /*3a40*/  IABS R67, R10 ;  /* 0x0000000a00437213 */ /* 0x000fe20000000000 */
[----:B------:R-:W-:Y:S01]  /*3a50*/  IMAD.HI.U32 R6, R2, R65, RZ ;  /* 0x0000004102067227 */ /* 0x000fe200078e00ff */
[C---:B------:R-:W-:Y:S02]  /*3a60*/  ISETP.GT.U32.AND P5, PT, R3.reuse, R61, PT ;  /* 0x0000003d0300720c */ /* 0x040fe40003fa4070 */
[----:B------:R-:W-:Y:S01]  /*3a70*/  ISETP.GT.U32.AND P1, PT, R3, R63, PT ;  /* 0x0000003f0300720c */ /* 0x000fe20003f24070 */
[----:B------:R-:W-:Y:S02]  /*3a80*/  VIADD R4, R0, 0xc3 ;  /* 0x000000c300047836 */ /* 0x000fe40000000000 */
[----:B------:R-:W-:Y:S02]  /*3a90*/  IMAD.MOV R6, RZ, RZ, -R6 ;  /* 0x000000ffff067224 */ /* 0x000fe400078e0a06 */
[----:B------:R-:W-:Y:S01]  /*3aa0*/  @!P3 IMAD.MOV R57, RZ, RZ, -R57 ;  /* 0x000000ffff39b224 */ /* 0x000fe200078e0a39 */
[----:B------:R-:W-:Y:S01]  /*3ab0*/  ISETP.GE.AND P3, PT, R7, RZ, PT ;  /* 0x000000ff0700720c */ /* 0x000fe20003f66270 */
[----:B------:R-:W-:Y:S01]  /*3ac0*/  @!P2 IMAD.MOV R58, RZ, RZ, -R58 ;  /* 0x000000ffff3aa224 */ /* 0x000fe200078e0a3a */
[----:B------:R-:W-:Y:S01]  /*3ad0*/  ISETP.GE.AND P2, PT, R9, RZ, PT ;  /* 0x000000ff0900720c */ /* 0x000fe20003f46270 */
[----:B------:R-:W-:Y:S01]  /*3ae0*/  IMAD R65, R3, R6, R65 ;  /* 0x0000000603417224 */ /* 0x000fe200078e0241 */
[----:B------:R-:W-:Y:S01]  /*3af0*/  IABS R64, R4 ;  /* 0x0000000400407213 */ /* 0x000fe20000000000 */
[----:B------:R-:W-:Y:S01]  /*3b00*/  IMAD.HI.U32 R6, R2, R67, RZ ;  /* 0x0000004302067227 */ /* 0x000fe200078e00ff */
[----:B------:R-:W-:-:S03]  /*3b10*/  ISETP.GE.AND P6, PT, R4, RZ, PT ;  /* 0x000000ff0400720c */ /* 0x000fc60003fc6270 */
[----:B------:R-:W-:Y:S02]  /*3b20*/  @!P0 IMAD.IADD R62, R62, 0x1, -R3 ;  /* 0x000000013e3e8824 */ /* 0x000fe400078e0a03 */
[----:B------:R-:W-:Y:S02]  /*3b30*/  VIADD R9, R0, 0xc1 ;  /* 0x000000c100097836 */ /* 0x000fe40000000000 */
[----:B------:R-:W-:Y:S01]  /*3b40*/  IMAD.HI.U32 R4, R2, R64, RZ ;  /* 0x0000004002047227 */ /* 0x000fe200078e00ff */
[----:B------:R-:W-:Y:S02]  /*3b50*/  ISETP.GT.U32.AND P0, PT, R3, R62, PT ;  /* 0x0000003e0300720c */ /* 0x000fe40003f04070 */
[----:B------:R-:W-:Y:S01]  /*3b60*/  IABS R66, R9 ;  /* 0x0000000900427213 */ /* 0x000fe20000000000 */
[----:B------:R-:W-:Y:S02]  /*3b70*/  IMAD.MOV R6, RZ, RZ, -R6 ;  /* 0x000000ffff067224 */ /* 0x000fe400078e0a06 */
[----:B------:R-:W-:-:S02]  /*3b80*/  IMAD.MOV R7, RZ, RZ, -R4 ;  /* 0x000000ffff077224 */ /* 0x000fc400078e0a04 */
[----:B------:R-:W-:Y:S01]  /*3b90*/  @!P5 IMAD.IADD R61, R61, 0x1, -R3 ;  /* 0x000000013d3dd824 */ /* 0x000fe200078e0a03 */
[----:B------:R-:W-:Y:S01]  /*3ba0*/  ISETP.GE.AND P5, PT, R8, RZ, PT ;  /* 0x000000ff0800720c */ /* 0x000fe20003fa6270 */
[----:B------:R-:W-:Y:S02]  /*3bb0*/  IMAD R67, R3, R6, R67 ;  /* 0x0000000603437224 */ /* 0x000fe400078e0243 */
[----:B------:R-:W-:Y:S02]  /*3bc0*/  @!P1 IMAD.IADD R63, R63, 0x1, -R3 ;  /* 0x000000013f3f9824 */ /* 0x000fe400078e0a03 */
[C---:B------:R-:W-:Y:S02]  /*3bd0*/  IMAD R64, R3.reuse, R7, R64 ;  /* 0x0000000703407224 */ /* 0x040fe400078e0240 */
[----:B------:R-:W-:Y:S01]  /*3be0*/  @!P3 IMAD.MOV R61, RZ, RZ, -R61 ;  /* 0x000000ffff3db224 */ /* 0x000fe200078e0a3d */
[C---:B------:R-:W-:Y:S01]  /*3bf0*/  ISETP.GT.U32.AND P3, PT, R3.reuse, R65, PT ;  /* 0x000000410300720c */ /* 0x040fe20003f64070 */
[----:B------:R-:W-:Y:S01]  /*3c00*/  @!P2 IMAD.MOV R63, RZ, RZ, -R63 ;  /* 0x000000ffff3fa224 */ /* 0x000fe200078e0a3f */
[----:B------:R-:W-:Y:S01]  /*3c10*/  ISETP.GT.U32.AND P2, PT, R3, R67, PT ;  /* 0x000000430300720c */ /* 0x000fe20003f44070 */
[----:B------:R-:W-:-:S02]  /*3c20*/  VIADD R7, R0, 0xbf ;  /* 0x000000bf00077836 */ /* 0x000fc40000000000 */
[----:B------:R-:W-:-:S03]  /*3c30*/  IMAD.HI.U32 R4, R2, R66, RZ ;  /* 0x0000004202047227 */ /* 0x000fc600078e00ff */
[----:B------:R-:W-:Y:S01]  /*3c40*/  IABS R68, R7 ;  /* 0x0000000700447213 */ /* 0x000fe20000000000 */
[----:B------:R-:W-:Y:S02]  /*3c50*/  IMAD.MOV R4, RZ, RZ, -R4 ;  /* 0x000000ffff047224 */ /* 0x000fe400078e0a04 */
[----:B------:R-:W-:Y:S01]  /*3c60*/  @!P0 IMAD.IADD R62, R62, 0x1, -R3 ;  /* 0x000000013e3e8824 */ /* 0x000fe200078e0a03 */
[C---:B------:R-:W-:Y:S01]  /*3c70*/  ISETP.GT.U32.AND P0, PT, R3.reuse, R64, PT ;  /* 0x000000400300720c */ /* 0x040fe20003f04070 */
[C---:B------:R-:W-:Y:S02]  /*3c80*/  IMAD R66, R3.reuse, R4, R66 ;  /* 0x0000000403427224 */ /* 0x040fe400078e0242 */
[----:B------:R-:W-:Y:S02]  /*3c90*/  VIADD R8, R0, 0xbe ;  /* 0x000000be00087836 */ /* 0x000fe40000000000 */
[----:B------:R-:W-:Y:S01]  /*3ca0*/  IMAD.HI.U32 R4, R2, R68, RZ ;  /* 0x0000004402047227 */ /* 0x000fe200078e00ff */
[----:B------:R-:W-:-:S02]  /*3cb0*/  ISETP.GT.U32.AND P1, PT, R3, R66, PT ;  /* 0x000000420300720c */ /* 0x000fc40003f24070 */
[----:B------:R-:W-:Y:S01]  /*3cc0*/  IABS R69, R8 ;  /* 0x0000000800457213 */ /* 0x000fe20000000000 */
[--C-:B------:R-:W-:Y:S02]  /*3cd0*/  @!P3 IMAD.IADD R65, R65, 0x1, -R3.reuse ;  /* 0x000000014141b824 */ /* 0x100fe400078e0a03 */
[--C-:B------:R-:W-:Y:S02]  /*3ce0*/  @!P2 IMAD.IADD R67, R67, 0x1, -R3.reuse ;  /* 0x000000014343a824 */ /* 0x100fe400078e0a03 */
[----:B------:R-:W-:Y:S01]  /*3cf0*/  IMAD.MOV R4, RZ, RZ, -R4 ;  /* 0x000000ffff047224 */ /* 0x000fe200078e0a04 */
[C---:B------:R-:W-:Y:S01]  /*3d00*/  ISETP.GT.U32.AND P3, PT, R3.reuse, R65, PT ;  /* 0x000000410300720c */ /* 0x040fe20003f64070 */
[----:B------:R-:W-:Y:S01]  /*3d10*/  @!P0 IMAD.IADD R64, R64, 0x1, -R3 ;  /* 0x0000000140408824 */ /* 0x000fe200078e0a03 */
[C---:B------:R-:W-:Y:S01]  /*3d20*/  ISETP.GT.U32.AND P2, PT, R3.reuse, R67, PT ;  /* 0x000000430300720c */ /* 0x040fe20003f44070 */
[C---:B------:R-:W-:Y:S02]  /*3d30*/  IMAD R68, R3.reuse, R4, R68 ;  /* 0x0000000403447224 */ /* 0x040fe400078e0244 */
[----:B------:R-:W-:Y:S01]  /*3d40*/  IMAD.HI.U32 R4, R2, R69, RZ ;  /* 0x0000004502047227 */ /* 0x000fe200078e00ff */
[----:B------:R-:W-:-:S03]  /*3d50*/  ISETP.GT.U32.AND P0, PT, R3, R64, PT ;  /* 0x000000400300720c */ /* 0x000fc60003f04070 */
[----:B------:R-:W-:Y:S02]  /*3d60*/  IMAD.MOV R4, RZ, RZ, -R4 ;  /* 0x000000ffff047224 */ /* 0x000fe400078e0a04 */
[----:B------:R-:W-:Y:S01]  /*3d70*/  @!P4 IMAD.MOV R62, RZ, RZ, -R62 ;  /* 0x000000ffff3ec224 */ /* 0x000fe200078e0a3e */
[----:B------:R-:W-:Y:S01]  /*3d80*/  ISETP.GE.AND P4, PT, R9, RZ, PT ;  /* 0x000000ff0900720c */ /* 0x000fe20003f86270 */
[----:B------:R-:W-:Y:S02]  /*3d90*/  VIADD R9, R0, 0xbd ;  /* 0x000000bd00097836 */ /* 0x000fe40000000000 */
[----:B------:R-:W-:Y:S02]  /*3da0*/  @!P1 IMAD.IADD R66, R66, 0x1, -R3 ;  /* 0x0000000142429824 */ /* 0x000fe400078e0a03 */
[----:B------:R-:W-:Y:S01]  /*3db0*/  IMAD R69, R3, R4, R69 ;  /* 0x0000000403457224 */ /* 0x000fe200078e0245 */
[----:B------:R-:W-:Y:S01]  /*3dc0*/  IABS R70, R9 ;  /* 0x0000000900467213 */ /* 0x000fe20000000000 */
[--C-:B------:R-:W-:Y:S01]  /*3dd0*/  @!P3 IMAD.IADD R65, R65, 0x1, -R3.reuse ;  /* 0x000000014141b824 */ /* 0x100fe200078e0a03 */
[----:B------:R-:W-:Y:S01]  /*3de0*/  ISETP.GT.U32.AND P1, PT, R3, R66, PT ;  /* 0x000000420300720c */ /* 0x000fe20003f24070 */
[----:B------:R-:W-:Y:S01]  /*3df0*/  @!P2 IMAD.IADD R67, R67, 0x1, -R3 ;  /* 0x000000014343a824 */ /* 0x000fe200078e0a03 */
[C---:B------:R-:W-:Y:S01]  /*3e00*/  ISETP.GT.U32.AND P3, PT, R3.reuse, R68, PT ;  /* 0x000000440300720c */ /* 0x040fe20003f64070 */
[----:B------:R-:W-:Y:S01]  /*3e10*/  IMAD.HI.U32 R6, R2, R70, RZ ;  /* 0x0000004602067227 */ /* 0x000fe200078e00ff */
[----:B------:R-:W-:-:S03]  /*3e20*/  ISETP.GT.U32.AND P2, PT, R3, R69, PT ;  /* 0x000000450300720c */ /* 0x000fc60003f44070 */
[--C-:B------:R-:W-:Y:S01]  /*3e30*/  @!P0 IMAD.IADD R64, R64, 0x1, -R3.reuse ;  /* 0x0000000140408824 */ /* 0x100fe200078e0a03 */
[----:B------:R-:W-:Y:S01]  /*3e40*/  ISETP.GE.AND P0, PT, R10, RZ, PT ;  /* 0x000000ff0a00720c */ /* 0x000fe20003f06270 */
[----:B------:R-:W-:Y:S02]  /*3e50*/  IMAD.MOV R6, RZ, RZ, -R6 ;  /* 0x000000ffff067224 */ /* 0x000fe400078e0a06 */
[----:B------:R-:W-:Y:S02]  /*3e60*/  VIADD R4, R0, 0xbc ;  /* 0x000000bc00047836 */ /* 0x000fe40000000000 */
[----:B------:R-:W-:Y:S02]  /*3e70*/  IMAD R70, R3, R6, R70 ;  /* 0x0000000603467224 */ /* 0x000fe400078e0246 */
[--C-:B------:R-:W-:Y:S01]  /*3e80*/  @!P1 IMAD.IADD R66, R66, 0x1, -R3.reuse ;  /* 0x0000000142429824 */ /* 0x100fe200078e0a03 */
[----:B------:R-:W-:Y:S01]  /*3e90*/  IABS R71, R4 ;  /* 0x0000000400477213 */ /* 0x000fe20000000000 */
[----:B------:R-:W-:Y:S01]  /*3ea0*/  @!P3 IMAD.IADD R68, R68, 0x1, -R3 ;  /* 0x000000014444b824 */ /* 0x000fe200078e0a03 */
[----:B------:R-:W-:Y:S01]  /*3eb0*/  ISETP.GE.AND P1, PT, R9, RZ, PT ;  /* 0x000000ff0900720c */ /* 0x000fe20003f26270 */
[----:B------:R-:W-:-:S02]  /*3ec0*/  VIADD R6, R0, 0xbb ;  /* 0x000000bb00067836 */ /* 0x000fc40000000000 */
[----:B------:R-:W-:Y:S01]  /*3ed0*/  @!P2 IMAD.IADD R69, R69, 0x1, -R3 ;  /* 0x000000014545a824 */ /* 0x000fe200078e0a03 */
[C---:B------:R-:W-:Y:S01]  /*3ee0*/  ISETP.GT.U32.AND P3, PT, R3.reuse, R68, PT ;  /* 0x000000440300720c */ /* 0x040fe20003f64070 */
[----:B------:R-:W-:Y:S01]  /*3ef0*/  @!P4 IMAD.MOV R66, RZ, RZ, -R66 ;  /* 0x000000ffff42c224 */ /* 0x000fe200078e0a42 */
[----:B------:R-:W-:Y:S01]  /*3f00*/  ISETP.GE.AND P4, PT, R4, RZ, PT ;  /* 0x000000ff0400720c */ /* 0x000fe20003f86270 */
[----:B------:R-:W-:Y:S01]  /*3f10*/  IMAD.HI.U32 R4, R2, R71, RZ ;  /* 0x0000004702047227 */ /* 0x000fe200078e00ff */
[----:B------:R-:W-:Y:S02]  /*3f20*/  IABS R72, R6 ;  /* 0x0000000600487213 */ /* 0x000fe40000000000 */
[----:B------:R-:W-:Y:S01]  /*3f30*/  ISETP.GT.U32.AND P2, PT, R3, R69, PT ;  /* 0x000000450300720c */ /* 0x000fe20003f44070 */
[----:B------:R-:W-:Y:S01]  /*3f40*/  @!P6 IMAD.MOV R64, RZ, RZ, -R64 ;  /* 0x000000ffff40e224 */ /* 0x000fe200078e0a40 */
[----:B------:R-:W-:Y:S01]  /*3f50*/  ISETP.GE.AND P6, PT, R7, RZ, PT ;  /* 0x000000ff0700720c */ /* 0x000fe20003fc6270 */
[----:B------:R-:W-:Y:S01]  /*3f60*/  @!P0 IMAD.MOV R67, RZ, RZ, -R67 ;  /* 0x000000ffff438224 */ /* 0x000fe200078e0a43 */
[----:B------:R-:W-:Y:S01]  /*3f70*/  ISETP.GE.AND P0, PT, R6, RZ, PT ;  /* 0x000000ff0600720c */ /* 0x000fe20003f06270 */
[----:B------:R-:W-:-:S04]  /*3f80*/  IMAD.HI.U32 R6, R2, R72, RZ ;  /* 0x0000004802067227 */ /* 0x000fc800078e00ff */
[----:B------:R-:W-:Y:S02]  /*3f90*/  IMAD.MOV R4, RZ, RZ, -R4 ;  /* 0x000000ffff047224 */ /* 0x000fe400078e0a04 */
[----:B------:R-:W-:Y:S02]  /*3fa0*/  IMAD.MOV R6, RZ, RZ, -R6 ;  /* 0x000000ffff067224 */ /* 0x000fe400078e0a06 */
[C---:B------:R-:W-:Y:S02]  /*3fb0*/  IMAD R71, R3.reuse, R4, R71 ;  /* 0x0000000403477224 */ /* 0x040fe400078e0247 */
[--C-:B------:R-:W-:Y:S01]  /*3fc0*/  @!P3 IMAD.IADD R68, R68, 0x1, -R3.reuse ;  /* 0x000000014444b824 */ /* 0x100fe200078e0a03 */
[C---:B------:R-:W-:Y:S01]  /*3fd0*/  ISETP.GT.U32.AND P3, PT, R3.reuse, R70, PT ;  /* 0x000000460300720c */ /* 0x040fe20003f64070 */
[----:B------:R-:W-:Y:S02]  /*3fe0*/  IMAD R72, R3, R6, R72 ;  /* 0x0000000603487224 */ /* 0x000fe400078e0248 */
[----:B------:R-:W-:Y:S01]  /*3ff0*/  @!P2 IMAD.IADD R69, R69, 0x1, -R3 ;  /* 0x000000014545a824 */ /* 0x000fe200078e0a03 */
[C---:B------:R-:W-:Y:S01]  /*4000*/  ISETP.GT.U32.AND P2, PT, R3.reuse, R71, PT ;  /* 0x000000470300720c */ /* 0x040fe20003f44070 */
[----:B------:R-:W-:Y:S01]  /*4010*/  @!P6 IMAD.MOV R68, RZ, RZ, -R68 ;  /* 0x000000ffff44e224 */ /* 0x000fe200078e0a44 */
[----:B------:R-:W-:Y:S01]  /*4020*/  ISETP.GT.U32.AND P6, PT, R3, R72, PT ;  /* 0x000000480300720c */ /* 0x000fe20003fc4070 */
[----:B------:R-:W-:-:S02]  /*4030*/  VIADD R7, R0, 0xba ;  /* 0x000000ba00077836 */ /* 0x000fc40000000000 */
[----:B------:R-:W-:Y:S01]  /*4040*/  @!P5 IMAD.MOV R65, RZ, RZ, -R65 ;  /* 0x000000ffff41d224 */ /* 0x000fe200078e0a41 */
[----:B------:R-:W-:Y:S01]  /*4050*/  ISETP.GE.AND P5, PT, R8, RZ, PT ;  /* 0x000000ff0800720c */ /* 0x000fe20003fa6270 */
[----:B------:R-:W-:Y:S01]  /*4060*/  VIADD R8, R0, 0xb9 ;  /* 0x000000b900087836 */ /* 0x000fe20000000000 */
[----:B------:R-:W-:Y:S01]  /*4070*/  IABS R73, R7 ;  /* 0x0000000700497213 */ /* 0x000fe20000000000 */
[--C-:B------:R-:W-:Y:S02]  /*4080*/  @!P3 IMAD.IADD R70, R70, 0x1, -R3.reuse ;  /* 0x000000014646b824 */ /* 0x100fe400078e0a03 */
[----:B------:R-:W-:Y:S01]  /*4090*/  VIADD R9, R0, 0xb8 ;  /* 0x000000b800097836 */ /* 0x000fe20000000000 */
[----:B------:R-:W-:Y:S01]  /*40a0*/  IABS R74, R8 ;  /* 0x00000008004a7213 */ /* 0x000fe20000000000 */
[--C-:B------:R-:W-:Y:S01]  /*40b0*/  @!P2 IMAD.IADD R71, R71, 0x1, -R3.reuse ;  /* 0x000000014747a824 */ /* 0x100fe200078e0a03 */
[C---:B------:R-:W-:Y:S01]  /*40c0*/  ISETP.GT.U32.AND P3, PT, R3.reuse, R70, PT ;  /* 0x000000460300720c */ /* 0x040fe20003f64070 */
[----:B------:R-:W-:Y:S01]  /*40d0*/  @!P6 IMAD.IADD R72, R72, 0x1, -R3 ;  /* 0x000000014848e824 */ /* 0x000fe200078e0a03 */
[----:B------:R-:W-:Y:S01]  /*40e0*/  IABS R75, R9 ;  /* 0x00000009004b7213 */ /* 0x000fe20000000000 */
[----:B------:R-:W-:Y:S01]  /*40f0*/  IMAD.HI.U32 R4, R2, R73, RZ ;  /* 0x0000004902047227 */ /* 0x000fe200078e00ff */
[----:B------:R-:W-:-:S02]  /*4100*/  ISETP.GT.U32.AND P2, PT, R3, R71, PT ;  /* 0x000000470300720c */ /* 0x000fc40003f44070 */
[----:B------:R-:W-:Y:S01]  /*4110*/  ISETP.GT.U32.AND P6, PT, R3, R72, PT ;  /* 0x000000480300720c */ /* 0x000fe20003fc4070 */
[----:B------:R-:W-:-:S04]  /*4120*/  IMAD.HI.U32 R6, R2, R74, RZ ;  /* 0x0000004a02067227 */ /* 0x000fc800078e00ff */
[----:B------:R-:W-:Y:S02]  /*4130*/  IMAD.MOV R4, RZ, RZ, -R4 ;  /* 0x000000ffff047224 */ /* 0x000fe400078e0a04 */
[----:B------:R-:W-:Y:S02]  /*4140*/  IMAD.MOV R6, RZ, RZ, -R6 ;  /* 0x000000ffff067224 */ /* 0x000fe400078e0a06 */
[C---:B------:R-:W-:Y:S02]  /*4150*/  IMAD R73, R3.reuse, R4, R73 ;  /* 0x0000000403497224 */ /* 0x040fe400078e0249 */
[----:B------:R-:W-:Y:S02]  /*4160*/  VIADD R10, R0, 0xb7 ;  /* 0x000000b7000a7836 */ /* 0x000fe40000000000 */
[----:B------:R-:W-:Y:S02]  /*4170*/  IMAD R74, R3, R6, R74 ;  /* 0x00000006034a7224 */ /* 0x000fe400078e024a */
[----:B------:R-:W-:Y:S01]  /*4180*/  @!P2 IMAD.IADD R71, R71, 0x1, -R3 ;  /* 0x000000014747a824 */ /* 0x000fe200078e0a03 */
[----:B------:R-:W-:Y:S01]  /*4190*/  IABS R76, R10 ;  /* 0x0000000a004c7213 */ /* 0x000fe20000000000 */
[----:B------:R-:W-:Y:S01]  /*41a0*/  IMAD.HI.U32 R4, R2, R75, RZ ;  /* 0x0000004b02047227 */ /* 0x000fe200078e00ff */
[----:B------:R-:W-:-:S03]  /*41b0*/  ISETP.GT.U32.AND P2, PT, R3, R73, PT ;  /* 0x000000490300720c */ /* 0x000fc60003f44070 */
[--C-:B------:R-:W-:Y:S01]  /*41c0*/  @!P3 IMAD.IADD R70, R70, 0x1, -R3.reuse ;  /* 0x000000014646b824 */ /* 0x100fe200078e0a03 */
[----:B------:R-:W-:Y:S01]  /*41d0*/  ISETP.GE.AND P3, PT, R8, RZ, PT ;  /* 0x000000ff0800720c */ /* 0x000fe20003f66270 */
[----:B------:R-:W-:Y:S01]  /*41e0*/  @!P6 IMAD.IADD R72, R72, 0x1, -R3 ;  /* 0x000000014848e824 */ /* 0x000fe200078e0a03 */
[----:B------:R-:W-:Y:S01]  /*41f0*/  ISETP.GT.U32.AND P6, PT, R3, R74, PT ;  /* 0x0000004a0300720c */ /* 0x000fe20003fc4070 */
[----:B------:R-:W-:Y:S02]  /*4200*/  IMAD.MOV R8, RZ, RZ, -R4 ;  /* 0x000000ffff087224 */ /* 0x000fe400078e0a04 */
[----:B------:R-:W-:-:S04]  /*4210*/  IMAD.HI.U32 R4, R2, R76, RZ ;  /* 0x0000004c02047227 */ /* 0x000fc800078e00ff */
[----:B------:R-:W-:Y:S02]  /*4220*/  IMAD R75, R3, R8, R75 ;  /* 0x00000008034b7224 */ /* 0x000fe400078e024b */
[----:B------:R-:W-:Y:S02]  /*4230*/  IMAD.MOV R8, RZ, RZ, -R4 ;  /* 0x000000ffff087224 */ /* 0x000fe400078e0a04 */
[----:B------:R-:W-:Y:S02]  /*4240*/  VIADD R11, R0, 0xb6 ;  /* 0x000000b6000b7836 */ /* 0x000fe40000000000 */
[--C-:B------:R-:W-:Y:S01]  /*4250*/  @!P2 IMAD.IADD R73, R73, 0x1, -R3.reuse ;  /* 0x000000014949a824 */ /* 0x100fe200078e0a03 */
[C---:B------:R-:W-:Y:S01]  /*4260*/  ISETP.GT.U32.AND P2, PT, R3.reuse, R75, PT ;  /* 0x0000004b0300720c */ /* 0x040fe20003f44070 */
[----:B------:R-:W-:Y:S01]  /*4270*/  IMAD R76, R3, R8, R76 ;  /* 0x00000008034c7224 */ /* 0x000fe200078e024c */
[----:B------:R-:W-:Y:S01]  /*4280*/  IABS R77, R11 ;  /* 0x0000000b004d7213 */ /* 0x000fe20000000000 */
[----:B------:R-:W-:-:S02]  /*4290*/  @!P6 IMAD.IADD R74, R74, 0x1, -R3 ;  /* 0x000000014a4ae824 */ /* 0x000fc400078e0a03 */
[----:B------:R-:W-:Y:S01]  /*42a0*/  VIADD R13, R0, 0xb4 ;  /* 0x000000b4000d7836 */ /* 0x000fe20000000000 */
[----:B------:R-:W-:Y:S01]  /*42b0*/  ISETP.GT.U32.AND P6, PT, R3, R76, PT ;  /* 0x0000004c0300720c */ /* 0x000fe20003fc4070 */
[----:B------:R-:W-:-:S03]  /*42c0*/  IMAD.HI.U32 R6, R2, R77, RZ ;  /* 0x0000004d02067227 */ /* 0x000fc600078e00ff */
[----:B------:R-:W-:Y:S01]  /*42d0*/  IABS R79, R13 ;  /* 0x0000000d004f7213 */ /* 0x000fe20000000000 */
[----:B------:R-:W-:Y:S02]  /*42e0*/  IMAD.MOV R6, RZ, RZ, -R6 ;  /* 0x000000ffff067224 */ /* 0x000fe400078e0a06 */
[----:B------:R-:W-:Y:S01]  /*42f0*/  @!P2 IMAD.IADD R75, R75, 0x1, -R3 ;  /* 0x000000014b4ba824 */ /* 0x000fe200078e0a03 */
[C---:B------:R-:W-:Y:S01]  /*4300*/  ISETP.GT.U32.AND P2, PT, R3.reuse, R73, PT ;  /* 0x000000490300720c */ /* 0x040fe20003f44070 */
[----:B------:R-:W-:Y:S02]  /*4310*/  VIADD R12, R0, 0xb5 ;  /* 0x000000b5000c7836 */ /* 0x000fe40000000000 */
[C---:B------:R-:W-:Y:S02]  /*4320*/  IMAD R77, R3.reuse, R6, R77 ;  /* 0x00000006034d7224 */ /* 0x040fe400078e024d */
[----:B------:R-:W-:Y:S01]  /*4330*/  @!P6 IMAD.IADD R76, R76, 0x1, -R3 ;  /* 0x000000014c4ce824 */ /* 0x000fe200078e0a03 */
[----:B------:R-:W-:Y:S01]  /*4340*/  ISETP.GT.U32.AND P6, PT, R3, R75, PT ;  /* 0x0000004b0300720c */ /* 0x000fe20003fc4070 */
[----:B------:R-:W-:Y:S01]  /*4350*/  IMAD.HI.U32 R4, R2, R79, RZ ;  /* 0x0000004f02047227 */ /* 0x000fe200078e00ff */
[----:B------:R-:W-:-:S03]  /*4360*/  IABS R78, R12 ;  /* 0x0000000c004e7213 */ /* 0x000fc60000000000 */
[----:B------:R-:W-:Y:S01]  /*4370*/  @!P0 IMAD.MOV R72, RZ, RZ, -R72 ;  /* 0x000000ffff488224 */ /* 0x000fe200078e0a48 */
[----:B------:R-:W-:Y:S01]  /*4380*/  ISETP.GT.U32.AND P0, PT, R3, R77, PT ;  /* 0x0000004d0300720c */ /* 0x000fe20003f04070 */
[----:B------:R-:W-:Y:S02]  /*4390*/  IMAD.MOV R4, RZ, RZ, -R4 ;  /* 0x000000ffff047224 */ /* 0x000fe400078e0a04 */
[----:B------:R-:W-:Y:S01]  /*43a0*/  @!P5 IMAD.MOV R69, RZ, RZ, -R69 ;  /* 0x000000ffff45d224 */ /* 0x000fe200078e0a45 */
[----:B------:R-:W-:Y:S01]  /*43b0*/  ISETP.GE.AND P5, PT, R7, RZ, PT ;  /* 0x000000ff0700720c */ /* 0x000fe20003fa6270 */
[----:B------:R-:W-:Y:S01]  /*43c0*/  @!P4 IMAD.MOV R71, RZ, RZ, -R71 ;  /* 0x000000ffff47c224 */ /* 0x000fe200078e0a47 */
[----:B------:R-:W-:Y:S01]  /*43d0*/  ISETP.GT.U32.AND P4, PT, R3, R76, PT ;  /* 0x0000004c0300720c */ /* 0x000fe20003f84070 */
[----:B------:R-:W-:-:S04]  /*43e0*/  IMAD.HI.U32 R7, R2, R78, RZ ;  /* 0x0000004e02077227 */ /* 0x000fc800078e00ff */
[----:B------:R-:W-:Y:S02]  /*43f0*/  VIADD R8, R0, 0xb2 ;  /* 0x000000b200087836 */ /* 0x000fe40000000000 */
[C---:B------:R-:W-:Y:S02]  /*4400*/  IMAD R79, R3.reuse, R4, R79 ;  /* 0x00000004034f7224 */ /* 0x040fe400078e024f */
[----:B------:R-:W-:Y:S01]  /*4410*/  @!P1 IMAD.MOV R70, RZ, RZ, -R70 ;  /* 0x000000ffff469224 */ /* 0x000fe200078e0a46 */
[----:B------:R-:W-:Y:S01]  /*4420*/  ISETP.GT.U32.AND P1, PT, R3, R74, PT ;  /* 0x0000004a0300720c */ /* 0x000fe20003f24070 */
[----:B------:R-:W-:Y:S01]  /*4430*/  IMAD.MOV R7, RZ, RZ, -R7 ;  /* 0x000000ffff077224 */ /* 0x000fe200078e0a07 */
[----:B------:R-:W-:Y:S01]  /*4440*/  IABS R81, R8 ;  /* 0x0000000800517213 */ /* 0x000fe20000000000 */
[----:B------:R-:W-:Y:S01]  /*4450*/  @!P6 IMAD.IADD R75, R75, 0x1, -R3 ;  /* 0x000000014b4be824 */ /* 0x000fe200078e0a03 */
[C---:B------:R-:W-:Y:S01]  /*4460*/  ISETP.GT.U32.AND P6, PT, R3.reuse, R79, PT ;  /* 0x0000004f0300720c */ /* 0x040fe20003fc4070 */
[----:B------:R-:W-:-:S02]  /*4470*/  IMAD R78, R3, R7, R78 ;  /* 0x00000007034e7224 */ /* 0x000fc400078e024e */
[----:B------:R-:W-:Y:S02]  /*4480*/  VIADD R7, R0, 0xb3 ;  /* 0x000000b300077836 */ /* 0x000fe40000000000 */
[--C-:B------:R-:W-:Y:S01]  /*4490*/  @!P2 IMAD.IADD R73, R73, 0x1, -R3.reuse ;  /* 0x000000014949a824 */ /* 0x100fe200078e0a03 */
[----:B------:R-:W-:Y:S01]  /*44a0*/  ISETP.GT.U32.AND P2, PT, R3, R78, PT ;  /* 0x0000004e0300720c */ /* 0x000fe20003f44070 */
[----:B------:R-:W-:Y:S01]  /*44b0*/  @!P0 IMAD.IADD R77, R77, 0x1, -R3 ;  /* 0x000000014d4d8824 */ /* 0x000fe200078e0a03 */
[----:B------:R-:W-:Y:S01]  /*44c0*/  IABS R80, R7 ;  /* 0x0000000700507213 */ /* 0x000fe20000000000 */
[----:B------:R-:W-:Y:S01]  /*44d0*/  IMAD.HI.U32 R6, R2, R81, RZ ;  /* 0x0000005102067227 */ /* 0x000fe200078e00ff */
[----:B------:R-:W-:-:S03]  /*44e0*/  ISETP.GE.AND P0, PT, R11, RZ, PT ;  /* 0x000000ff0b00720c */ /* 0x000fc60003f06270 */
[----:B------:R-:W-:Y:S01]  /*44f0*/  @!P4 IMAD.IADD R76, R76, 0x1, -R3 ;  /* 0x000000014c4cc824 */ /* 0x000fe200078e0a03 */
[----:B------:R-:W-:Y:S01]  /*4500*/  ISETP.GE.AND P4, PT, R10, RZ, PT ;  /* 0x000000ff0a00720c */ /* 0x000fe20003f86270 */
[----:B------:R-:W-:Y:S01]  /*4510*/  @!P5 IMAD.MOV R73, RZ, RZ, -R73 ;  /* 0x000000ffff49d224 */ /* 0x000fe200078e0a49 */
[----:B------:R-:W-:Y:S01]  /*4520*/  ISETP.GT.U32.AND P5, PT, R3, R77, PT ;  /* 0x0000004d0300720c */ /* 0x000fe20003fa4070 */
[----:B------:R-:W-:Y:S02]  /*4530*/  IMAD.MOV R6, RZ, RZ, -R6 ;  /* 0x000000ffff067224 */ /* 0x000fe400078e0a06 */
[----:B------:R-:W-:Y:S01]  /*4540*/  @!P1 IMAD.IADD R74, R74, 0x1, -R3 ;  /* 0x000000014a4a9824 */ /* 0x000fe200078e0a03 */
[----:B------:R-:W-:Y:S01]  /*4550*/  ISETP.GE.AND P1, PT, R9, RZ, PT ;  /* 0x000000ff0900720c */ /* 0x000fe20003f26270 */
[----:B------:R-:W-:Y:S02]  /*4560*/  IMAD R81, R3, R6, R81 ;  /* 0x0000000603517224 */ /* 0x000fe400078e0251 */
[----:B------:R-:W-:-:S04]  /*4570*/  IMAD.HI.U32 R4, R2, R80, RZ ;  /* 0x0000005002047227 */ /* 0x000fc800078e00ff */
[----:B------:R-:W-:Y:S02]  /*4580*/  VIADD R6, R0, 0xb1 ;  /* 0x000000b100067836 */ /* 0x000fe40000000000 */
[--C-:B------:R-:W-:Y:S02]  /*4590*/  @!P6 IMAD.IADD R79, R79, 0x1, -R3.reuse ;  /* 0x000000014f4fe824 */ /* 0x100fe400078e0a03 */
[----:B------:R-:W-:Y:S01]  /*45a0*/  IMAD.MOV R4, RZ, RZ, -R4 ;  /* 0x000000ffff047224 */ /* 0x000fe200078e0a04 */
[----:B------:R-:W-:Y:S01]  /*45b0*/  IABS R82, R6 ;  /* 0x0000000600527213 */ /* 0x000fe20000000000 */
[----:B------:R-:W-:Y:S01]  /*45c0*/  @!P4 IMAD.MOV R76, RZ, RZ, -R76 ;  /* 0x000000ffff4cc224 */ /* 0x000fe200078e0a4c */
[C---:B------:R-:W-:Y:S01]  /*45d0*/  ISETP.GT.U32.AND P6, PT, R3.reuse, R79, PT ;  /* 0x0000004f0300720c */ /* 0x040fe20003fc4070 */
[----:B------:R-:W-:Y:S01]  /*45e0*/  IMAD R80, R3, R4, R80 ;  /* 0x0000000403507224 */ /* 0x000fe200078e0250 */
[----:B------:R-:W-:Y:S01]  /*45f0*/  ISETP.GE.AND P4, PT, R13, RZ, PT ;  /* 0x000000ff0d00720c */ /* 0x000fe20003f86270 */
[----:B------:R-:W-:Y:S01]  /*4600*/  @!P5 IMAD.IADD R77, R77, 0x1, -R3 ;  /* 0x000000014d4dd824 */ /* 0x000fe200078e0a03 */
[----:B------:R-:W-:Y:S01]  /*4610*/  ISETP.GT.U32.AND P5, PT, R3, R81, PT ;  /* 0x000000510300720c */ /* 0x000fe20003fa4070 */
[----:B------:R-:W-:-:S04]  /*4620*/  IMAD.HI.U32 R4, R2, R82, RZ ;  /* 0x0000005202047227 */ /* 0x000fc800078e00ff */
[----:B------:R-:W-:Y:S01]  /*4630*/  @!P1 IMAD.MOV R75, RZ, RZ, -R75 ;  /* 0x000000ffff4b9224 */ /* 0x000fe200078e0a4b */
[----:B------:R-:W-:Y:S01]  /*4640*/  ISETP.GT.U32.AND P1, PT, R3, R80, PT ;  /* 0x000000500300720c */ /* 0x000fe20003f24070 */
[----:B------:R-:W-:Y:S02]  /*4650*/  IMAD.MOV R4, RZ, RZ, -R4 ;  /* 0x000000ffff047224 */ /* 0x000fe400078e0a04 */
[----:B------:R-:W-:Y:S02]  /*4660*/  VIADD R9, R0, 0xb0 ;  /* 0x000000b000097836 */ /* 0x000fe40000000000 */
[--C-:B------:R-:W-:Y:S01]  /*4670*/  @!P6 IMAD.IADD R79, R79, 0x1, -R3.reuse ;  /* 0x000000014f4fe824 */ /* 0x100fe200078e0a03 */
[----:B------:R-:W-:Y:S01]  /*4680*/  ISETP.GE.AND P6, PT, R8, RZ, PT ;  /* 0x000000ff0800720c */ /* 0x000fe20003fc6270 */
[----:B------:R-:W-:Y:S01]  /*4690*/  IMAD R82, R3, R4, R82 ;  /* 0x0000000403527224 */ /* 0x000fe200078e0252 */
[----:B------:R-:W-:Y:S01]  /*46a0*/  IABS R83, R9 ;  /* 0x0000000900537213 */ /* 0x000fe20000000000 */
[----:B------:R-:W-:-:S02]  /*46b0*/  @!P5 IMAD.IADD R81, R81, 0x1, -R3 ;  /* 0x000000015151d824 */ /* 0x000fc400078e0a03 */
[----:B------:R-:W-:Y:S01]  /*46c0*/  @!P4 IMAD.MOV R79, RZ, RZ, -R79 ;  /* 0x000000ffff4fc224 */ /* 0x000fe200078e0a4f */
[C---:B------:R-:W-:Y:S01]  /*46d0*/  ISETP.GT.U32.AND P4, PT, R3.reuse, R82, PT ;  /* 0x000000520300720c */ /* 0x040fe20003f84070 */
[--C-:B------:R-:W-:Y:S01]  /*46e0*/  @!P2 IMAD.IADD R78, R78, 0x1, -R3.reuse ;  /* 0x000000014e4ea824 */ /* 0x100fe200078e0a03 */
[----:B------:R-:W-:Y:S01]  /*46f0*/  ISETP.GT.U32.AND P5, PT, R3, R81, PT ;  /* 0x000000510300720c */ /* 0x000fe20003fa4070 */
[----:B------:R-:W-:Y:S01]  /*4700*/  @!P1 IMAD.IADD R80, R80, 0x1, -R3 ;  /* 0x0000000150509824 */ /* 0x000fe200078e0a03 */
[----:B------:R-:W-:Y:S01]  /*4710*/  ISETP.GE.AND P1, PT, R6, RZ, PT ;  /* 0x000000ff0600720c */ /* 0x000fe20003f26270 */
[----:B------:R-:W-:Y:S01]  /*4720*/  IMAD.HI.U32 R6, R2, R83, RZ ;  /* 0x0000005302067227 */ /* 0x000fe200078e00ff */
[----:B------:R-:W-:-:S03]  /*4730*/  ISETP.GE.AND P2, PT, R12, RZ, PT ;  /* 0x000000ff0c00720c */ /* 0x000fc60003f46270 */
[----:B------:R-:W-:Y:S01]  /*4740*/  @!P3 IMAD.MOV R74, RZ, RZ, -R74 ;  /* 0x000000ffff4ab224 */ /* 0x000fe200078e0a4a */
[C---:B------:R-:W-:Y:S01]  /*4750*/  ISETP.GT.U32.AND P3, PT, R3.reuse, R78, PT ;  /* 0x0000004e0300720c */ /* 0x040fe20003f64070 */
[----:B------:R-:W-:Y:S01]  /*4760*/  @!P0 IMAD.MOV R77, RZ, RZ, -R77 ;  /* 0x000000ffff4d8224 */ /* 0x000fe200078e0a4d */
[C---:B------:R-:W-:Y:S01]  /*4770*/  ISETP.GT.U32.AND P0, PT, R3.reuse, R80, PT ;  /* 0x000000500300720c */ /* 0x040fe20003f04070 */
[----:B------:R-:W-:Y:S02]  /*4780*/  IMAD.MOV R6, RZ, RZ, -R6 ;  /* 0x000000ffff067224 */ /* 0x000fe400078e0a06 */
[C---:B------:R-:W-:Y:S02]  /*4790*/  VIADD R4, R0.reuse, 0xaf ;  /* 0x000000af00047836 */ /* 0x040fe40000000000 */
[----:B------:R-:W-:Y:S02]  /*47a0*/  IMAD R83, R3, R6, R83 ;  /* 0x0000000603537224 */ /* 0x000fe400078e0253 */
[----:B------:R-:W-:Y:S01]  /*47b0*/  VIADD R8, R0, 0xad ;  /* 0x000000ad00087836 */ /* 0x000fe20000000000 */
[----:B------:R-:W-:Y:S01]  /*47c0*/  IABS R84, R4 ;  /* 0x0000000400547213 */ /* 0x000fe20000000000 */
[----:B------:R-:W-:-:S02]  /*47d0*/  @!P4 IMAD.IADD R82, R82, 0x1, -R3 ;  /* 0x000000015252c824 */ /* 0x000fc400078e0a03 */
[--C-:B------:R-:W-:Y:S01]  /*47e0*/  @!P5 IMAD.IADD R81, R81, 0x1, -R3.reuse ;  /* 0x000000015151d824 */ /* 0x100fe200078e0a03 */
[C---:B------:R-:W-:Y:S01]  /*47f0*/  ISETP.GT.U32.AND P5, PT, R3.reuse, R83, PT ;  /* 0x000000530300720c */ /* 0x040fe20003fa4070 */
[--C-:B------:R-:W-:Y:S01]  /*4800*/  @!P3 IMAD.IADD R78, R78, 0x1, -R3.reuse ;  /* 0x000000014e4eb824 */ /* 0x100fe200078e0a03 */
[----:B------:R-:W-:Y:S01]  /*4810*/  IABS R86, R8 ;  /* 0x0000000800567213 */ /* 0x000fe20000000000 */
[----:B------:R-:W-:Y:S01]  /*4820*/  @!P0 IMAD.IADD R80, R80, 0x1, -R3 ;  /* 0x0000000150508824 */ /* 0x000fe200078e0a03 */
[----:B------:R-:W-:Y:S01]  /*4830*/  ISETP.GT.U32.AND P4, PT, R3, R82, PT ;  /* 0x000000520300720c */ /* 0x000fe20003f84070 */
[----:B------:R-:W-:Y:S01]  /*4840*/  VIADD R6, R0, 0xae ;  /* 0x000000ae00067836 */ /* 0x000fe20000000000 */
[----:B------:R-:W-:Y:S01]  /*4850*/  ISETP.GE.AND P3, PT, R7, RZ, PT ;  /* 0x000000ff0700720c */ /* 0x000fe20003f66270 */
[----:B------:R-:W-:Y:S01]  /*4860*/  IMAD.HI.U32 R7, R2, R86, RZ ;  /* 0x0000005602077227 */ /* 0x000fe200078e00ff */
[----:B------:R-:W-:Y:S02]  /*4870*/  ISETP.GE.AND P0, PT, R4, RZ, PT ;  /* 0x000000ff0400720c */ /* 0x000fe40003f06270 */
[----:B------:R-:W-:Y:S01]  /*4880*/  IABS R85, R6 ;  /* 0x0000000600557213 */ /* 0x000fe20000000000 */
[----:B------:R-:W-:-:S04]  /*4890*/  IMAD.HI.U32 R4, R2, R84, RZ ;  /* 0x0000005402047227 */ /* 0x000fc800078e00ff */
[----:B------:R-:W-:Y:S02]  /*48a0*/  IMAD.MOV R4, RZ, RZ, -R4 ;  /* 0x000000ffff047224 */ /* 0x000fe400078e0a04 */
[----:B------:R-:W-:Y:S02]  /*48b0*/  IMAD.MOV R7, RZ, RZ, -R7 ;  /* 0x000000ffff077224 */ /* 0x000fe400078e0a07 */
[--C-:B------:R-:W-:Y:S02]  /*48c0*/  @!P5 IMAD.IADD R83, R83, 0x1, -R3.reuse ;  /* 0x000000015353d824 */ /* 0x100fe400078e0a03 */
[C---:B------:R-:W-:Y:S02]  /*48d0*/  IMAD R84, R3.reuse, R4, R84 ;  /* 0x0000000403547224 */ /* 0x040fe400078e0254 */
[----:B------:R-:W-:Y:S01]  /*48e0*/  @!P4 IMAD.IADD R82, R82, 0x1, -R3 ;  /* 0x000000015252c824 */ /* 0x000fe200078e0a03 */
[C---:B------:R-:W-:Y:S01]  /*48f0*/  ISETP.GT.U32.AND P5, PT, R3.reuse, R83, PT ;  /* 0x000000530300720c */ /* 0x040fe20003fa4070 */
[C---:B------:R-:W-:Y:S01]  /*4900*/  IMAD R86, R3.reuse, R7, R86 ;  /* 0x0000000703567224 */ /* 0x040fe200078e0256 */
[C---:B------:R-:W-:Y:S01]  /*4910*/  ISETP.GT.U32.AND P4, PT, R3.reuse, R84, PT ;  /* 0x000000540300720c */ /* 0x040fe20003f84070 */
[----:B------:R-:W-:Y:S01]  /*4920*/  @!P3 IMAD.MOV R80, RZ, RZ, -R80 ;  /* 0x000000ffff50b224 */ /* 0x000fe200078e0a50 */
[----:B------:R-:W-:Y:S01]  /*4930*/  ISETP.GE.AND P3, PT, R6, RZ, PT ;  /* 0x000000ff0600720c */ /* 0x000fe20003f66270 */
[----:B------:R-:W-:Y:S01]  /*4940*/  @!P1 IMAD.MOV R82, RZ, RZ, -R82 ;  /* 0x000000ffff529224 */ /* 0x000fe200078e0a52 */
[----:B------:R-:W-:Y:S01]  /*4950*/  ISETP.GT.U32.AND P1, PT, R3, R86, PT ;  /* 0x000000560300720c */ /* 0x000fe20003f24070 */
[----:B------:R-:W-:-:S04]  /*4960*/  IMAD.HI.U32 R6, R2, R85, RZ ;  /* 0x0000005502067227 */ /* 0x000fc800078e00ff */
[----:B------:R-:W-:Y:S01]  /*4970*/  @!P2 IMAD.MOV R78, RZ, RZ, -R78 ;  /* 0x000000ffff4ea224 */ /* 0x000fe200078e0a4e */
[----:B------:R-:W-:Y:S01]  /*4980*/  ISETP.GE.AND P2, PT, R9, RZ, PT ;  /* 0x000000ff0900720c */ /* 0x000fe20003f46270 */
[----:B------:R-:W-:Y:S02]  /*4990*/  IMAD.MOV R6, RZ, RZ, -R6 ;  /* 0x000000ffff067224 */ /* 0x000fe400078e0a06 */
[C---:B------:R-:W-:Y:S02]  /*49a0*/  VIADD R9, R0.reuse, 0xaa ;  /* 0x000000aa00097836 */ /* 0x040fe40000000000 */
[----:B------:R-:W-:Y:S02]  /*49b0*/  IMAD R85, R3, R6, R85 ;  /* 0x0000000603557224 */ /* 0x000fe400078e0255 */
[C---:B------:R-:W-:Y:S01]  /*49c0*/  VIADD R6, R0.reuse, 0xac ;  /* 0x000000ac00067836 */ /* 0x040fe20000000000 */
[----:B------:R-:W-:Y:S01]  /*49d0*/  IABS R89, R9 ;  /* 0x0000000900597213 */ /* 0x000fe20000000000 */
[--C-:B------:R-:W-:Y:S01]  /*49e0*/  @!P5 IMAD.IADD R83, R83, 0x1, -R3.reuse ;  /* 0x000000015353d824 */ /* 0x100fe200078e0a03 */
[----:B------:R-:W-:Y:S01]  /*49f0*/  ISETP.GT.U32.AND P5, PT, R3, R85, PT ;  /* 0x000000550300720c */ /* 0x000fe20003fa4070 */
[----:B------:R-:W-:Y:S01]  /*4a00*/  VIADD R10, R0, 0xa9 ;  /* 0x000000a9000a7836 */ /* 0x000fe20000000000 */
[----:B------:R-:W-:Y:S01]  /*4a10*/  IABS R87, R6 ;  /* 0x0000000600577213 */ /* 0x000fe20000000000 */
[----:B------:R-:W-:-:S02]  /*4a20*/  @!P4 IMAD.IADD R84, R84, 0x1, -R3 ;  /* 0x000000015454c824 */ /* 0x000fc400078e0a03 */
[----:B------:R-:W-:Y:S01]  /*4a30*/  @!P1 IMAD.IADD R86, R86, 0x1, -R3 ;  /* 0x0000000156569824 */ /* 0x000fe200078e0a03 */
[----:B------:R-:W-:Y:S01]  /*4a40*/  IABS R90, R10 ;  /* 0x0000000a005a7213 */ /* 0x000fe20000000000 */
[----:B------:R-:W-:Y:S01]  /*4a50*/  @!P2 IMAD.MOV R83, RZ, RZ, -R83 ;  /* 0x000000ffff53a224 */ /* 0x000fe200078e0a53 */
[C---:B------:R-:W-:Y:S01]  /*4a60*/  ISETP.GT.U32.AND P4, PT, R3.reuse, R84, PT ;  /* 0x000000540300720c */ /* 0x040fe20003f84070 */
[----:B------:R-:W-:Y:S01]  /*4a70*/  IMAD.HI.U32 R4, R2, R87, RZ ;  /* 0x0000005702047227 */ /* 0x000fe200078e00ff */
[----:B------:R-:W-:Y:S02]  /*4a80*/  ISETP.GE.AND P2, PT, R6, RZ, PT ;  /* 0x000000ff0600720c */ /* 0x000fe40003f46270 */
[----:B------:R-:W-:Y:S01]  /*4a90*/  ISETP.GT.U32.AND P1, PT, R3, R86, PT ;  /* 0x000000560300720c */ /* 0x000fe20003f24070 */
[----:B------:R-:W-:-:S04]  /*4aa0*/  IMAD.HI.U32 R6, R2, R89, RZ ;  /* 0x0000005902067227 */ /* 0x000fc800078e00ff */
[----:B------:R-:W-:Y:S01]  /*4ab0*/  @!P6 IMAD.MOV R81, RZ, RZ, -R81 ;  /* 0x000000ffff51e224 */ /* 0x000fe200078e0a51 */
[----:B------:R-:W-:Y:S01]  /*4ac0*/  ISETP.GE.AND P6, PT, R8, RZ, PT ;  /* 0x000000ff0800720c */ /* 0x000fe20003fc6270 */
[----:B------:R-:W-:Y:S02]  /*4ad0*/  VIADD R8, R0, 0xab ;  /* 0x000000ab00087836 */ /* 0x000fe40000000000 */
[----:B------:R-:W-:Y:S02]  /*4ae0*/  IMAD.MOV R4, RZ, RZ, -R4 ;  /* 0x000000ffff047224 */ /* 0x000fe400078e0a04 */
[----:B------:R-:W-:Y:S01]  /*4af0*/  IMAD.HI.U32 R7, R2, R90, RZ ;  /* 0x0000005a02077227 */ /* 0x000fe200078e00ff */
[----:B------:R-:W-:-:S03]  /*4b00*/  IABS R88, R8 ;  /* 0x0000000800587213 */ /* 0x000fc60000000000 */
[----:B------:R-:W-:Y:S02]  /*4b10*/  IMAD.MOV R6, RZ, RZ, -R6 ;  /* 0x000000ffff067224 */ /* 0x000fe400078e0a06 */
[C---:B------:R-:W-:Y:S02]  /*4b20*/  IMAD R87, R3.reuse, R4, R87 ;  /* 0x0000000403577224 */ /* 0x040fe400078e0257 */
[----:B------:R-:W-:Y:S02]  /*4b30*/  IMAD.MOV R7, RZ, RZ, -R7 ;  /* 0x000000ffff077224 */ /* 0x000fe400078e0a07 */
[C---:B------:R-:W-:Y:S02]  /*4b40*/  IMAD R89, R3.reuse, R6, R89 ;  /* 0x0000000603597224 */ /* 0x040fe400078e0259 */
[----:B------:R-:W-:Y:S01]  /*4b50*/  @!P4 IMAD.IADD R84, R84, 0x1, -R3 ;  /* 0x000000015454c824 */ /* 0x000fe200078e0a03 */
[C---:B------:R-:W-:Y:S01]  /*4b60*/  ISETP.GT.U32.AND P4, PT, R3.reuse, R87, PT ;  /* 0x000000570300720c */ /* 0x040fe20003f84070 */
[----:B------:R-:W-:-:S02]  /*4b70*/  IMAD R90, R3, R7, R90 ;  /* 0x00000007035a7224 */ /* 0x000fc400078e025a */
[----:B------:R-:W-:Y:S01]  /*4b80*/  @!P1 IMAD.IADD R86, R86, 0x1, -R3 ;  /* 0x0000000156569824 */ /* 0x000fe200078e0a03 */
[----:B------:R-:W-:Y:S01]  /*4b90*/  ISETP.GT.U32.AND P1, PT, R3, R89, PT ;  /* 0x000000590300720c */ /* 0x000fe20003f24070 */
[----:B------:R-:W-:Y:S02]  /*4ba0*/  VIADD R6, R0, 0xa8 ;  /* 0x000000a800067836 */ /* 0x000fe40000000000 */
[----:B------:R-:W-:-:S03]  /*4bb0*/  IMAD.HI.U32 R4, R2, R88, RZ ;  /* 0x0000005802047227 */ /* 0x000fc600078e00ff */
[----:B------:R-:W-:Y:S01]  /*4bc0*/  IABS R91, R6 ;  /* 0x00000006005b7213 */ /* 0x000fe20000000000 */
[----:B------:R-:W-:Y:S01]  /*4bd0*/  @!P6 IMAD.MOV R86, RZ, RZ, -R86 ;  /* 0x000000ffff56e224 */ /* 0x000fe200078e0a56 */
[C---:B------:R-:W-:Y:S01]  /*4be0*/  ISETP.GT.U32.AND P6, PT, R3.reuse, R90, PT ;  /* 0x0000005a0300720c */ /* 0x040fe20003fc4070 */
[----:B------:R-:W-:Y:S02]  /*4bf0*/  IMAD.MOV R4, RZ, RZ, -R4 ;  /* 0x000000ffff047224 */ /* 0x000fe400078e0a04 */
[----:B------:R-:W-:Y:S02]  /*4c00*/  VIADD R7, R0, 0xa7 ;  /* 0x000000a700077836 */ /* 0x000fe40000000000 */
[----:B------:R-:W-:Y:S02]  /*4c10*/  IMAD R88, R3, R4, R88 ;  /* 0x0000000403587224 */ /* 0x000fe400078e0258 */
[----:B------:R-:W-:Y:S01]  /*4c20*/  IMAD.HI.U32 R4, R2, R91, RZ ;  /* 0x0000005b02047227 */ /* 0x000fe200078e00ff */
[----:B------:R-:W-:-:S03]  /*4c30*/  IABS R92, R7 ;  /* 0x00000007005c7213 */ /* 0x000fc60000000000 */
[--C-:B------:R-:W-:Y:S02]  /*4c40*/  @!P5 IMAD.IADD R85, R85, 0x1, -R3.reuse ;  /* 0x000000015555d824 */ /* 0x100fe400078e0a03 */
[--C-:B------:R-:W-:Y:S02]  /*4c50*/  @!P4 IMAD.IADD R87, R87, 0x1, -R3.reuse ;  /* 0x000000015757c824 */ /* 0x100fe400078e0a03 */
[--C-:B------:R-:W-:Y:S01]  /*4c60*/  @!P1 IMAD.IADD R89, R89, 0x1, -R3.reuse ;  /* 0x0000000159599824 */ /* 0x100fe200078e0a03 */
[C---:B------:R-:W-:Y:S01]  /*4c70*/  ISETP.GT.U32.AND P5, PT, R3.reuse, R85, PT ;  /* 0x000000550300720c */ /* 0x040fe20003fa4070 */
[----:B------:R-:W-:Y:S01]  /*4c80*/  IMAD.MOV R4, RZ, RZ, -R4 ;  /* 0x000000ffff047224 */ /* 0x000fe200078e0a04 */
[C---:B------:R-:W-:Y:S01]  /*4c90*/  ISETP.GT.U32.AND P4, PT, R3.reuse, R87, PT ;  /* 0x000000570300720c */ /* 0x040fe20003f84070 */
[----:B------:R-:W-:Y:S01]  /*4ca0*/  @!P6 IMAD.IADD R90, R90, 0x1, -R3 ;  /* 0x000000015a5ae824 */ /* 0x000fe200078e0a03 */
[C---:B------:R-:W-:Y:S01]  /*4cb0*/  ISETP.GT.U32.AND P6, PT, R3.reuse, R89, PT ;  /* 0x000000590300720c */ /* 0x040fe20003fc4070 */
[----:B------:R-:W-:-:S02]  /*4cc0*/  IMAD R91, R3, R4, R91 ;  /* 0x00000004035b7224 */ /* 0x000fc400078e025b */
[----:B------:R-:W-:-:S04]  /*4cd0*/  IMAD.HI.U32 R4, R2, R92, RZ ;  /* 0x0000005c02047227 */ /* 0x000fc800078e00ff */
[----:B------:R-:W-:Y:S01]  /*4ce0*/  @!P0 IMAD.MOV R84, RZ, RZ, -R84 ;  /* 0x000000ffff548224 */ /* 0x000fe200078e0a54 */
[----:B------:R-:W-:Y:S01]  /*4cf0*/  ISETP.GT.U32.AND P0, PT, R3, R88, PT ;  /* 0x000000580300720c */ /* 0x000fe20003f04070 */
[----:B------:R-:W-:Y:S02]  /*4d00*/  IMAD.MOV R4, RZ, RZ, -R4 ;  /* 0x000000ffff047224 */ /* 0x000fe400078e0a04 */
[--C-:B------:R-:W-:Y:S01]  /*4d10*/  @!P5 IMAD.IADD R85, R85, 0x1, -R3.reuse ;  /* 0x000000015555d824 */ /* 0x100fe200078e0a03 */
[----:B------:R-:W-:Y:S01]  /*4d20*/  ISETP.GE.AND P5, PT, R8, RZ, PT ;  /* 0x000000ff0800720c */ /* 0x000fe20003fa6270 */
[----:B------:R-:W-:Y:S02]  /*4d30*/  IMAD R92, R3, R4, R92 ;  /* 0x00000004035c7224 */ /* 0x000fe400078e025c */
[--C-:B------:R-:W-:Y:S01]  /*4d40*/  @!P4 IMAD.IADD R87, R87, 0x1, -R3.reuse ;  /* 0x000000015757c824 */ /* 0x100fe200078e0a03 */
[----:B------:R-:W-:Y:S01]  /*4d50*/  ISETP.GE.AND P4, PT, R10, RZ, PT ;  /* 0x000000ff0a00720c */ /* 0x000fe20003f86270 */
[----:B------:R-:W-:Y:S01]  /*4d60*/  @!P6 IMAD.IADD R89, R89, 0x1, -R3 ;  /* 0x000000015959e824 */ /* 0x000fe200078e0a03 */
[----:B------:R-:W-:Y:S01]  /*4d70*/  ISETP.GT.U32.AND P6, PT, R3, R92, PT ;  /* 0x0000005c0300720c */ /* 0x000fe20003fc4070 */
[----:B------:R-:W-:-:S02]  /*4d80*/  VIADD R8, R0, 0xa6 ;  /* 0x000000a600087836 */ /* 0x000fc40000000000 */
[----:B------:R-:W-:Y:S01]  /*4d90*/  @!P3 IMAD.MOV R85, RZ, RZ, -R85 ;  /* 0x000000ffff55b224 */ /* 0x000fe200078e0a55 */
[----:B------:R-:W-:Y:S01]  /*4da0*/  ISETP.GE.AND P3, PT, R9, RZ, PT ;  /* 0x000000ff0900720c */ /* 0x000fe20003f66270 */
[----:B------:R-:W-:Y:S01]  /*4db0*/  @!P0 IMAD.IADD R88, R88, 0x1, -R3 ;  /* 0x0000000158588824 */ /* 0x000fe200078e0a03 */
[----:B------:R-:W-:Y:S01]  /*4dc0*/  IABS R93, R8 ;  /* 0x00000008005d7213 */ /* 0x000fe20000000000 */
[----:B------:R-:W-:Y:S01]  /*4dd0*/  @!P2 IMAD.MOV R87, RZ, RZ, -R87 ;  /* 0x000000ffff57a224 */ /* 0x000fe200078e0a57 */
[C---:B------:R-:W-:Y:S01]  /*4de0*/  ISETP.GT.U32.AND P2, PT, R3.reuse, R90, PT ;  /* 0x0000005a0300720c */ /* 0x040fe20003f44070 */
[C---:B------:R-:W-:Y:S01]  /*4df0*/  VIADD R9, R0.reuse, 0xa5 ;  /* 0x000000a500097836 */ /* 0x040fe20000000000 */
[----:B------:R-:W-:Y:S01]  /*4e00*/  ISETP.GT.U32.AND P1, PT, R3, R88, PT ;  /* 0x000000580300720c */ /* 0x000fe20003f24070 */
[----:B------:R-:W-:Y:S01]  /*4e10*/  VIADD R10, R0, 0xa4 ;  /* 0x000000a4000a7836 */ /* 0x000fe20000000000 */
[----:B------:R-:W-:Y:S01]  /*4e20*/  ISETP.GE.AND P0, PT, R6, RZ, PT ;  /* 0x000000ff0600720c */ /* 0x000fe20003f06270 */
[----:B------:R-:W-:Y:S01]  /*4e30*/  IMAD.HI.U32 R4, R2, R93, RZ ;  /* 0x0000005d02047227 */ /* 0x000fe200078e00ff */
[----:B------:R-:W-:-:S02]  /*4e40*/  IABS R94, R9 ;  /* 0x00000009005e7213 */ /* 0x000fc40000000000 */
[----:B------:R-:W-:Y:S01]  /*4e50*/  IABS R95, R10 ;  /* 0x0000000a005f7213 */ /* 0x000fe20000000000 */
[----:B------:R-:W-:Y:S02]  /*4e60*/  @!P6 IMAD.IADD R92, R92, 0x1, -R3 ;  /* 0x000000015c5ce824 */ /* 0x000fe400078e0a03 */
[----:B------:R-:W-:-:S03]  /*4e70*/  IMAD.HI.U32 R6, R2, R94, RZ ;  /* 0x0000005e02067227 */ /* 0x000fc600078e00ff */
[----:B------:R-:W-:Y:S01]  /*4e80*/  ISETP.GT.U32.AND P6, PT, R3, R92, PT ;  /* 0x0000005c0300720c */ /* 0x000fe20003fc4070 */
[----:B------:R-:W-:Y:S02]  /*4e90*/  IMAD.MOV R4, RZ, RZ, -R4 ;  /* 0x000000ffff047224 */ /* 0x000fe400078e0a04 */
[----:B------:R-:W-:Y:S01]  /*4ea0*/  @!P2 IMAD.IADD R90, R90, 0x1, -R3 ;  /* 0x000000015a5aa824 */ /* 0x000fe200078e0a03 */
[----:B------:R-:W-:Y:S01]  /*4eb0*/  ISETP.GE.AND P2, PT, R7, RZ, PT ;  /* 0x000000ff0700720c */ /* 0x000fe20003f46270 */
[----:B------:R-:W-:-:S04]  /*4ec0*/  IMAD.HI.U32 R7, R2, R95, RZ ;  /* 0x0000005f02077227 */ /* 0x000fc800078e00ff */
[----:B------:R-:W-:Y:S02]  /*4ed0*/  IMAD.MOV R6, RZ, RZ, -R6 ;  /* 0x000000ffff067224 */ /* 0x000fe400078e0a06 */
[C---:B------:R-:W-:Y:S02]  /*4ee0*/  IMAD R93, R3.reuse, R4, R93 ;  /* 0x00000004035d7224 */ /* 0x040fe400078e025d */
[----:B------:R-:W-:Y:S01]  /*4ef0*/  @!P1 IMAD.IADD R88, R88, 0x1, -R3 ;  /* 0x0000000158589824 */ /* 0x000fe200078e0a03 */
[C---:B------:R-:W-:Y:S01]  /*4f00*/  ISETP.GT.U32.AND P1, PT, R3.reuse, R91, PT ;  /* 0x0000005b0300720c */ /* 0x040fe20003f24070 */
[----:B------:R-:W-:Y:S02]  /*4f10*/  IMAD.MOV R4, RZ, RZ, -R7 ;  /* 0x000000ffff047224 */ /* 0x000fe400078e0a07 */
[C---:B------:R-:W-:Y:S02]  /*4f20*/  IMAD R94, R3.reuse, R6, R94 ;  /* 0x00000006035e7224 */ /* 0x040fe400078e025e */
[----:B------:R-:W-:Y:S01]  /*4f30*/  @!P3 IMAD.MOV R89, RZ, RZ, -R89 ;  /* 0x000000ffff59b224 */ /* 0x000fe200078e0a59 */
[C---:B------:R-:W-:Y:S01]  /*4f40*/  ISETP.GT.U32.AND P3, PT, R3.reuse, R93, PT ;  /* 0x0000005d0300720c */ /* 0x040fe20003f64070 */
[----:B------:R-:W-:-:S02]  /*4f50*/  IMAD R95, R3, R4, R95 ;  /* 0x00000004035f7224 */ /* 0x000fc400078e025f */
[----:B------:R-:W-:Y:S01]  /*4f60*/  @!P4 IMAD.MOV R90, RZ, RZ, -R90 ;  /* 0x000000ffff5ac224 */ /* 0x000fe200078e0a5a */
[C---:B------:R-:W-:Y:S01]  /*4f70*/  ISETP.GT.U32.AND P4, PT, R3.reuse, R94, PT ;  /* 0x0000005e0300720c */ /* 0x040fe20003f84070 */
[--C-:B------:R-:W-:Y:S01]  /*4f80*/  @!P6 IMAD.IADD R92, R92, 0x1, -R3.reuse ;  /* 0x000000015c5ce824 */ /* 0x100fe200078e0a03 */
[----:B------:R-:W-:Y:S01]  /*4f90*/  ISETP.GT.U32.AND P6, PT, R3, R95, PT ;  /* 0x0000005f0300720c */ /* 0x000fe20003fc4070 */
[----:B------:R-:W-:Y:S02]  /*4fa0*/  VIADD R7, R0, 0xa3 ;  /* 0x000000a300077836 */ /* 0x000fe40000000000 */
[--C-:B------:R-:W-:Y:S01]  /*4fb0*/  @!P1 IMAD.IADD R91, R91, 0x1, -R3.reuse ;  /* 0x000000015b5b9824 */ /* 0x100fe200078e0a03 */
[----:B------:R-:W-:Y:S01]  /*4fc0*/  ISETP.GE.AND P1, PT, R8, RZ, PT ;  /* 0x000000ff0800720c */ /* 0x000fe20003f26270 */
[----:B------:R-:W-:Y:S01]  /*4fd0*/  VIADD R8, R0, 0xa2 ;  /* 0x000000a200087836 */ /* 0x000fe20000000000 */
[----:B------:R-:W-:Y:S01]  /*4fe0*/  IABS R96, R7 ;  /* 0x0000000700607213 */ /* 0x000fe20000000000 */
[--C-:B------:R-:W-:Y:S01]  /*4ff0*/  @!P3 IMAD.IADD R93, R93, 0x1, -R3.reuse ;  /* 0x000000015d5db824 */ /* 0x100fe200078e0a03 */
[----:B------:R-:W-:Y:S01]  /*5000*/  ISETP.GE.AND P3, PT, R10, RZ, PT ;  /* 0x000000ff0a00720c */ /* 0x000fe20003f66270 */
[----:B------:R-:W-:Y:S01]  /*5010*/  @!P5 IMAD.MOV R88, RZ, RZ, -R88 ;  /* 0x000000ffff58d224 */ /* 0x000fe200078e0a58 */
[----:B------:R-:W-:Y:S01]  /*5020*/  IABS R97, R8 ;  /* 0x0000000800617213 */ /* 0x000fe20000000000 */
[----:B------:R-:W-:Y:S01]  /*5030*/  @!P4 IMAD.IADD R94, R94, 0x1, -R3 ;  /* 0x000000015e5ec824 */ /* 0x000fe200078e0a03 */
[C---:B------:R-:W-:Y:S01]  /*5040*/  ISETP.GT.U32.AND P4, PT, R3.reuse, R93, PT ;  /* 0x0000005d0300720c */ /* 0x040fe20003f84070 */
[----:B------:R-:W-:Y:S01]  /*5050*/  IMAD.HI.U32 R4, R2, R96, RZ ;  /* 0x0000006002047227 */ /* 0x000fe200078e00ff */
[----:B------:R-:W-:-:S03]  /*5060*/  ISETP.GT.U32.AND P5, PT, R3, R91, PT ;  /* 0x0000005b0300720c */ /* 0x000fc60003fa4070 */
[----:B------:R-:W-:Y:S01]  /*5070*/  @!P6 IMAD.IADD R95, R95, 0x1, -R3 ;  /* 0x000000015f5fe824 */ /* 0x000fe200078e0a03 */
[----:B------:R-:W-:Y:S01]  /*5080*/  ISETP.GT.U32.AND P6, PT, R3, R94, PT ;  /* 0x0000005e0300720c */ /* 0x000fe20003fc4070 */
[----:B------:R-:W-:Y:S02]  /*5090*/  IMAD.MOV R6, RZ, RZ, -R4 ;  /* 0x000000ffff067224 */ /* 0x000fe400078e0a04 */
[----:B------:R-:W-:-:S04]  /*50a0*/  IMAD.HI.U32 R4, R2, R97, RZ ;  /* 0x0000006102047227 */ /* 0x000fc800078e00ff */
[----:B------:R-:W-:Y:S02]  /*50b0*/  IMAD R96, R3, R6, R96 ;  /* 0x0000000603607224 */ /* 0x000fe400078e0260 */
[----:B------:R-:W-:Y:S02]  /*50c0*/  IMAD.MOV R4, RZ, RZ, -R4 ;  /* 0x000000ffff047224 */ /* 0x000fe400078e0a04 */
[----:B------:R-:W-:Y:S01]  /*50d0*/  @!P4 IMAD.IADD R93, R93, 0x1, -R3 ;  /* 0x000000015d5dc824 */ /* 0x000fe200078e0a03 */
[C---:B------:R-:W-:Y:S01]  /*50e0*/  ISETP.GT.U32.AND P4, PT, R3.reuse, R96, PT ;  /* 0x000000600300720c */ /* 0x040fe20003f84070 */
[----:B------:R-:W-:Y:S02]  /*50f0*/  IMAD R97, R3, R4, R97 ;  /* 0x0000000403617224 */ /* 0x000fe400078e0261 */
[--C-:B------:R-:W-:Y:S01]  /*5100*/  @!P5 IMAD.IADD R91, R91, 0x1, -R3.reuse ;  /* 0x000000015b5bd824 */ /* 0x100fe200078e0a03 */
[----:B------:R-:W-:Y:S01]  /*5110*/  ISETP.GE.AND P5, PT, R9, RZ, PT ;  /* 0x000000ff0900720c */ /* 0x000fe20003fa6270 */
[----:B------:R-:W-:Y:S01]  /*5120*/  @!P6 IMAD.IADD R94, R94, 0x1, -R3 ;  /* 0x000000015e5ee824 */ /* 0x000fe200078e0a03 */
[----:B------:R-:W-:Y:S01]  /*5130*/  ISETP.GT.U32.AND P6, PT, R3, R97, PT ;  /* 0x000000610300720c */ /* 0x000fe20003fc4070 */
[----:B------:R-:W-:-:S02]  /*5140*/  VIADD R9, R0, 0xa1 ;  /* 0x000000a100097836 */ /* 0x000fc40000000000 */
[----:B------:R-:W-:Y:S02]  /*5150*/  VIADD R10, R0, 0xa0 ;  /* 0x000000a0000a7836 */ /* 0x000fe40000000000 */
[----:B------:R-:W-:Y:S01]  /*5160*/  @!P1 IMAD.MOV R93, RZ, RZ, -R93 ;  /* 0x000000ffff5d9224 */ /* 0x000fe200078e0a5d */
[----:B------:R-:W-:Y:S01]  /*5170*/  IABS R98, R9 ;  /* 0x0000000900627213 */ /* 0x000fe20000000000 */
[----:B------:R-:W-:Y:S01]  /*5180*/  @!P4 IMAD.IADD R96, R96, 0x1, -R3 ;  /* 0x000000016060c824 */ /* 0x000fe200078e0a03 */
[----:B------:R-:W-:Y:S01]  /*5190*/  IABS R99, R10 ;  /* 0x0000000a00637213 */ /* 0x000fe20000000000 */
[----:B------:R-:W-:Y:S01]  /*51a0*/  VIADD R11, R0, 0x9f ;  /* 0x0000009f000b7836 */ /* 0x000fe20000000000 */
[----:B------:R-:W-:Y:S01]  /*51b0*/  ISETP.GE.AND P4, PT, R8, RZ, PT ;  /* 0x000000ff0800720c */ /* 0x000fe20003f86270 */
[----:B------:R-:W-:-:S03]  /*51c0*/  IMAD.HI.U32 R4, R2, R98, RZ ;  /* 0x0000006202047227 */ /* 0x000fc600078e00ff */
[----:B------:R-:W-:Y:S01]  /*51d0*/  IABS R100, R11 ;  /* 0x0000000b00647213 */ /* 0x000fe20000000000 */
[----:B------:R-:W-:Y:S01]  /*51e0*/  @!P6 IMAD.IADD R97, R97, 0x1, -R3 ;  /* 0x000000016161e824 */ /* 0x000fe200078e0a03 */
[----:B------:R-:W-:Y:S01]  /*51f0*/  ISETP.GT.U32.AND P6, PT, R3, R96, PT ;  /* 0x000000600300720c */ /* 0x000fe20003fc4070 */
[----:B------:R-:W-:Y:S02]  /*5200*/  IMAD.MOV R6, RZ, RZ, -R4 ;  /* 0x000000ffff067224 */ /* 0x000fe400078e0a04 */
[----:B------:R-:W-:-:S04]  /*5210*/  IMAD.HI.U32 R4, R2, R99, RZ ;  /* 0x0000006302047227 */ /* 0x000fc800078e00ff */
[C---:B------:R-:W-:Y:S02]  /*5220*/  IMAD R98, R3.reuse, R6, R98 ;  /* 0x0000000603627224 */ /* 0x040fe400078e0262 */
[----:B------:R-:W-:Y:S02]  /*5230*/  IMAD.MOV R6, RZ, RZ, -R4 ;  /* 0x000000ffff067224 */ /* 0x000fe400078e0a04 */
[----:B------:R-:W-:Y:S01]  /*5240*/  @!P0 IMAD.MOV R91, RZ, RZ, -R91 ;  /* 0x000000ffff5b8224 */ /* 0x000fe200078e0a5b */
[C---:B------:R-:W-:Y:S01]  /*5250*/  ISETP.GT.U32.AND P1, PT, R3.reuse, R98, PT ;  /* 0x000000620300720c */ /* 0x040fe20003f24070 */
[C---:B------:R-:W-:Y:S01]  /*5260*/  IMAD R99, R3.reuse, R6, R99 ;  /* 0x0000000603637224 */ /* 0x040fe200078e0263 */
[C---:B------:R-:W-:Y:S01]  /*5270*/  ISETP.GT.U32.AND P0, PT, R3.reuse, R95, PT ;  /* 0x0000005f0300720c */ /* 0x040fe20003f04070 */
[----:B------:R-:W-:Y:S02]  /*5280*/  @!P6 IMAD.IADD R96, R96, 0x1, -R3 ;  /* 0x000000016060e824 */ /* 0x000fe400078e0a03 */
[----:B------:R-:W-:Y:S01]  /*5290*/  @!P2 IMAD.MOV R92, RZ, RZ, -R92 ;  /* 0x000000ffff5ca224 */ /* 0x000fe200078e0a5c */
[C---:B------:R-:W-:Y:S01]  /*52a0*/  ISETP.GT.U32.AND P6, PT, R3.reuse, R99, PT ;  /* 0x000000630300720c */ /* 0x040fe20003fc4070 */
[----:B------:R-:W-:Y:S01]  /*52b0*/  VIADD R6, R0, 0x9e ;  /* 0x0000009e00067836 */ /* 0x000fe20000000000 */
[----:B------:R-:W-:Y:S01]  /*52c0*/  ISETP.GT.U32.AND P2, PT, R3, R97, PT ;  /* 0x000000610300720c */ /* 0x000fe20003f44070 */
[----:B------:R-:W-:-:S03]  /*52d0*/  IMAD.HI.U32 R4, R2, R100, RZ ;  /* 0x0000006402047227 */ /* 0x000fc600078e00ff */
[----:B------:R-:W-:Y:S01]  /*52e0*/  IABS R101, R6 ;  /* 0x0000000600657213 */ /* 0x000fe20000000000 */
[--C-:B------:R-:W-:Y:S01]  /*52f0*/  @!P1 IMAD.IADD R98, R98, 0x1, -R3.reuse ;  /* 0x0000000162629824 */ /* 0x100fe200078e0a03 */
[----:B------:R-:W-:Y:S01]  /*5300*/  ISETP.GE.AND P1, PT, R6, RZ, PT ;  /* 0x000000ff0600720c */ /* 0x000fe20003f26270 */
[----:B------:R-:W-:Y:S02]  /*5310*/  IMAD.MOV R4, RZ, RZ, -R4 ;  /* 0x000000ffff047224 */ /* 0x000fe400078e0a04 */
[--C-:B------:R-:W-:Y:S01]  /*5320*/  @!P0 IMAD.IADD R95, R95, 0x1, -R3.reuse ;  /* 0x000000015f5f8824 */ /* 0x100fe200078e0a03 */
[----:B------:R-:W-:Y:S01]  /*5330*/  ISETP.GE.AND P0, PT, R7, RZ, PT ;  /* 0x000000ff0700720c */ /* 0x000fe20003f06270 */
[----:B------:R-:W-:Y:S01]  /*5340*/  @!P6 IMAD.IADD R99, R99, 0x1, -R3 ;  /* 0x000000016363e824 */ /* 0x000fe200078e0a03 */
[C---:B------:R-:W-:Y:S01]  /*5350*/  ISETP.GT.U32.AND P6, PT, R3.reuse, R98, PT ;  /* 0x000000620300720c */ /* 0x040fe20003fc4070 */
[----:B------:R-:W-:Y:S02]  /*5360*/  IMAD R100, R3, R4, R100 ;  /* 0x0000000403647224 */ /* 0x000fe400078e0264 */
[----:B------:R-:W-:-:S04]  /*5370*/  IMAD.HI.U32 R4, R2, R101, RZ ;  /* 0x0000006502047227 */ /* 0x000fc800078e00ff */
[----:B------:R-:W-:Y:S01]  /*5380*/  @!P2 IMAD.IADD R97, R97, 0x1, -R3 ;  /* 0x000000016161a824 */ /* 0x000fe200078e0a03 */
[----:B------:R-:W-:Y:S01]  /*5390*/  ISETP.GE.AND P2, PT, R11, RZ, PT ;  /* 0x000000ff0b00720c */ /* 0x000fe20003f46270 */
[----:B------:R-:W-:Y:S02]  /*53a0*/  IMAD.MOV R4, RZ, RZ, -R4 ;  /* 0x000000ffff047224 */ /* 0x000fe400078e0a04 */
[----:B------:R-:W-:Y:S01]  /*53b0*/  @!P4 IMAD.MOV R97, RZ, RZ, -R97 ;  /* 0x000000ffff61c224 */ /* 0x000fe200078e0a61 */
[C---:B------:R-:W-:Y:S01]  /*53c0*/  ISETP.GT.U32.AND P4, PT, R3.reuse, R100, PT ;  /* 0x000000640300720c */ /* 0x040fe20003f84070 */
[C---:B------:R-:W-:Y:S02]  /*53d0*/  IMAD R101, R3.reuse, R4, R101 ;  /* 0x0000000403657224 */ /* 0x040fe400078e0265 */
[----:B------:R-:W-:Y:S01]  /*53e0*/  @!P0 IMAD.MOV R96, RZ, RZ, -R96 ;  /* 0x000000ffff608224 */ /* 0x000fe200078e0a60 */
[C---:B------:R-:W-:Y:S01]  /*53f0*/  ISETP.GT.U32.AND P0, PT, R3.reuse, R99, PT ;  /* 0x000000630300720c */ /* 0x040fe20003f04070 */
[----:B------:R-:W-:Y:S01]  /*5400*/  @!P6 IMAD.IADD R98, R98, 0x1, -R3 ;  /* 0x000000016262e824 */ /* 0x000fe200078e0a03 */
[----:B------:R-:W-:Y:S01]  /*5410*/  ISETP.GT.U32.AND P6, PT, R3, R101, PT ;  /* 0x000000650300720c */ /* 0x000fe20003fc4070 */
[----:B------:R-:W-:-:S02]  /*5420*/  VIADD R7, R0, 0x9d ;  /* 0x0000009d00077836 */ /* 0x000fc40000000000 */
[----:B------:R-:W-:Y:S02]  /*5430*/  VIADD R8, R0, 0x9c ;  /* 0x0000009c00087836 */ /* 0x000fe40000000000 */
[----:B------:R-:W-:Y:S01]  /*5440*/  @!P5 IMAD.MOV R94, RZ, RZ, -R94 ;  /* 0x000000ffff5ed224 */ /* 0x000fe200078e0a5e */
[----:B------:R-:W-:Y:S01]  /*5450*/  IABS R102, R7 ;  /* 0x0000000700667213 */ /* 0x000fe20000000000 */
[----:B------:R-:W-:Y:S01]  /*5460*/  @!P3 IMAD.MOV R95, RZ, RZ, -R95 ;  /* 0x000000ffff5fb224 */ /* 0x000fe200078e0a5f */
[----:B------:R-:W-:Y:S01]  /*5470*/  ISETP.GE.AND P5, PT, R9, RZ, PT ;  /* 0x000000ff0900720c */ /* 0x000fe20003fa6270 */
[----:B------:R-:W-:Y:S01]  /*5480*/  @!P4 IMAD.IADD R100, R100, 0x1, -R3 ;  /* 0x000000016464c824 */ /* 0x000fe200078e0a03 */
[----:B------:R-:W-:Y:S01]  /*5490*/  ISETP.GE.AND P3, PT, R10, RZ, PT ;  /* 0x000000ff0a00720c */ /* 0x000fe20003f66270 */
[----:B------:R-:W-:Y:S01]  /*54a0*/  IMAD.HI.U32 R4, R2, R102, RZ ;  /* 0x0000006602047227 */ /* 0x000fe200078e00ff */
[----:B------:R-:W-:Y:S02]  /*54b0*/  IABS R103, R8 ;  /* 0x0000000800677213 */ /* 0x000fe40000000000 */
[----:B------:R-:W-:Y:S01]  /*54c0*/  ISETP.GE.AND P4, PT, R8, RZ, PT ;  /* 0x000000ff0800720c */ /* 0x000fe20003f86270 */
[----:B------:R-:W-:-:S02]  /*54d0*/  VIADD R9, R0, 0x9b ;  /* 0x0000009b00097836 */ /* 0x000fc40000000000 */
[--C-:B------:R-:W-:Y:S01]  /*54e0*/  @!P0 IMAD.IADD R99, R99, 0x1, -R3.reuse ;  /* 0x0000000163638824 */ /* 0x100fe200078e0a03 */
[----:B------:R-:W-:Y:S01]  /*54f0*/  ISETP.GE.AND P0, PT, R7, RZ, PT ;  /* 0x000000ff0700720c */ /* 0x000fe20003f06270 */
[----:B------:R-:W-:Y:S01]  /*5500*/  @!P6 IMAD.IADD R101, R101, 0x1, -R3 ;  /* 0x000000016565e824 */ /* 0x000fe200078e0a03 */
[----:B------:R-:W-:Y:S01]  /*5510*/  ISETP.GT.U32.AND P6, PT, R3, R100, PT ;  /* 0x000000640300720c */ /* 0x000fe20003fc4070 */
[----:B------:R-:W-:Y:S01]  /*5520*/  IMAD.HI.U32 R6, R2, R103, RZ ;  /* 0x0000006702067227 */ /* 0x000fe200078e00ff */
[----:B------:R-:W-:-:S03]  /*5530*/  IABS R104, R9 ;  /* 0x0000000900687213 */ /* 0x000fc60000000000 */
[----:B------:R-:W-:Y:S02]  /*5540*/  IMAD.MOV R7, RZ, RZ, -R4 ;  /* 0x000000ffff077224 */ /* 0x000fe400078e0a04 */
[----:B------:R-:W-:Y:S02]  /*5550*/  IMAD.MOV R6, RZ, RZ, -R6 ;  /* 0x000000ffff067224 */ /* 0x000fe400078e0a06 */
[C---:B------:R-:W-:Y:S02]  /*5560*/  IMAD R102, R3.reuse, R7, R102 ;  /* 0x0000000703667224 */ /* 0x040fe400078e0266 */
[----:B------:R-:W-:Y:S01]  /*5570*/  @!P5 IMAD.MOV R98, RZ, RZ, -R98 ;  /* 0x000000ffff62d224 */ /* 0x000fe200078e0a62 */
[----:B------:R-:W-:Y:S01]  /*5580*/  ISETP.GT.U32.AND P5, PT, R3, R101, PT ;  /* 0x000000650300720c */ /* 0x000fe20003fa4070 */
[----:B------:R-:W-:-:S04]  /*5590*/  IMAD.HI.U32 R4, R2, R104, RZ ;  /* 0x0000006802047227 */ /* 0x000fc800078e00ff */
[C---:B------:R-:W-:Y:S02]  /*55a0*/  IMAD R103, R3.reuse, R6, R103 ;  /* 0x0000000603677224 */ /* 0x040fe400078e0267 */
[----:B------:R-:W-:Y:S01]  /*55b0*/  @!P3 IMAD.MOV R99, RZ, RZ, -R99 ;  /* 0x000000ffff63b224 */ /* 0x000fe200078e0a63 */
[C---:B------:R-:W-:Y:S01]  /*55c0*/  ISETP.GT.U32.AND P3, PT, R3.reuse, R102, PT ;  /* 0x000000660300720c */ /* 0x040fe20003f64070 */
[----:B------:R-:W-:Y:S02]  /*55d0*/  IMAD.MOV R4, RZ, RZ, -R4 ;  /* 0x000000ffff047224 */ /* 0x000fe400078e0a04 */
[----:B------:R-:W-:Y:S01]  /*55e0*/  @!P6 IMAD.IADD R100, R100, 0x1, -R3 ;  /* 0x000000016464e824 */ /* 0x000fe200078e0a03 */
[C---:B------:R-:W-:Y:S01]  /*55f0*/  ISETP.GT.U32.AND P6, PT, R3.reuse, R103, PT ;  /* 0x000000670300720c */ /* 0x040fe20003fc4070 */
[----:B------:R-:W-:Y:S02]  /*5600*/  IMAD R104, R3, R4, R104 ;  /* 0x0000000403687224 */ /* 0x000fe400078e0268 */
[----:B------:R-:W-:-:S02]  /*5610*/  VIADD R7, R0, 0x9a ;  /* 0x0000009a00077836 */ /* 0x000fc40000000000 */
[--C-:B------:R-:W-:Y:S01]  /*5620*/  @!P5 IMAD.IADD R101, R101, 0x1, -R3.reuse ;  /* 0x000000016565d824 */ /* 0x100fe200078e0a03 */
[----:B------:R-:W-:Y:S01]  /*5630*/  ISETP.GT.U32.AND P5, PT, R3, R104, PT ;  /* 0x000000680300720c */ /* 0x000fe20003fa4070 */
[----:B------:R-:W-:Y:S01]  /*5640*/  VIADD R8, R0, 0x99 ;  /* 0x0000009900087836 */ /* 0x000fe20000000000 */
[----:B------:R-:W-:Y:S01]  /*5650*/  IABS R105, R7 ;  /* 0x0000000700697213 */ /* 0x000fe20000000000 */
[--C-:B------:R-:W-:Y:S01]  /*5660*/  @!P3 IMAD.IADD R102, R102, 0x1, -R3.reuse ;  /* 0x000000016666b824 */ /* 0x100fe200078e0a03 */
[----:B------:R-:W-:Y:S01]  /*5670*/  ISETP.GE.AND P3, PT, R9, RZ, PT ;  /* 0x000000ff0900720c */ /* 0x000fe20003f66270 */
[----:B------:R-:W-:Y:S01]  /*5680*/  VIADD R11, R0, 0x97 ;  /* 0x00000097000b7836 */ /* 0x000fe20000000000 */
[----:B------:R-:W-:Y:S01]  /*5690*/  IABS R106, R8 ;  /* 0x00000008006a7213 */ /* 0x000fe20000000000 */
[----:B------:R-:W-:Y:S01]  /*56a0*/  @!P6 IMAD.IADD R103, R103, 0x1, -R3 ;  /* 0x000000016767e824 */ /* 0x000fe200078e0a03 */
[----:B------:R-:W-:Y:S01]  /*56b0*/  ISETP.GT.U32.AND P6, PT, R3, R102, PT ;  /* 0x000000660300720c */ /* 0x000fe20003fc4070 */
[----:B------:R-:W-:Y:S01]  /*56c0*/  IMAD.HI.U32 R4, R2, R105, RZ ;  /* 0x0000006902047227 */ /* 0x000fe200078e00ff */
[----:B------:R-:W-:-:S03]  /*56d0*/  IABS R108, R11 ;  /* 0x0000000b006c7213 */ /* 0x000fc60000000000 */
[----:B------:R-:W-:Y:S02]  /*56e0*/  IMAD.MOV R4, RZ, RZ, -R4 ;  /* 0x000000ffff047224 */ /* 0x000fe400078e0a04 */
[----:B------:R-:W-:Y:S01]  /*56f0*/  @!P5 IMAD.IADD R104, R104, 0x1, -R3 ;  /* 0x000000016868d824 */ /* 0x000fe200078e0a03 */
[----:B------:R-:W-:Y:S01]  /*5700*/  ISETP.GT.U32.AND P5, PT, R3, R103, PT ;  /* 0x000000670300720c */ /* 0x000fe20003fa4070 */
[----:B------:R-:W-:-:S04]  /*5710*/  IMAD.HI.U32 R6, R2, R106, RZ ;  /* 0x0000006a02067227 */ /* 0x000fc800078e00ff */
[C---:B------:R-:W-:Y:S02]  /*5720*/  IMAD R105, R3.reuse, R4, R105 ;  /* 0x0000000403697224 */ /* 0x040fe400078e0269 */
[----:B------:R-:W-:Y:S02]  /*5730*/  IMAD.MOV R6, RZ, RZ, -R6 ;  /* 0x000000ffff067224 */ /* 0x000fe400078e0a06 */
[----:B------:R-:W-:Y:S01]  /*5740*/  @!P6 IMAD.IADD R102, R102, 0x1, -R3 ;  /* 0x000000016666e824 */ /* 0x000fe200078e0a03 */
[C---:B------:R-:W-:Y:S01]  /*5750*/  ISETP.GT.U32.AND P6, PT, R3.reuse, R105, PT ;  /* 0x000000690300720c */ /* 0x040fe20003fc4070 */
[----:B------:R-:W-:Y:S02]  /*5760*/  IMAD R106, R3, R6, R106 ;  /* 0x00000006036a7224 */ /* 0x000fe400078e026a */
[----:B------:R-:W-:-:S04]  /*5770*/  IMAD.HI.U32 R6, R2, R108, RZ ;  /* 0x0000006c02067227 */ /* 0x000fc800078e00ff */
[--C-:B------:R-:W-:Y:S01]  /*5780*/  @!P5 IMAD.IADD R103, R103, 0x1, -R3.reuse ;  /* 0x000000016767d824 */ /* 0x100fe200078e0a03 */
[----:B------:R-:W-:Y:S01]  /*5790*/  ISETP.GT.U32.AND P5, PT, R3, R106, PT ;  /* 0x0000006a0300720c */ /* 0x000fe20003fa4070 */
[C---:B------:R-:W-:Y:S02]  /*57a0*/  VIADD R10, R0.reuse, 0x98 ;  /* 0x00000098000a7836 */ /* 0x040fe40000000000 */
[----:B------:R-:W-:Y:S02]  /*57b0*/  IMAD.MOV R6, RZ, RZ, -R6 ;  /* 0x000000ffff067224 */ /* 0x000fe400078e0a06 */
[----:B------:R-:W-:Y:S01]  /*57c0*/  @!P6 IMAD.IADD R105, R105, 0x1, -R3 ;  /* 0x000000016969e824 */ /* 0x000fe200078e0a03 */
[----:B------:R-:W-:Y:S01]  /*57d0*/  IABS R107, R10 ;  /* 0x0000000a006b7213 */ /* 0x000fe20000000000 */
[----:B------:R-:W-:Y:S02]  /*57e0*/  IMAD R108, R3, R6, R108 ;  /* 0x00000006036c7224 */ /* 0x000fe400078e026c */
[----:B------:R-:W-:Y:S01]  /*57f0*/  @!P1 IMAD.MOV R101, RZ, RZ, -R101 ;  /* 0x000000ffff659224 */ /* 0x000fe200078e0a65 */
[----:B------:R-:W-:Y:S01]  /*5800*/  ISETP.GE.AND P1, PT, R7, RZ, PT ;  /* 0x000000ff0700720c */ /* 0x000fe20003f26270 */
[----:B------:R-:W-:-:S02]  /*5810*/  VIADD R7, R0, 0x96 ;  /* 0x0000009600077836 */ /* 0x000fc40000000000 */
[----:B------:R-:W-:Y:S01]  /*5820*/  @!P0 IMAD.MOV R102, RZ, RZ, -R102 ;  /* 0x000000ffff668224 */ /* 0x000fe200078e0a66 */
[C---:B------:R-:W-:Y:S01]  /*5830*/  ISETP.GT.U32.AND P0, PT, R3.reuse, R105, PT ;  /* 0x000000690300720c */ /* 0x040fe20003f04070 */
[----:B------:R-:W-:Y:S01]  /*5840*/  @!P4 IMAD.MOV R103, RZ, RZ, -R103 ;  /* 0x000000ffff67c224 */ /* 0x000fe200078e0a67 */
[----:B------:R-:W-:Y:S01]  /*5850*/  ISETP.GT.U32.AND P4, PT, R3, R108, PT ;  /* 0x0000006c0300720c */ /* 0x000fe20003f84070 */
[----:B------:R-:W-:Y:S01]  /*5860*/  IMAD.HI.U32 R4, R2, R107, RZ ;  /* 0x0000006b02047227 */ /* 0x000fe200078e00ff */
[----:B------:R-:W-:-:S03]  /*5870*/  IABS R109, R7 ;  /* 0x00000007006d7213 */ /* 0x000fc60000000000 */
[----:B------:R-:W-:Y:S02]  /*5880*/  @!P5 IMAD.IADD R106, R106, 0x1, -R3 ;  /* 0x000000016a6ad824 */ /* 0x000fe400078e0a03 */
[----:B------:R-:W-:Y:S02]  /*5890*/  IMAD.MOV R4, RZ, RZ, -R4 ;  /* 0x000000ffff047224 */ /* 0x000fe400078e0a04 */
[----:B------:R-:W-:Y:S01]  /*58a0*/  VIADD R6, R0, 0x95 ;  /* 0x0000009500067836 */ /* 0x000fe20000000000 */
[C---:B------:R-:W-:Y:S01]  /*58b0*/  ISETP.GT.U32.AND P5, PT, R3.reuse, R106, PT ;  /* 0x0000006a0300720c */ /* 0x040fe20003fa4070 */
[C---:B------:R-:W-:Y:S02]  /*58c0*/  IMAD R107, R3.reuse, R4, R107 ;  /* 0x00000004036b7224 */ /* 0x040fe400078e026b */
[----:B------:R-:W-:Y:S01]  /*58d0*/  IMAD.HI.U32 R4, R2, R109, RZ ;  /* 0x0000006d02047227 */ /* 0x000fe200078e00ff */
[----:B------:R-:W-:Y:S02]  /*58e0*/  IABS R110, R6 ;  /* 0x00000006006e7213 */ /* 0x000fe40000000000 */
[----:B------:R-:W-:Y:S01]  /*58f0*/  ISETP.GT.U32.AND P6, PT, R3, R107, PT ;  /* 0x0000006b0300720c */ /* 0x000fe20003fc4070 */
[----:B------:R-:W-:-:S02]  /*5900*/  IMAD.MOV R4, RZ, RZ, -R4 ;  /* 0x000000ffff047224 */ /* 0x000fc400078e0a04 */
[--C-:B------:R-:W-:Y:S01]  /*5910*/  @!P0 IMAD.IADD R105, R105, 0x1, -R3.reuse ;  /* 0x0000000169698824 */ /* 0x100fe200078e0a03 */
[----:B------:R-:W-:Y:S01]  /*5920*/  ISETP.GE.AND P0, PT, R11, RZ, PT ;  /* 0x000000ff0b00720c */ /* 0x000fe20003f06270 */
[----:B------:R-:W-:Y:S01]  /*5930*/  @!P4 IMAD.IADD R108, R108, 0x1, -R3 ;  /* 0x000000016c6cc824 */ /* 0x000fe200078e0a03 */
[----:B------:R-:W-:Y:S01]  /*5940*/  ISETP.GE.AND P4, PT, R7, RZ, PT ;  /* 0x000000ff0700720c */ /* 0x000fe20003f86270 */
[C---:B------:R-:W-:Y:S02]  /*5950*/  IMAD R109, R3.reuse, R4, R109 ;  /* 0x00000004036d7224 */ /* 0x040fe400078e026d */
[----:B------:R-:W-:Y:S01]  /*5960*/  @!P1 IMAD.MOV R105, RZ, RZ, -R105 ;  /* 0x000000ffff699224 */ /* 0x000fe200078e0a69 */
[----:B------:R-:W-:Y:S01]  /*5970*/  ISETP.GT.U32.AND P1, PT, R3, R108, PT ;  /* 0x0000006c0300720c */ /* 0x000fe20003f24070 */
[----:B------:R-:W-:-:S04]  /*5980*/  IMAD.HI.U32 R4, R2, R110, RZ ;  /* 0x0000006e02047227 */ /* 0x000fc800078e00ff */
[----:B------:R-:W-:Y:S01]  /*5990*/  @!P2 IMAD.MOV R100, RZ, RZ, -R100 ;  /* 0x000000ffff64a224 */ /* 0x000fe200078e0a64 */
[C---:B------:R-:W-:Y:S01]  /*59a0*/  ISETP.GT.U32.AND P2, PT, R3.reuse, R104, PT ;  /* 0x000000680300720c */ /* 0x040fe20003f44070 */
[--C-:B------:R-:W-:Y:S01]  /*59b0*/  @!P5 IMAD.IADD R106, R106, 0x1, -R3.reuse ;  /* 0x000000016a6ad824 */ /* 0x100fe200078e0a03 */
[----:B------:R-:W-:Y:S01]  /*59c0*/  ISETP.GT.U32.AND P5, PT, R3, R109, PT ;  /* 0x0000006d0300720c */ /* 0x000fe20003fa4070 */
[----:B------:R-:W-:Y:S02]  /*59d0*/  IMAD.MOV R4, RZ, RZ, -R4 ;  /* 0x000000ffff047224 */ /* 0x000fe400078e0a04 */
[--C-:B------:R-:W-:Y:S02]  /*59e0*/  @!P6 IMAD.IADD R107, R107, 0x1, -R3.reuse ;  /* 0x000000016b6be824 */ /* 0x100fe400078e0a03 */
[C---:B------:R-:W-:Y:S02]  /*59f0*/  IMAD R110, R3.reuse, R4, R110 ;  /* 0x00000004036e7224 */ /* 0x040fe400078e026e */
[--C-:B------:R-:W-:Y:S01]  /*5a00*/  @!P1 IMAD.IADD R108, R108, 0x1, -R3.reuse ;  /* 0x000000016c6c9824 */ /* 0x100fe200078e0a03 */
[C---:B------:R-:W-:Y:S01]  /*5a10*/  ISETP.GT.U32.AND P6, PT, R3.reuse, R107, PT ;  /* 0x0000006b0300720c */ /* 0x040fe20003fc4070 */
[----:B------:R-:W-:Y:S01]  /*5a20*/  VIADD R4, R0, 0x94 ;  /* 0x0000009400047836 */ /* 0x000fe20000000000 */
[----:B------:R-:W-:Y:S01]  /*5a30*/  ISETP.GT.U32.AND P1, PT, R3, R110, PT ;  /* 0x0000006e0300720c */ /* 0x000fe20003f24070 */
[--C-:B------:R-:W-:Y:S01]  /*5a40*/  @!P2 IMAD.IADD R104, R104, 0x1, -R3.reuse ;  /* 0x000000016868a824 */ /* 0x100fe200078e0a03 */
[----:B------:R-:W-:Y:S01]  /*5a50*/  ISETP.GE.AND P2, PT, R8, RZ, PT ;  /* 0x000000ff0800720c */ /* 0x000fe20003f46270 */
[----:B------:R-:W-:Y:S01]  /*5a60*/  @!P5 IMAD.IADD R109, R109, 0x1, -R3 ;  /* 0x000000016d6dd824 */ /* 0x000fe200078e0a03 */
[----:B------:R-:W-:Y:S01]  /*5a70*/  IABS R111, R4 ;  /* 0x00000004006f7213 */ /* 0x000fe20000000000 */
[----:B------:R-:W-:Y:S01]  /*5a80*/  @!P3 IMAD.MOV R104, RZ, RZ, -R104 ;  /* 0x000000ffff68b224 */ /* 0x000fe200078e0a68 */
[----:B------:R-:W-:Y:S01]  /*5a90*/  ISETP.GE.AND P3, PT, R10, RZ, PT ;  /* 0x000000ff0a00720c */ /* 0x000fe20003f66270 */
[C---:B------:R-:W-:Y:S01]  /*5aa0*/  VIADD R7, R0.reuse, 0x92 ;  /* 0x0000009200077836 */ /* 0x040fe20000000000 */
[----:B------:R-:W-:Y:S01]  /*5ab0*/  ISETP.GT.U32.AND P5, PT, R3, R109, PT ;  /* 0x0000006d0300720c */ /* 0x000fe20003fa4070 */
[----:B------:R-:W-:-:S02]  /*5ac0*/  VIADD R8, R0, 0x91 ;  /* 0x0000009100087836 */ /* 0x000fc40000000000 */
[--C-:B------:R-:W-:Y:S01]  /*5ad0*/  @!P6 IMAD.IADD R107, R107, 0x1, -R3.reuse ;  /* 0x000000016b6be824 */ /* 0x100fe200078e0a03 */
[----:B------:R-:W-:Y:S01]  /*5ae0*/  ISETP.GE.AND P6, PT, R6, RZ, PT ;  /* 0x000000ff0600720c */ /* 0x000fe20003fc6270 */
[----:B------:R-:W-:Y:S01]  /*5af0*/  @!P1 IMAD.IADD R110, R110, 0x1, -R3 ;  /* 0x000000016e6e9824 */ /* 0x000fe200078e0a03 */
[----:B------:R-:W-:Y:S01]  /*5b00*/  IABS R113, R7 ;  /* 0x0000000700717213 */ /* 0x000fe20000000000 */
[----:B------:R-:W-:Y:S01]  /*5b10*/  VIADD R6, R0, 0x93 ;  /* 0x0000009300067836 */ /* 0x000fe20000000000 */
[----:B------:R-:W-:Y:S01]  /*5b20*/  IABS R114, R8 ;  /* 0x0000000800727213 */ /* 0x000fe20000000000 */
[----:B------:R-:W-:Y:S01]  /*5b30*/  @!P2 IMAD.MOV R106, RZ, RZ, -R106 ;  /* 0x000000ffff6aa224 */ /* 0x000fe200078e0a6a */
[----:B------:R-:W-:Y:S01]  /*5b40*/  ISETP.GE.AND P2, PT, R4, RZ, PT ;  /* 0x000000ff0400720c */ /* 0x000fe20003f46270 */
[----:B------:R-:W-:Y:S01]  /*5b50*/  IMAD.HI.U32 R4, R2, R111, RZ ;  /* 0x0000006f02047227 */ /* 0x000fe200078e00ff */
[----:B------:R-:W-:Y:S02]  /*5b60*/  ISETP.GT.U32.AND P1, PT, R3, R110, PT ;  /* 0x0000006e0300720c */ /* 0x000fe40003f24070 */
[----:B------:R-:W-:Y:S01]  /*5b70*/  IABS R112, R6 ;  /* 0x0000000600707213 */ /* 0x000fe20000000000 */
[----:B------:R-:W-:Y:S01]  /*5b80*/  @!P3 IMAD.MOV R107, RZ, RZ, -R107 ;  /* 0x000000ffff6bb224 */ /* 0x000fe200078e0a6b */
[----:B------:R-:W-:Y:S01]  /*5b90*/  ISETP.GE.AND P3, PT, R6, RZ, PT ;  /* 0x000000ff0600720c */ /* 0x000fe20003f66270 */
[----:B------:R-:W-:Y:S01]  /*5ba0*/  @!P5 IMAD.IADD R109, R109, 0x1, -R3 ;  /* 0x000000016d6dd824 */ /* 0x000fe200078e0a03 */
[----:B------:R-:W-:Y:S01]  /*5bb0*/  ISETP.GE.AND P5, PT, R8, RZ, PT ;  /* 0x000000ff0800720c */ /* 0x000fe20003fa6270 */
[----:B------:R-:W-:-:S02]  /*5bc0*/  IMAD.MOV R8, RZ, RZ, -R4 ;  /* 0x000000ffff087224 */ /* 0x000fc400078e0a04 */
[----:B------:R-:W-:-:S04]  /*5bd0*/  IMAD.HI.U32 R6, R2, R113, RZ ;  /* 0x0000007102067227 */ /* 0x000fc800078e00ff */
[C---:B------:R-:W-:Y:S02]  /*5be0*/  IMAD R111, R3.reuse, R8, R111 ;  /* 0x00000008036f7224 */ /* 0x040fe400078e026f */
[----:B------:R-:W-:Y:S02]  /*5bf0*/  IMAD.MOV R6, RZ, RZ, -R6 ;  /* 0x000000ffff067224 */ /* 0x000fe400078e0a06 */
[----:B------:R-:W-:Y:S01]  /*5c00*/  @!P4 IMAD.MOV R109, RZ, RZ, -R109 ;  /* 0x000000ffff6dc224 */ /* 0x000fe200078e0a6d */
[C---:B------:R-:W-:Y:S01]  /*5c10*/  ISETP.GT.U32.AND P4, PT, R3.reuse, R111, PT ;  /* 0x0000006f0300720c */ /* 0x040fe20003f84070 */
[----:B------:R-:W-:Y:S02]  /*5c20*/  @!P1 IMAD.IADD R110, R110, 0x1, -R3 ;  /* 0x000000016e6e9824 */ /* 0x000fe400078e0a03 */
[----:B------:R-:W-:Y:S02]  /*5c30*/  IMAD R113, R3, R6, R113 ;  /* 0x0000000603717224 */ /* 0x000fe400078e0271 */
[----:B------:R-:W-:-:S02]  /*5c40*/  @!P6 IMAD.MOV R110, RZ, RZ, -R110 ;  /* 0x000000ffff6ee224 */ /* 0x000fc400078e0a6e */
[----:B------:R-:W-:Y:S01]  /*5c50*/  IMAD.HI.U32 R4, R2, R112, RZ ;  /* 0x0000007002047227 */ /* 0x000fe200078e00ff */
[----:B------:R-:W-:-:S03]  /*5c60*/  ISETP.GT.U32.AND P6, PT, R3, R113, PT ;  /* 0x000000710300720c */ /* 0x000fc60003fc4070 */
[----:B------:R-:W-:Y:S01]  /*5c70*/  @!P0 IMAD.MOV R108, RZ, RZ, -R108 ;  /* 0x000000ffff6c8224 */ /* 0x000fe200078e0a6c */
[----:B------:R-:W-:Y:S01]  /*5c80*/  ISETP.GE.AND P0, PT, R7, RZ, PT ;  /* 0x000000ff0700720c */ /* 0x000fe20003f06270 */
[----:B------:R-:W-:Y:S02]  /*5c90*/  IMAD.MOV R7, RZ, RZ, -R4 ;  /* 0x000000ffff077224 */ /* 0x000fe400078e0a04 */
[----:B------:R-:W-:Y:S02]  /*5ca0*/  VIADD R8, R0, 0x8f ;  /* 0x0000008f00087836 */ /* 0x000fe40000000000 */
[----:B------:R-:W-:Y:S02]  /*5cb0*/  IMAD R112, R3, R7, R112 ;  /* 0x0000000703707224 */ /* 0x000fe400078e0270 */
[--C-:B------:R-:W-:Y:S01]  /*5cc0*/  @!P4 IMAD.IADD R111, R111, 0x1, -R3.reuse ;  /* 0x000000016f6fc824 */ /* 0x100fe200078e0a03 */
[----:B------:R-:W-:Y:S01]  /*5cd0*/  IABS R116, R8 ;  /* 0x0000000800747213 */ /* 0x000fe20000000000 */
[----:B------:R-:W-:Y:S01]  /*5ce0*/  @!P6 IMAD.IADD R113, R113, 0x1, -R3 ;  /* 0x000000017171e824 */ /* 0x000fe200078e0a03 */
[C---:B------:R-:W-:Y:S01]  /*5cf0*/  ISETP.GT.U32.AND P1, PT, R3.reuse, R112, PT ;  /* 0x000000700300720c */ /* 0x040fe20003f24070 */
[----:B------:R-:W-:Y:S01]  /*5d00*/  IMAD.HI.U32 R4, R2, R114, RZ ;  /* 0x0000007202047227 */ /* 0x000fe200078e00ff */
[----:B------:R-:W-:-:S02]  /*5d10*/  ISETP.GT.U32.AND P4, PT, R3, R111, PT ;  /* 0x0000006f0300720c */ /* 0x000fc40003f84070 */
[----:B------:R-:W-:Y:S01]  /*5d20*/  ISETP.GT.U32.AND P6, PT, R3, R113, PT ;  /* 0x000000710300720c */ /* 0x000fe20003fc4070 */
[----:B------:R-:W-:Y:S02]  /*5d30*/  IMAD.MOV R4, RZ, RZ, -R4 ;  /* 0x000000ffff047224 */ /* 0x000fe400078e0a04 */
[----:B------:R-:W-:-:S04]  /*5d40*/  IMAD.HI.U32 R6, R2, R116, RZ ;  /* 0x0000007402067227 */ /* 0x000fc800078e00ff */
[----:B------:R-:W-:Y:S02]  /*5d50*/  VIADD R7, R0, 0x90 ;  /* 0x0000009000077836 */ /* 0x000fe40000000000 */
[----:B------:R-:W-:Y:S02]  /*5d60*/  IMAD R114, R3, R4, R114 ;  /* 0x0000000403727224 */ /* 0x000fe400078e0272 */
[----:B------:R-:W-:Y:S01]  /*5d70*/  IMAD.MOV R6, RZ, RZ, -R6 ;  /* 0x000000ffff067224 */ /* 0x000fe200078e0a06 */
[----:B------:R-:W-:Y:S01]  /*5d80*/  IABS R115, R7 ;  /* 0x0000000700737213 */ /* 0x000fe20000000000 */
[--C-:B------:R-:W-:Y:S02]  /*5d90*/  @!P1 IMAD.IADD R112, R112, 0x1, -R3.reuse ;  /* 0x0000000170709824 */ /* 0x100fe400078e0a03 */
[--C-:B------:R-:W-:Y:S01]  /*5da0*/  @!P4 IMAD.IADD R111, R111, 0x1, -R3.reuse ;  /* 0x000000016f6fc824 */ /* 0x100fe200078e0a03 */
[C---:B------:R-:W-:Y:S01]  /*5db0*/  ISETP.GT.U32.AND P4, PT, R3.reuse, R114, PT ;  /* 0x000000720300720c */ /* 0x040fe20003f84070 */
[C---:B------:R-:W-:Y:S01]  /*5dc0*/  IMAD R116, R3.reuse, R6, R116 ;  /* 0x0000000603747224 */ /* 0x040fe200078e0274 */
[----:B------:R-:W-:Y:S01]  /*5dd0*/  ISETP.GT.U32.AND P1, PT, R3, R112, PT ;  /* 0x000000700300720c */ /* 0x000fe20003f24070 */
[----:B------:R-:W-:-:S02]  /*5de0*/  @!P6 IMAD.IADD R113, R113, 0x1, -R3 ;  /* 0x000000017171e824 */ /* 0x000fc400078e0a03 */
[----:B------:R-:W-:Y:S01]  /*5df0*/  VIADD R9, R0, 0x8e ;  /* 0x0000008e00097836 */ /* 0x000fe20000000000 */
[----:B------:R-:W-:Y:S01]  /*5e00*/  ISETP.GT.U32.AND P6, PT, R3, R116, PT ;  /* 0x000000740300720c */ /* 0x000fe20003fc4070 */
[----:B------:R-:W-:-:S03]  /*5e10*/  IMAD.HI.U32 R4, R2, R115, RZ ;  /* 0x0000007302047227 */ /* 0x000fc600078e00ff */
[----:B------:R-:W-:Y:S01]  /*5e20*/  IABS R117, R9 ;  /* 0x0000000900757213 */ /* 0x000fe20000000000 */
[----:B------:R-:W-:Y:S02]  /*5e30*/  IMAD.MOV R4, RZ, RZ, -R4 ;  /* 0x000000ffff047224 */ /* 0x000fe400078e0a04 */
[C---:B------:R-:W-:Y:S02]  /*5e40*/  VIADD R10, R0.reuse, 0x8d ;  /* 0x0000008d000a7836 */ /* 0x040fe40000000000 */
[----:B------:R-:W-:Y:S02]  /*5e50*/  IMAD R115, R3, R4, R115 ;  /* 0x0000000403737224 */ /* 0x000fe400078e0273 */
[----:B------:R-:W-:Y:S01]  /*5e60*/  VIADD R11, R0, 0x8c ;  /* 0x0000008c000b7836 */ /* 0x000fe20000000000 */
[----:B------:R-:W-:Y:S01]  /*5e70*/  IABS R118, R10 ;  /* 0x0000000a00767213 */ /* 0x000fe20000000000 */
[----:B------:R-:W-:Y:S02]  /*5e80*/  @!P4 IMAD.IADD R114, R114, 0x1, -R3 ;  /* 0x000000017272c824 */ /* 0x000fe400078e0a03 */
[----:B------:R-:W-:Y:S01]  /*5e90*/  IMAD.HI.U32 R4, R2, R117, RZ ;  /* 0x0000007502047227 */ /* 0x000fe200078e00ff */
[----:B------:R-:W-:-:S02]  /*5ea0*/  IABS R119, R11 ;  /* 0x0000000b00777213 */ /* 0x000fc40000000000 */
[C---:B------:R-:W-:Y:S01]  /*5eb0*/  ISETP.GT.U32.AND P4, PT, R3.reuse, R114, PT ;  /* 0x000000720300720c */ /* 0x040fe20003f84070 */
[--C-:B------:R-:W-:Y:S01]  /*5ec0*/  @!P1 IMAD.IADD R112, R112, 0x1, -R3.reuse ;  /* 0x0000000170709824 */ /* 0x100fe200078e0a03 */
[C---:B------:R-:W-:Y:S01]  /*5ed0*/  ISETP.GT.U32.AND P1, PT, R3.reuse, R115, PT ;  /* 0x000000730300720c */ /* 0x040fe20003f24070 */
[----:B------:R-:W-:Y:S02]  /*5ee0*/  @!P6 IMAD.IADD R116, R116, 0x1, -R3 ;  /* 0x000000017474e824 */ /* 0x000fe400078e0a03 */
[----:B------:R-:W-:Y:S02]  /*5ef0*/  IMAD.MOV R4, RZ, RZ, -R4 ;  /* 0x000000ffff047224 */ /* 0x000fe400078e0a04 */
[----:B------:R-:W-:Y:S01]  /*5f00*/  @!P3 IMAD.MOV R112, RZ, RZ, -R112 ;  /* 0x000000ffff70b224 */ /* 0x000fe200078e0a70 */
[C---:B------:R-:W-:Y:S01]  /*5f10*/  ISETP.GT.U32.AND P3, PT, R3.reuse, R116, PT ;  /* 0x000000740300720c */ /* 0x040fe20003f64070 */
[----:B------:R-:W-:Y:S02]  /*5f20*/  IMAD R117, R3, R4, R117 ;  /* 0x0000000403757224 */ /* 0x000fe400078e0275 */
[----:B------:R-:W-:-:S04]  /*5f30*/  IMAD.HI.U32 R6, R2, R118, RZ ;  /* 0x0000007602067227 */ /* 0x000fc800078e00ff */
[----:B------:R-:W-:-:S04]  /*5f40*/  IMAD.HI.U32 R4, R2, R119, RZ ;  /* 0x0000007702047227 */ /* 0x000fc800078e00ff */
[----:B------:R-:W-:Y:S02]  /*5f50*/  IMAD.MOV R6, RZ, RZ, -R6 ;  /* 0x000000ffff067224 */ /* 0x000fe400078e0a06 */
[----:B------:R-:W-:Y:S02]  /*5f60*/  IMAD.MOV R4, RZ, RZ, -R4 ;  /* 0x000000ffff047224 */ /* 0x000fe400078e0a04 */
[C---:B------:R-:W-:Y:S02]  /*5f70*/  IMAD R118, R3.reuse, R6, R118 ;  /* 0x0000000603767224 */ /* 0x040fe400078e0276 */
[----:B------:R-:W-:Y:S01]  /*5f80*/  @!P4 IMAD.IADD R114, R114, 0x1, -R3 ;  /* 0x000000017272c824 */ /* 0x000fe200078e0a03 */
[C---:B------:R-:W-:Y:S01]  /*5f90*/  ISETP.GT.U32.AND P4, PT, R3.reuse, R117, PT ;  /* 0x000000750300720c */ /* 0x040fe20003f84070 */
[C---:B------:R-:W-:Y:S02]  /*5fa0*/  IMAD R119, R3.reuse, R4, R119 ;  /* 0x0000000403777224 */ /* 0x040fe400078e0277 */
[----:B------:R-:W-:Y:S01]  /*5fb0*/  @!P5 IMAD.MOV R114, RZ, RZ, -R114 ;  /* 0x000000ffff72d224 */ /* 0x000fe200078e0a72 */
[C---:B------:R-:W-:Y:S01]  /*5fc0*/  ISETP.GT.U32.AND P5, PT, R3.reuse, R118, PT ;  /* 0x000000760300720c */ /* 0x040fe20003fa4070 */
[----:B------:R-:W-:Y:S01]  /*5fd0*/  @!P3 IMAD.IADD R116, R116, 0x1, -R3 ;  /* 0x000000017474b824 */ /* 0x000fe200078e0a03 */
[----:B------:R-:W-:Y:S01]  /*5fe0*/  ISETP.GT.U32.AND P3, PT, R3, R119, PT ;  /* 0x000000770300720c */ /* 0x000fe20003f64070 */
[----:B------:R-:W-:Y:S01]  /*5ff0*/  @!P2 IMAD.MOV R111, RZ, RZ, -R111 ;  /* 0x000000ffff6fa224 */ /* 0x000fe200078e0a6f */
[----:B------:R-:W-:Y:S01]  /*6000*/  ISETP.GE.AND P2, PT, R7, RZ, PT ;  /* 0x000000ff0700720c */ /* 0x000fe20003f46270 */
[----:B------:R-:W-:Y:S01]  /*6010*/  @!P1 IMAD.IADD R115, R115, 0x1, -R3 ;  /* 0x0000000173739824 */ /* 0x000fe200078e0a03 */
[----:B------:R-:W-:Y:S01]  /*6020*/  ISETP.GE.AND P1, PT, R8, RZ, PT ;  /* 0x000000ff0800720c */ /* 0x000fe20003f26270 */
[----:B------:R-:W-:-:S02]  /*6030*/  VIADD R7, R0, 0x8b ;  /* 0x0000008b00077836 */ /* 0x000fc40000000000 */
[----:B------:R-:W-:Y:S01]  /*6040*/  VIADD R8, R0, 0x8a ;  /* 0x0000008a00087836 */ /* 0x000fe20000000000 */
[----:B------:R-:W-:Y:S01]  /*6050*/  ISETP.GT.U32.AND P6, PT, R3, R115, PT ;  /* 0x000000730300720c */ /* 0x000fe20003fc4070 */
[--C-:B------:R-:W-:Y:S01]  /*6060*/  @!P4 IMAD.IADD R117, R117, 0x1, -R3.reuse ;  /* 0x000000017575c824 */ /* 0x100fe200078e0a03 */
[----:B------:R-:W-:Y:S01]  /*6070*/  IABS R120, R7 ;  /* 0x0000000700787213 */ /* 0x000fe20000000000 */
[--C-:B------:R-:W-:Y:S01]  /*6080*/  @!P5 IMAD.IADD R118, R118, 0x1, -R3.reuse ;  /* 0x000000017676d824 */ /* 0x100fe200078e0a03 */
[----:B------:R-:W-:Y:S01]  /*6090*/  IABS R121, R8 ;  /* 0x0000000800797213 */ /* 0x000fe20000000000 */
[----:B------:R-:W-:Y:S01]  /*60a0*/  @!P3 IMAD.IADD R119, R119, 0x1, -R3 ;  /* 0x000000017777b824 */ /* 0x000fe200078e0a03 */
[----:B------:R-:W-:Y:S01]  /*60b0*/  ISETP.GT.U32.AND P5, PT, R3, R117, PT ;  /* 0x000000750300720c */ /* 0x000fe20003fa4070 */
[----:B------:R-:W-:Y:S01]  /*60c0*/  IMAD.HI.U32 R4, R2, R120, RZ ;  /* 0x0000007802047227 */ /* 0x000fe200078e00ff */
[----:B------:R-:W-:Y:S02]  /*60d0*/  ISETP.GE.AND P4, PT, R11, RZ, PT ;  /* 0x000000ff0b00720c */ /* 0x000fe40003f86270 */
[----:B------:R-:W-:Y:S01]  /*60e0*/  ISETP.GT.U32.AND P3, PT, R3, R119, PT ;  /* 0x000000770300720c */ /* 0x000fe20003f64070 */
[----:B------:R-:W-:-:S02]  /*60f0*/  IMAD.MOV R6, RZ, RZ, -R4 ;  /* 0x000000ffff067224 */ /* 0x000fc400078e0a04 */
[----:B------:R-:W-:-:S04]  /*6100*/  IMAD.HI.U32 R4, R2, R121, RZ ;  /* 0x0000007902047227 */ /* 0x000fc800078e00ff */
[----:B------:R-:W-:Y:S01]  /*6110*/  @!P6 IMAD.IADD R115, R115, 0x1, -R3 ;  /* 0x000000017373e824 */ /* 0x000fe200078e0a03 */
[----:B------:R-:W-:Y:S01]  /*6120*/  ISETP.GE.AND P6, PT, R10, RZ, PT ;  /* 0x000000ff0a00720c */ /* 0x000fe20003fc6270 */
[C---:B------:R-:W-:Y:S02]  /*6130*/  IMAD R120, R3.reuse, R6, R120 ;  /* 0x0000000603787224 */ /* 0x040fe400078e0278 */
[----:B------:R-:W-:Y:S02]  /*6140*/  IMAD.MOV R4, RZ, RZ, -R4 ;  /* 0x000000ffff047224 */ /* 0x000fe400078e0a04 */
[----:B------:R-:W-:Y:S01]  /*6150*/  @!P2 IMAD.MOV R115, RZ, RZ, -R115 ;  /* 0x000000ffff73a224 */ /* 0x000fe200078e0a73 */
[----:B------:R-:W-:Y:S01]  /*6160*/  ISETP.GT.U32.AND P2, PT, R3, R118, PT ;  /* 0x000000760300720c */ /* 0x000fe20003f44070 */
[----:B------:R-:W-:Y:S01]  /*6170*/  @!P5 IMAD.IADD R117, R117, 0x1, -R3 ;  /* 0x000000017575d824 */ /* 0x000fe200078e0a03 */
[C---:B------:R-:W-:Y:S01]  /*6180*/  ISETP.GT.U32.AND P5, PT, R3.reuse, R120, PT ;  /* 0x000000780300720c */ /* 0x040fe20003fa4070 */
[----:B------:R-:W-:-:S02]  /*6190*/  IMAD R121, R3, R4, R121 ;  /* 0x0000000403797224 */ /* 0x000fc400078e0279 */
[----:B------:R-:W-:Y:S01]  /*61a0*/  @!P0 IMAD.MOV R113, RZ, RZ, -R113 ;  /* 0x000000ffff718224 */ /* 0x000fe200078e0a71 */
[----:B------:R-:W-:Y:S01]  /*61b0*/  ISETP.GE.AND P0, PT, R9, RZ, PT ;  /* 0x000000ff0900720c */ /* 0x000fe20003f06270 */
[C---:B------:R-:W-:Y:S02]  /*61c0*/  VIADD R10, R0.reuse, 0x88 ;  /* 0x00000088000a7836 */ /* 0x040fe40000000000 */
[--C-:B------:R-:W-:Y:S01]  /*61d0*/  @!P3 IMAD.IADD R119, R119, 0x1, -R3.reuse ;  /* 0x000000017777b824 */ /* 0x100fe200078e0a03 */
[----:B------:R-:W-:Y:S01]  /*61e0*/  ISETP.GT.U32.AND P3, PT, R3, R121, PT ;  /* 0x000000790300720c */ /* 0x000fe20003f64070 */
[----:B------:R-:W-:Y:S01]  /*61f0*/  VIADD R9, R0, 0x89 ;  /* 0x0000008900097836 */ /* 0x000fe20000000000 */
[----:B------:R-:W-:Y:S01]  /*6200*/  IABS R123, R10 ;  /* 0x0000000a007b7213 */ /* 0x000fe20000000000 */
[----:B------:R-:W-:Y:S01]  /*6210*/  @!P2 IMAD.IADD R118, R118, 0x1, -R3 ;  /* 0x000000017676a824 */ /* 0x000fe200078e0a03 */
[----:B------:R-:W-:Y:S01]  /*6220*/  ISETP.GE.AND P2, PT, R7, RZ, PT ;  /* 0x000000ff0700720c */ /* 0x000fe20003f46270 */
[----:B------:R-:W-:Y:S01]  /*6230*/  VIADD R7, R0, 0x87 ;  /* 0x0000008700077836 */ /* 0x000fe20000000000 */
[----:B------:R-:W-:Y:S01]  /*6240*/  IABS R122, R9 ;  /* 0x00000009007a7213 */ /* 0x000fe20000000000 */
[----:B------:R-:W-:-:S03]  /*6250*/  IMAD.HI.U32 R6, R2, R123, RZ ;  /* 0x0000007b02067227 */ /* 0x000fc600078e00ff */
[----:B------:R-:W-:Y:S01]  /*6260*/  IABS R124, R7 ;  /* 0x00000007007c7213 */ /* 0x000fe20000000000 */
[----:B------:R-:W-:Y:S01]  /*6270*/  @!P5 IMAD.IADD R120, R120, 0x1, -R3 ;  /* 0x000000017878d824 */ /* 0x000fe200078e0a03 */
[----:B------:R-:W-:Y:S01]  /*6280*/  ISETP.GE.AND P5, PT, R8, RZ, PT ;  /* 0x000000ff0800720c */ /* 0x000fe20003fa6270 */
[----:B------:R-:W-:-:S04]  /*6290*/  IMAD.HI.U32 R4, R2, R122, RZ ;  /* 0x0000007a02047227 */ /* 0x000fc800078e00ff */
[----:B------:R-:W-:Y:S02]  /*62a0*/  IMAD.MOV R6, RZ, RZ, -R6 ;  /* 0x000000ffff067224 */ /* 0x000fe400078e0a06 */
[----:B------:R-:W-:Y:S02]  /*62b0*/  VIADD R8, R0, 0x86 ;  /* 0x0000008600087836 */ /* 0x000fe40000000000 */
[----:B------:R-:W-:Y:S01]  /*62c0*/  @!P3 IMAD.IADD R121, R121, 0x1, -R3 ;  /* 0x000000017979b824 */ /* 0x000fe200078e0a03 */
[C---:B------:R-:W-:Y:S01]  /*62d0*/  ISETP.GT.U32.AND P3, PT, R3.reuse, R120, PT ;  /* 0x000000780300720c */ /* 0x040fe20003f64070 */
[----:B------:R-:W-:Y:S01]  /*62e0*/  IMAD.MOV R4, RZ, RZ, -R4 ;  /* 0x000000ffff047224 */ /* 0x000fe200078e0a04 */
[----:B------:R-:W-:Y:S01]  /*62f0*/  IABS R125, R8 ;  /* 0x00000008007d7213 */ /* 0x000fe20000000000 */
[C---:B------:R-:W-:Y:S02]  /*6300*/  IMAD R123, R3.reuse, R6, R123 ;  /* 0x00000006037b7224 */ /* 0x040fe400078e027b */
[----:B------:R-:W-:Y:S01]  /*6310*/  @!P1 IMAD.MOV R116, RZ, RZ, -R116 ;  /* 0x000000ffff749224 */ /* 0x000fe200078e0a74 */
[C---:B------:R-:W-:Y:S01]  /*6320*/  ISETP.GT.U32.AND P1, PT, R3.reuse, R121, PT ;  /* 0x000000790300720c */ /* 0x040fe20003f24070 */
[----:B------:R-:W-:-:S02]  /*6330*/  IMAD R122, R3, R4, R122 ;  /* 0x00000004037a7224 */ /* 0x000fc400078e027a */
[----:B------:R-:W-:-:S04]  /*6340*/  IMAD.HI.U32 R4, R2, R124, RZ ;  /* 0x0000007c02047227 */ /* 0x000fc800078e00ff */
[----:B------:R-:W-:Y:S01]  /*6350*/  @!P6 IMAD.MOV R118, RZ, RZ, -R118 ;  /* 0x000000ffff76e224 */ /* 0x000fe200078e0a76 */
[----:B------:R-:W-:Y:S01]  /*6360*/  ISETP.GT.U32.AND P6, PT, R3, R123, PT ;  /* 0x0000007b0300720c */ /* 0x000fe20003fc4070 */
[----:B------:R-:W-:-:S04]  /*6370*/  IMAD.HI.U32 R6, R2, R125, RZ ;  /* 0x0000007d02067227 */ /* 0x000fc800078e00ff */
[----:B------:R-:W-:Y:S02]  /*6380*/  IMAD.MOV R4, RZ, RZ, -R4 ;  /* 0x000000ffff047224 */ /* 0x000fe400078e0a04 */
[----:B------:R-:W-:Y:S01]  /*6390*/  @!P3 IMAD.IADD R120, R120, 0x1, -R3 ;  /* 0x000000017878b824 */ /* 0x000fe200078e0a03 */
[----:B------:R-:W-:Y:S01]  /*63a0*/  ISETP.GE.AND P3, PT, R10, RZ, PT ;  /* 0x000000ff0a00720c */ /* 0x000fe20003f66270 */
[----:B------:R-:W-:Y:S02]  /*63b0*/  IMAD.MOV R6, RZ, RZ, -R6 ;  /* 0x000000ffff067224 */ /* 0x000fe400078e0a06 */
[C---:B------:R-:W-:Y:S02]  /*63c0*/  IMAD R124, R3.reuse, R4, R124 ;  /* 0x00000004037c7224 */ /* 0x040fe400078e027c */
[----:B------:R-:W-:Y:S01]  /*63d0*/  @!P0 IMAD.MOV R117, RZ, RZ, -R117 ;  /* 0x000000ffff758224 */ /* 0x000fe200078e0a75 */
[----:B------:R-:W-:Y:S01]  /*63e0*/  ISETP.GT.U32.AND P0, PT, R3, R122, PT ;  /* 0x0000007a0300720c */ /* 0x000fe20003f04070 */
[----:B------:R-:W-:Y:S01]  /*63f0*/  @!P1 IMAD.IADD R121, R121, 0x1, -R3 ;  /* 0x0000000179799824 */ /* 0x000fe200078e0a03 */
[----:B------:R-:W-:Y:S01]  /*6400*/  ISETP.GE.AND P1, PT, R7, RZ, PT ;  /* 0x000000ff0700720c */ /* 0x000fe20003f26270 */
[----:B------:R-:W-:-:S02]  /*6410*/  IMAD R125, R3, R6, R125 ;  /* 0x00000006037d7224 */ /* 0x000fc400078e027d */
[----:B------:R-:W-:Y:S01]  /*6420*/  @!P2 IMAD.MOV R120, RZ, RZ, -R120 ;  /* 0x000000ffff78a224 */ /* 0x000fe200078e0a78 */
[----:B------:R-:W-:Y:S01]  /*6430*/  ISETP.GT.U32.AND P2, PT, R3, R124, PT ;  /* 0x0000007c0300720c */ /* 0x000fe20003f44070 */
[----:B------:R-:W-:Y:S02]  /*6440*/  @!P6 IMAD.IADD R123, R123, 0x1, -R3 ;  /* 0x000000017b7be824 */ /* 0x000fe400078e0a03 */
[----:B------:R-:W-:Y:S01]  /*6450*/  @!P5 IMAD.MOV R121, RZ, RZ, -R121 ;  /* 0x000000ffff79d224 */ /* 0x000fe200078e0a79 */
[C---:B------:R-:W-:Y:S01]  /*6460*/  ISETP.GT.U32.AND P5, PT, R3.reuse, R125, PT ;  /* 0x0000007d0300720c */ /* 0x040fe20003fa4070 */
[----:B------:R-:W-:Y:S01]  /*6470*/  VIADD R6, R0, 0x85 ;  /* 0x0000008500067836 */ /* 0x000fe20000000000 */
[C---:B------:R-:W-:Y:S01]  /*6480*/  ISETP.GT.U32.AND P6, PT, R3.reuse, R123, PT ;  /* 0x0000007b0300720c */ /* 0x040fe20003fc4070 */
[----:B------:R-:W-:Y:S02]  /*6490*/  @!P0 IMAD.IADD R122, R122, 0x1, -R3 ;  /* 0x000000017a7a8824 */ /* 0x000fe400078e0a03 */
[----:B------:R-:W-:Y:S01]  /*64a0*/  VIADD R7, R0, 0x84 ;  /* 0x0000008400077836 */ /* 0x000fe20000000000 */
[----:B------:R-:W-:Y:S01]  /*64b0*/  IABS R126, R6 ;  /* 0x00000006007e7213 */ /* 0x000fe20000000000 */
[----:B------:R-:W-:Y:S01]  /*64c0*/  @!P4 IMAD.MOV R119, RZ, RZ, -R119 ;  /* 0x000000ffff77c224 */ /* 0x000fe200078e0a77 */
[----:B------:R-:W-:Y:S01]  /*64d0*/  ISETP.GT.U32.AND P0, PT, R3, R122, PT ;  /* 0x0000007a0300720c */ /* 0x000fe20003f04070 */
[----:B------:R-:W-:Y:S01]  /*64e0*/  @!P2 IMAD.IADD R124, R124, 0x1, -R3 ;  /* 0x000000017c7ca824 */ /* 0x000fe200078e0a03 */
[----:B------:R-:W-:Y:S01]  /*64f0*/  IABS R127, R7 ;  /* 0x00000007007f7213 */ /* 0x000fe20000000000 */
[----:B------:R-:W-:Y:S01]  /*6500*/  IMAD.HI.U32 R4, R2, R126, RZ ;  /* 0x0000007e02047227 */ /* 0x000fe200078e00ff */
[----:B------:R-:W-:-:S02]  /*6510*/  ISETP.GE.AND P4, PT, R9, RZ, PT ;  /* 0x000000ff0900720c */ /* 0x000fc40003f86270 */
[----:B------:R-:W-:Y:S01]  /*6520*/  ISETP.GT.U32.AND P2, PT, R3, R124, PT ;  /* 0x0000007c0300720c */ /* 0x000fe20003f44070 */
[--C-:B------:R-:W-:Y:S02]  /*6530*/  @!P5 IMAD.IADD R125, R125, 0x1, -R3.reuse ;  /* 0x000000017d7dd824 */ /* 0x100fe400078e0a03 */
[----:B------:R-:W-:Y:S01]  /*6540*/  @!P6 IMAD.IADD R123, R123, 0x1, -R3 ;  /* 0x000000017b7be824 */ /* 0x000fe200078e0a03 */
[----:B------:R-:W-:Y:S01]  /*6550*/  ISETP.GE.AND P6, PT, R6, RZ, PT ;  /* 0x000000ff0600720c */ /* 0x000fe20003fc6270 */
[----:B------:R-:W-:Y:S01]  /*6560*/  IMAD.HI.U32 R6, R2, R127, RZ ;  /* 0x0000007f02067227 */ /* 0x000fe200078e00ff */
[----:B------:R-:W-:-:S03]  /*6570*/  ISETP.GT.U32.AND P5, PT, R3, R125, PT ;  /* 0x0000007d0300720c */ /* 0x000fc60003fa4070 */
[----:B------:R-:W-:Y:S02]  /*6580*/  IMAD.MOV R4, RZ, RZ, -R4 ;  /* 0x000000ffff047224 */ /* 0x000fe400078e0a04 */
[----:B------:R-:W-:Y:S02]  /*6590*/  IMAD.MOV R6, RZ, RZ, -R6 ;  /* 0x000000ffff067224 */ /* 0x000fe400078e0a06 */
[C---:B------:R-:W-:Y:S02]  /*65a0*/  IMAD R126, R3.reuse, R4, R126 ;  /* 0x00000004037e7224 */ /* 0x040fe400078e027e */
[----:B------:R-:W-:Y:S01]  /*65b0*/  @!P0 IMAD.IADD R122, R122, 0x1, -R3 ;  /* 0x000000017a7a8824 */ /* 0x000fe200078e0a03 */
[----:B------:R-:W-:Y:S01]  /*65c0*/  ISETP.GE.AND P0, PT, R8, RZ, PT ;  /* 0x000000ff0800720c */ /* 0x000fe20003f06270 */
[C---:B------:R-:W-:Y:S02]  /*65d0*/  IMAD R127, R3.reuse, R6, R127 ;  /* 0x00000006037f7224 */ /* 0x040fe400078e027f */
[----:B------:R-:W-:Y:S01]  /*65e0*/  @!P2 IMAD.IADD R124, R124, 0x1, -R3 ;  /* 0x000000017c7ca824 */ /* 0x000fe200078e0a03 */
[----:B------:R-:W-:Y:S01]  /*65f0*/  ISETP.GT.U32.AND P2, PT, R3, R126, PT ;  /* 0x0000007e0300720c */ /* 0x000fe20003f44070 */
[----:B------:R-:W-:-:S02]  /*6600*/  VIADD R8, R0, 0x83 ;  /* 0x0000008300087836 */ /* 0x000fc40000000000 */
[--C-:B------:R-:W-:Y:S01]  /*6610*/  @!P5 IMAD.IADD R125, R125, 0x1, -R3.reuse ;  /* 0x000000017d7dd824 */ /* 0x100fe200078e0a03 */
[----:B------:R-:W-:Y:S01]  /*6620*/  ISETP.GT.U32.AND P5, PT, R3, R127, PT ;  /* 0x0000007f0300720c */ /* 0x000fe20003fa4070 */
[----:B------:R-:W-:Y:S01]  /*6630*/  @!P4 IMAD.MOV R122, RZ, RZ, -R122 ;  /* 0x000000ffff7ac224 */ /* 0x000fe200078e0a7a */
[----:B------:R-:W-:Y:S01]  /*6640*/  IABS R128, R8 ;  /* 0x0000000800807213 */ /* 0x000fe20000000000 */
[C---:B------:R-:W-:Y:S01]  /*6650*/  VIADD R9, R0.reuse, 0x81 ;  /* 0x0000008100097836 */ /* 0x040fe20000000000 */
[----:B------:R-:W-:Y:S01]  /*6660*/  ISETP.GE.AND P4, PT, R7, RZ, PT ;  /* 0x000000ff0700720c */ /* 0x000fe20003f86270 */
        /* <DEDUP_REMOVED lines=9> */
[----:B------:R-:W-:-:S03]  /*6700*/  IMAD.HI.U32 R4, R2, R129, RZ ;  /* 0x0000008102047227 */ /* 0x000fc600078e00ff */
[----:B------:R-:W-:Y:S01]  /*6710*/  ISETP.GT.U32.AND P2, PT, R3, R128, PT ;  /* 0x000000800300720c */ /* 0x000fe20003f44070 */
[----:B------:R-:W-:-:S04]  /*6720*/  IMAD.HI.U32 R6, R2, R130, RZ ;  /* 0x0000008202067227 */ /* 0x000fc800078e00ff */
[----:B------:R-:W-:Y:S02]  /*6730*/  IMAD.MOV R4, RZ, RZ, -R4 ;  /* 0x000000ffff047224 */ /* 0x000fe400078e0a04 */
[----:B------:R-:W-:Y:S02]  /*6740*/  VIADD R10, R0, 0x80 ;  /* 0x00000080000a7836 */ /* 0x000fe40000000000 */
[----:B------:R-:W-:Y:S02]  /*6750*/  IMAD.MOV R6, RZ, RZ, -R6 ;  /* 0x000000ffff067224 */ /* 0x000fe400078e0a06 */
[C---:B------:R-:W-:Y:S01]  /*6760*/  IMAD R129, R3.reuse, R4, R129 ;  /* 0x0000000403817224 */ /* 0x040fe200078e0281 */
[----:B------:R-:W-:Y:S01]  /*6770*/  IABS R131, R10 ;  /* 0x0000000a00837213 */ /* 0x000fe20000000000 */
[C---:B------:R-:W-:Y:S02]  /*6780*/  IMAD R130, R3.reuse, R6, R130 ;  /* 0x0000000603827224 */ /* 0x040fe400078e0282 */
[----:B------:R-:W-:Y:S01]  /*6790*/  @!P5 IMAD.IADD R126, R126, 0x1, -R3 ;  /* 0x000000017e7ed824 */ /* 0x000fe200078e0a03 */
[----:B------:R-:W-:Y:S01]  /*67a0*/  ISETP.GT.U32.AND P5, PT, R3, R129, PT ;  /* 0x000000810300720c */ /* 0x000fe20003fa4070 */
[----:B------:R-:W-:-:S04]  /*67b0*/  IMAD.HI.U32 R4, R2, R131, RZ ;  /* 0x0000008302047227 */ /* 0x000fc800078e00ff */
[----:B------:R-:W-:Y:S01]  /*67c0*/  @!P6 IMAD.MOV R126, RZ, RZ, -R126 ;  /* 0x000000ffff7ee224 */ /* 0x000fe200078e0a7e */
[C---:B------:R-:W-:Y:S01]  /*67d0*/  ISETP.GT.U32.AND P6, PT, R3.reuse, R130, PT ;  /* 0x000000820300720c */ /* 0x040fe20003fc4070 */
[----:B------:R-:W-:Y:S02]  /*67e0*/  IMAD.MOV R4, RZ, RZ, -R4 ;  /* 0x000000ffff047224 */ /* 0x000fe400078e0a04 */
[----:B------:R-:W-:Y:S02]  /*67f0*/  VIADD R11, R0, 0x7f ;  /* 0x0000007f000b7836 */ /* 0x000fe40000000000 */
[----:B------:R-:W-:Y:S02]  /*6800*/  IMAD R131, R3, R4, R131 ;  /* 0x0000000403837224 */ /* 0x000fe400078e0283 */
[----:B------:R-:W-:Y:S01]  /*6810*/  @!P5 IMAD.IADD R129, R129, 0x1, -R3 ;  /* 0x000000018181d824 */ /* 0x000fe200078e0a03 */
[----:B------:R-:W-:Y:S01]  /*6820*/  IABS R132, R11 ;  /* 0x0000000b00847213 */ /* 0x000fe20000000000 */
[----:B------:R-:W-:Y:S01]  /*6830*/  @!P3 IMAD.MOV R123, RZ, RZ, -R123 ;  /* 0x000000ffff7bb224 */ /* 0x000fe200078e0a7b */
[C---:B------:R-:W-:Y:S01]  /*6840*/  ISETP.GT.U32.AND P5, PT, R3.reuse, R131, PT ;  /* 0x000000830300720c */ /* 0x040fe20003fa4070 */
[--C-:B------:R-:W-:Y:S01]  /*6850*/  @!P2 IMAD.IADD R128, R128, 0x1, -R3.reuse ;  /* 0x000000018080a824 */ /* 0x100fe200078e0a03 */
[----:B------:R-:W-:Y:S01]  /*6860*/  ISETP.GE.AND P3, PT, R8, RZ, PT ;  /* 0x000000ff0800720c */ /* 0x000fe20003f66270 */
[----:B------:R-:W-:Y:S01]  /*6870*/  @!P6 IMAD.IADD R130, R130, 0x1, -R3 ;  /* 0x000000018282e824 */ /* 0x000fe200078e0a03 */
[C---:B------:R-:W-:Y:S01]  /*6880*/  ISETP.GT.U32.AND P6, PT, R3.reuse, R129, PT ;  /* 0x000000810300720c */ /* 0x040fe20003fc4070 */
[----:B------:R-:W-:Y:S01]  /*6890*/  IMAD.HI.U32 R6, R2, R132, RZ ;  /* 0x0000008402067227 */ /* 0x000fe200078e00ff */
[----:B------:R-:W-:-:S03]  /*68a0*/  ISETP.GT.U32.AND P2, PT, R3, R128, PT ;  /* 0x000000800300720c */ /* 0x000fc60003f44070 */
[----:B------:R-:W-:Y:S02]  /*68b0*/  IMAD.MOV R6, RZ, RZ, -R6 ;  /* 0x000000ffff067224 */ /* 0x000fe400078e0a06 */
[----:B------:R-:W-:Y:S02]  /*68c0*/  VIADD R8, R0, 0x7e ;  /* 0x0000007e00087836 */ /* 0x000fe40000000000 */
[----:B------:R-:W-:Y:S01]  /*68d0*/  @!P1 IMAD.MOV R124, RZ, RZ, -R124 ;  /* 0x000000ffff7c9224 */ /* 0x000fe200078e0a7c */
[C---:B------:R-:W-:Y:S01]  /*68e0*/  ISETP.GT.U32.AND P1, PT, R3.reuse, R127, PT ;  /* 0x0000007f0300720c */ /* 0x040fe20003f24070 */
[----:B------:R-:W-:Y:S01]  /*68f0*/  IMAD R132, R3, R6, R132 ;  /* 0x0000000603847224 */ /* 0x000fe200078e0284 */
[----:B------:R-:W-:Y:S01]  /*6900*/  IABS R133, R8 ;  /* 0x0000000800857213 */ /* 0x000fe20000000000 */
[--C-:B------:R-:W-:Y:S02]  /*6910*/  @!P5 IMAD.IADD R131, R131, 0x1, -R3.reuse ;  /* 0x000000018383d824 */ /* 0x100fe400078e0a03 */
[----:B------:R-:W-:Y:S01]  /*6920*/  @!P6 IMAD.IADD R129, R129, 0x1, -R3 ;  /* 0x000000018181e824 */ /* 0x000fe200078e0a03 */
[C---:B------:R-:W-:Y:S01]  /*6930*/  ISETP.GT.U32.AND P6, PT, R3.reuse, R132, PT ;  /* 0x000000840300720c */ /* 0x040fe20003fc4070 */
[----:B------:R-:W-:Y:S01]  /*6940*/  IMAD.HI.U32 R4, R2, R133, RZ ;  /* 0x0000008502047227 */ /* 0x000fe200078e00ff */
[----:B------:R-:W-:-:S03]  /*6950*/  ISETP.GT.U32.AND P5, PT, R3, R131, PT ;  /* 0x000000830300720c */ /* 0x000fc60003fa4070 */
[----:B------:R-:W-:Y:S02]  /*6960*/  IMAD.MOV R4, RZ, RZ, -R4 ;  /* 0x000000ffff047224 */ /* 0x000fe400078e0a04 */
[----:B------:R-:W-:Y:S01]  /*6970*/  @!P1 IMAD.IADD R127, R127, 0x1, -R3 ;  /* 0x000000017f7f9824 */ /* 0x000fe200078e0a03 */
[----:B------:R-:W-:Y:S01]  /*6980*/  ISETP.GE.AND P1, PT, R9, RZ, PT ;  /* 0x000000ff0900720c */ /* 0x000fe20003f26270 */
[C---:B------:R-:W-:Y:S02]  /*6990*/  VIADD R12, R0.reuse, 0x7b ;  /* 0x0000007b000c7836 */ /* 0x040fe40000000000 */
[----:B------:R-:W-:Y:S02]  /*69a0*/  VIADD R9, R0, 0x7d ;  /* 0x0000007d00097836 */ /* 0x000fe40000000000 */
[----:B------:R-:W-:Y:S01]  /*69b0*/  IMAD R133, R3, R4, R133 ;  /* 0x0000000403857224 */ /* 0x000fe200078e0285 */
[----:B------:R-:W-:Y:S01]  /*69c0*/  IABS R136, R12 ;  /* 0x0000000c00887213 */ /* 0x000fe20000000000 */
[--C-:B------:R-:W-:Y:S01]  /*69d0*/  @!P2 IMAD.IADD R128, R128, 0x1, -R3.reuse ;  /* 0x000000018080a824 */ /* 0x100fe200078e0a03 */
[----:B------:R-:W-:Y:S01]  /*69e0*/  ISETP.GE.AND P2, PT, R10, RZ, PT ;  /* 0x000000ff0a00720c */ /* 0x000fe20003f46270 */
[--C-:B------:R-:W-:Y:S01]  /*69f0*/  @!P6 IMAD.IADD R132, R132, 0x1, -R3.reuse ;  /* 0x000000018484e824 */ /* 0x100fe200078e0a03 */
[----:B------:R-:W-:Y:S01]  /*6a00*/  IABS R134, R9 ;  /* 0x0000000900867213 */ /* 0x000fe20000000000 */
[----:B------:R-:W-:Y:S01]  /*6a10*/  VIADD R10, R0, 0x7c ;  /* 0x0000007c000a7836 */ /* 0x000fe20000000000 */
[----:B------:R-:W-:Y:S01]  /*6a20*/  ISETP.GE.AND P6, PT, R8, RZ, PT ;  /* 0x000000ff0800720c */ /* 0x000fe20003fc6270 */
[----:B------:R-:W-:Y:S01]  /*6a30*/  @!P5 IMAD.IADD R131, R131, 0x1, -R3 ;  /* 0x000000018383d824 */ /* 0x000fe200078e0a03 */
[----:B------:R-:W-:Y:S01]  /*6a40*/  ISETP.GT.U32.AND P5, PT, R3, R133, PT ;  /* 0x000000850300720c */ /* 0x000fe20003fa4070 */
[----:B------:R-:W-:Y:S01]  /*6a50*/  @!P0 IMAD.MOV R125, RZ, RZ, -R125 ;  /* 0x000000ffff7d8224 */ /* 0x000fe200078e0a7d */
[----:B------:R-:W-:Y:S01]  /*6a60*/  ISETP.GE.AND P0, PT, R7, RZ, PT ;  /* 0x000000ff0700720c */ /* 0x000fe20003f06270 */
[----:B------:R-:W-:Y:S01]  /*6a70*/  @!P3 IMAD.MOV R128, RZ, RZ, -R128 ;  /* 0x000000ffff80b224 */ /* 0x000fe200078e0a80 */
[C---:B------:R-:W-:Y:S01]  /*6a80*/  ISETP.GT.U32.AND P3, PT, R3.reuse, R132, PT ;  /* 0x000000840300720c */ /* 0x040fe20003f64070 */
[----:B------:R-:W-:Y:S01]  /*6a90*/  @!P4 IMAD.MOV R127, RZ, RZ, -R127 ;  /* 0x000000ffff7fc224 */ /* 0x000fe200078e0a7f */
[----:B------:R-:W-:Y:S01]  /*6aa0*/  ISETP.GT.U32.AND P4, PT, R3, R130, PT ;  /* 0x000000820300720c */ /* 0x000fe20003f84070 */
[----:B------:R-:W-:Y:S01]  /*6ab0*/  IMAD.HI.U32 R7, R2, R136, RZ ;  /* 0x0000008802077227 */ /* 0x000fe200078e00ff */
[----:B------:R-:W-:-:S03]  /*6ac0*/  IABS R135, R10 ;  /* 0x0000000a00877213 */ /* 0x000fc60000000000 */
[----:B------:R-:W-:-:S04]  /*6ad0*/  IMAD.HI.U32 R4, R2, R134, RZ ;  /* 0x0000008602047227 */ /* 0x000fc800078e00ff */
[----:B------:R-:W-:Y:S02]  /*6ae0*/  IMAD.MOV R7, RZ, RZ, -R7 ;  /* 0x000000ffff077224 */ /* 0x000fe400078e0a07 */
[----:B------:R-:W-:-:S04]  /*6af0*/  IMAD.HI.U32 R6, R2, R135, RZ ;  /* 0x0000008702067227 */ /* 0x000fc800078e00ff */
[----:B------:R-:W-:Y:S02]  /*6b00*/  IMAD.MOV R4, RZ, RZ, -R4 ;  /* 0x000000ffff047224 */ /* 0x000fe400078e0a04 */
[C---:B------:R-:W-:Y:S02]  /*6b10*/  IMAD R136, R3.reuse, R7, R136 ;  /* 0x0000000703887224 */ /* 0x040fe400078e0288 */
[----:B------:R-:W-:Y:S02]  /*6b20*/  IMAD.MOV R6, RZ, RZ, -R6 ;  /* 0x000000ffff067224 */ /* 0x000fe400078e0a06 */
[----:B------:R-:W-:Y:S02]  /*6b30*/  IMAD R134, R3, R4, R134 ;  /* 0x0000000403867224 */ /* 0x000fe400078e0286 */
[----:B------:R-:W-:Y:S02]  /*6b40*/  VIADD R8, R0, 0x7a ;  /* 0x0000007a00087836 */ /* 0x000fe40000000000 */
[--C-:B------:R-:W-:Y:S01]  /*6b50*/  @!P5 IMAD.IADD R133, R133, 0x1, -R3.reuse ;  /* 0x000000018585d824 */ /* 0x100fe200078e0a03 */
[C---:B------:R-:W-:Y:S01]  /*6b60*/  ISETP.GT.U32.AND P5, PT, R3.reuse, R134, PT ;  /* 0x000000860300720c */ /* 0x040fe20003fa4070 */
[--C-:B------:R-:W-:Y:S01]  /*6b70*/  @!P3 IMAD.IADD R132, R132, 0x1, -R3.reuse ;  /* 0x000000018484b824 */ /* 0x100fe200078e0a03 */
[C---:B------:R-:W-:Y:S01]  /*6b80*/  ISETP.GT.U32.AND P3, PT, R3.reuse, R136, PT ;  /* 0x000000880300720c */ /* 0x040fe20003f64070 */
[----:B------:R-:W-:Y:S01]  /*6b90*/  @!P4 IMAD.IADD R130, R130, 0x1, -R3 ;  /* 0x000000018282c824 */ /* 0x000fe200078e0a03 */
[----:B------:R-:W-:Y:S01]  /*6ba0*/  IABS R137, R8 ;  /* 0x0000000800897213 */ /* 0x000fe20000000000 */
[----:B------:R-:W-:Y:S01]  /*6bb0*/  IMAD R135, R3, R6, R135 ;  /* 0x0000000603877224 */ /* 0x000fe200078e0287 */
[----:B------:R-:W-:Y:S01]  /*6bc0*/  ISETP.GE.AND P4, PT, R11, RZ, PT ;  /* 0x000000ff0b00720c */ /* 0x000fe20003f86270 */
[----:B------:R-:W-:Y:S01]  /*6bd0*/  @!P0 IMAD.MOV R129, RZ, RZ, -R129 ;  /* 0x000000ffff818224 */ /* 0x000fe200078e0a81 */
[C---:B------:R-:W-:Y:S01]  /*6be0*/  ISETP.GT.U32.AND P0, PT, R3.reuse, R133, PT ;  /* 0x000000850300720c */ /* 0x040fe20003f04070 */
[----:B------:R-:W-:Y:S01]  /*6bf0*/  @!P1 IMAD.MOV R130, RZ, RZ, -R130 ;  /* 0x000000ffff829224 */ /* 0x000fe200078e0a82 */
[----:B------:R-:W-:Y:S01]  /*6c00*/  ISETP.GT.U32.AND P1, PT, R3, R135, PT ;  /* 0x000000870300720c */ /* 0x000fe20003f24070 */
[----:B------:R-:W-:-:S04]  /*6c10*/  IMAD.HI.U32 R4, R2, R137, RZ ;  /* 0x0000008902047227 */ /* 0x000fc800078e00ff */
[----:B------:R-:W-:Y:S02]  /*6c20*/  IMAD.MOV R6, RZ, RZ, -R4 ;  /* 0x000000ffff067224 */ /* 0x000fe400078e0a04 */
[--C-:B------:R-:W-:Y:S02]  /*6c30*/  @!P3 IMAD.IADD R136, R136, 0x1, -R3.reuse ;  /* 0x000000018888b824 */ /* 0x100fe400078e0a03 */
[----:B------:R-:W-:Y:S02]  /*6c40*/  VIADD R7, R0, 0x79 ;  /* 0x0000007900077836 */ /* 0x000fe40000000000 */
[--C-:B------:R-:W-:Y:S01]  /*6c50*/  @!P0 IMAD.IADD R133, R133, 0x1, -R3.reuse ;  /* 0x0000000185858824 */ /* 0x100fe200078e0a03 */
[C---:B------:R-:W-:Y:S01]  /*6c60*/  ISETP.GT.U32.AND P3, PT, R3.reuse, R136, PT ;  /* 0x000000880300720c */ /* 0x040fe20003f64070 */
[----:B------:R-:W-:Y:S01]  /*6c70*/  @!P5 IMAD.IADD R134, R134, 0x1, -R3 ;  /* 0x000000018686d824 */ /* 0x000fe200078e0a03 */
[----:B------:R-:W-:Y:S01]  /*6c80*/  IABS R138, R7 ;  /* 0x00000007008a7213 */ /* 0x000fe20000000000 */
[----:B------:R-:W-:Y:S01]  /*6c90*/  IMAD R137, R3, R6, R137 ;  /* 0x0000000603897224 */ /* 0x000fe200078e0289 */
[----:B------:R-:W-:Y:S01]  /*6ca0*/  ISETP.GE.AND P0, PT, R10, RZ, PT ;  /* 0x000000ff0a00720c */ /* 0x000fe20003f06270 */
[----:B------:R-:W-:Y:S01]  /*6cb0*/  @!P1 IMAD.IADD R135, R135, 0x1, -R3 ;  /* 0x0000000187879824 */ /* 0x000fe200078e0a03 */
[C---:B------:R-:W-:Y:S01]  /*6cc0*/  ISETP.GT.U32.AND P1, PT, R3.reuse, R134, PT ;  /* 0x000000860300720c */ /* 0x040fe20003f24070 */
[----:B------:R-:W-:Y:S01]  /*6cd0*/  @!P6 IMAD.MOV R133, RZ, RZ, -R133 ;  /* 0x000000ffff85e224 */ /* 0x000fe200078e0a85 */
[----:B------:R-:W-:Y:S01]  /*6ce0*/  ISETP.GT.U32.AND P6, PT, R3, R137, PT ;  /* 0x000000890300720c */ /* 0x000fe20003fc4070 */
[----:B------:R-:W-:Y:S01]  /*6cf0*/  @!P2 IMAD.MOV R131, RZ, RZ, -R131 ;  /* 0x000000ffff83a224 */ /* 0x000fe200078e0a83 */
[----:B------:R-:W-:Y:S01]  /*6d00*/  ISETP.GE.AND P2, PT, R9, RZ, PT ;  /* 0x000000ff0900720c */ /* 0x000fe20003f46270 */
[----:B------:R-:W-:Y:S01]  /*6d10*/  @!P4 IMAD.MOV R132, RZ, RZ, -R132 ;  /* 0x000000ffff84c224 */ /* 0x000fe200078e0a84 */
[----:B------:R-:W-:Y:S01]  /*6d20*/  ISETP.GT.U32.AND P4, PT, R3, R135, PT ;  /* 0x000000870300720c */ /* 0x000fe20003f84070 */
[----:B------:R-:W-:Y:S01]  /*6d30*/  VIADD R9, R0, 0x78 ;  /* 0x0000007800097836 */ /* 0x000fe20000000000 */
[----:B------:R-:W-:Y:S01]  /*6d40*/  ISETP.GE.AND P5, PT, R12, RZ, PT ;  /* 0x000000ff0c00720c */ /* 0x000fe20003fa6270 */
[----:B------:R-:W-:-:S03]  /*6d50*/  IMAD.HI.U32 R4, R2, R138, RZ ;  /* 0x0000008a02047227 */ /* 0x000fc600078e00ff */
[----:B------:R-:W-:Y:S01]  /*6d60*/  IABS R139, R9 ;  /* 0x00000009008b7213 */ /* 0x000fe20000000000 */
[----:B------:R-:W-:Y:S02]  /*6d70*/  IMAD.MOV R4, RZ, RZ, -R4 ;  /* 0x000000ffff047224 */ /* 0x000fe400078e0a04 */
[--C-:B------:R-:W-:Y:S01]  /*6d80*/  @!P3 IMAD.IADD R136, R136, 0x1, -R3.reuse ;  /* 0x000000018888b824 */ /* 0x100fe200078e0a03 */
[----:B------:R-:W-:Y:S01]  /*6d90*/  ISETP.GE.AND P3, PT, R7, RZ, PT ;  /* 0x000000ff0700720c */ /* 0x000fe20003f66270 */
[----:B------:R-:W-:Y:S02]  /*6da0*/  IMAD R138, R3, R4, R138 ;  /* 0x00000004038a7224 */ /* 0x000fe400078e028a */
[--C-:B------:R-:W-:Y:S01]  /*6db0*/  @!P1 IMAD.IADD R134, R134, 0x1, -R3.reuse ;  /* 0x0000000186869824 */ /* 0x100fe200078e0a03 */
[----:B------:R-:W-:Y:S01]  /*6dc0*/  ISETP.GE.AND P1, PT, R8, RZ, PT ;  /* 0x000000ff0800720c */ /* 0x000fe20003f26270 */
        /* <DEDUP_REMOVED lines=14> */
[----:B------:R-:W-:Y:S02]  /*6eb0*/  IMAD.MOV R4, RZ, RZ, -R4 ;  /* 0x000000ffff047224 */ /* 0x000fe400078e0a04 */
[--C-:B------:R-:W-:Y:S02]  /*6ec0*/  @!P4 IMAD.IADD R138, R138, 0x1, -R3.reuse ;  /* 0x000000018a8ac824 */ /* 0x100fe400078e0a03 */
[----:B------:R-:W-:Y:S02]  /*6ed0*/  @!P2 IMAD.IADD R137, R137, 0x1, -R3 ;  /* 0x000000018989a824 */ /* 0x000fe400078e0a03 */
[C---:B------:R-:W-:Y:S01]  /*6ee0*/  IMAD R141, R3.reuse, R4, R141 ;  /* 0x00000004038d7224 */ /* 0x040fe200078e028d */
[C---:B------:R-:W-:Y:S01]  /*6ef0*/  ISETP.GT.U32.AND P4, PT, R3.reuse, R138, PT ;  /* 0x0000008a0300720c */ /* 0x040fe20003f84070 */
[----:B------:R-:W-:Y:S02]  /*6f00*/  @!P1 IMAD.MOV R137, RZ, RZ, -R137 ;  /* 0x000000ffff899224 */ /* 0x000fe400078e0a89 */
[----:B------:R-:W-:Y:S01]  /*6f10*/  IMAD.HI.U32 R6, R2, R140, RZ ;  /* 0x0000008c02067227 */ /* 0x000fe200078e00ff */
[----:B------:R-:W-:-:S03]  /*6f20*/  ISETP.GT.U32.AND P1, PT, R3, R141, PT ;  /* 0x0000008d0300720c */ /* 0x000fc60003f24070 */
[----:B------:R-:W-:Y:S02]  /*6f30*/  IMAD.MOV R6, RZ, RZ, -R6 ;  /* 0x000000ffff067224 */ /* 0x000fe400078e0a06 */
[----:B------:R-:W-:Y:S02]  /*6f40*/  VIADD R8, R0, 0x74 ;  /* 0x0000007400087836 */ /* 0x000fe40000000000 */
[C---:B------:R-:W-:Y:S02]  /*6f50*/  IMAD R140, R3.reuse, R6, R140 ;  /* 0x00000006038c7224 */ /* 0x040fe400078e028c */
[--C-:B------:R-:W-:Y:S01]  /*6f60*/  @!P4 IMAD.IADD R138, R138, 0x1, -R3.reuse ;  /* 0x000000018a8ac824 */ /* 0x100fe200078e0a03 */
[----:B------:R-:W-:Y:S01]  /*6f70*/  IABS R143, R8 ;  /* 0x00000008008f7213 */ /* 0x000fe20000000000 */
[C---:B------:R-:W-:Y:S01]  /*6f80*/  VIADD R6, R0.reuse, 0x75 ;  /* 0x0000007500067836 */ /* 0x040fe20000000000 */
[----:B------:R-:W-:Y:S01]  /*6f90*/  ISETP.GT.U32.AND P2, PT, R3, R140, PT ;  /* 0x0000008c0300720c */ /* 0x000fe20003f44070 */
[----:B------:R-:W-:Y:S01]  /*6fa0*/  @!P1 IMAD.IADD R141, R141, 0x1, -R3 ;  /* 0x000000018d8d9824 */ /* 0x000fe200078e0a03 */
[----:B------:R-:W-:Y:S01]  /*6fb0*/  ISETP.GE.AND P4, PT, R7, RZ, PT ;  /* 0x000000ff0700720c */ /* 0x000fe20003f86270 */
[----:B------:R-:W-:Y:S01]  /*6fc0*/  @!P0 IMAD.MOV R135, RZ, RZ, -R135 ;  /* 0x000000ffff878224 */ /* 0x000fe200078e0a87 */
[C---:B------:R-:W-:Y:S01]  /*6fd0*/  ISETP.GT.U32.AND P0, PT, R3.reuse, R139, PT ;  /* 0x0000008b0300720c */ /* 0x040fe20003f04070 */
[----:B------:R-:W-:Y:S01]  /*6fe0*/  @!P3 IMAD.MOV R138, RZ, RZ, -R138 ;  /* 0x000000ffff8ab224 */ /* 0x000fe200078e0a8a */
[----:B------:R-:W-:Y:S01]  /*6ff0*/  IABS R142, R6 ;  /* 0x00000006008e7213 */ /* 0x000fe20000000000 */
[----:B------:R-:W-:Y:S01]  /*7000*/  VIADD R9, R0, 0x73 ;  /* 0x0000007300097836 */ /* 0x000fe20000000000 */
[----:B------:R-:W-:Y:S01]  /*7010*/  ISETP.GE.AND P3, PT, R6, RZ, PT ;  /* 0x000000ff0600720c */ /* 0x000fe20003f66270 */
[----:B------:R-:W-:Y:S01]  /*7020*/  IMAD.HI.U32 R6, R2, R143, RZ ;  /* 0x0000008f02067227 */ /* 0x000fe200078e00ff */
[----:B------:R-:W-:-:S02]  /*7030*/  ISETP.GT.U32.AND P1, PT, R3, R141, PT ;  /* 0x0000008d0300720c */ /* 0x000fc40003f24070 */
[----:B------:R-:W-:Y:S01]  /*7040*/  IABS R144, R9 ;  /* 0x0000000900907213 */ /* 0x000fe20000000000 */
[----:B------:R-:W-:Y:S02]  /*7050*/  IMAD.MOV R6, RZ, RZ, -R6 ;  /* 0x000000ffff067224 */ /* 0x000fe400078e0a06 */
[----:B------:R-:W-:Y:S02]  /*7060*/  @!P2 IMAD.IADD R140, R140, 0x1, -R3 ;  /* 0x000000018c8ca824 */ /* 0x000fe400078e0a03 */
[----:B------:R-:W-:Y:S02]  /*7070*/  IMAD R143, R3, R6, R143 ;  /* 0x00000006038f7224 */ /* 0x000fe400078e028f */
[----:B------:R-:W-:Y:S01]  /*7080*/  @!P0 IMAD.IADD R139, R139, 0x1, -R3 ;  /* 0x000000018b8b8824 */ /* 0x000fe200078e0a03 */
[----:B------:R-:W-:Y:S01]  /*7090*/  ISETP.GT.U32.AND P2, PT, R3, R140, PT ;  /* 0x0000008c0300720c */ /* 0x000fe20003f44070 */
[----:B------:R-:W-:-:S03]  /*70a0*/  IMAD.HI.U32 R4, R2, R142, RZ ;  /* 0x0000008e02047227 */ /* 0x000fc600078e00ff */
[----:B------:R-:W-:Y:S01]  /*70b0*/  ISETP.GT.U32.AND P0, PT, R3, R139, PT ;  /* 0x0000008b0300720c */ /* 0x000fe20003f04070 */
[----:B------:R-:W-:Y:S01]  /*70c0*/  @!P1 IMAD.IADD R141, R141, 0x1, -R3 ;  /* 0x000000018d8d9824 */ /* 0x000fe200078e0a03 */
[----:B------:R-:W-:Y:S01]  /*70d0*/  ISETP.GT.U32.AND P1, PT, R3, R143, PT ;  /* 0x0000008f0300720c */ /* 0x000fe20003f24070 */
[----:B------:R-:W-:Y:S01]  /*70e0*/  @!P5 IMAD.MOV R136, RZ, RZ, -R136 ;  /* 0x000000ffff88d224 */ /* 0x000fe200078e0a88 */
[----:B------:R-:W-:Y:S01]  /*70f0*/  ISETP.GE.AND P5, PT, R10, RZ, PT ;  /* 0x000000ff0a00720c */ /* 0x000fe20003fa6270 */
[----:B------:R-:W-:Y:S02]  /*7100*/  IMAD.MOV R4, RZ, RZ, -R4 ;  /* 0x000000ffff047224 */ /* 0x000fe400078e0a04 */
[----:B------:R-:W-:-:S04]  /*7110*/  IMAD.HI.U32 R7, R2, R144, RZ ;  /* 0x0000009002077227 */ /* 0x000fc800078e00ff */
[----:B------:R-:W-:Y:S02]  /*7120*/  IMAD R142, R3, R4, R142 ;  /* 0x00000004038e7224 */ /* 0x000fe400078e028e */
[----:B------:R-:W-:Y:S02]  /*7130*/  VIADD R4, R0, 0x72 ;  /* 0x0000007200047836 */ /* 0x000fe40000000000 */
[----:B------:R-:W-:Y:S02]  /*7140*/  IMAD.MOV R7, RZ, RZ, -R7 ;  /* 0x000000ffff077224 */ /* 0x000fe400078e0a07 */
[--C-:B------:R-:W-:Y:S01]  /*7150*/  @!P2 IMAD.IADD R140, R140, 0x1, -R3.reuse ;  /* 0x000000018c8ca824 */ /* 0x100fe200078e0a03 */
[----:B------:R-:W-:Y:S01]  /*7160*/  IABS R145, R4 ;  /* 0x0000000400917213 */ /* 0x000fe20000000000 */
[----:B------:R-:W-:Y:S01]  /*7170*/  VIADD R12, R0, 0x71 ;  /* 0x00000071000c7836 */ /* 0x000fe20000000000 */
[----:B------:R-:W-:Y:S01]  /*7180*/  ISETP.GE.AND P2, PT, R9, RZ, PT ;  /* 0x000000ff0900720c */ /* 0x000fe20003f46270 */
[----:B------:R-:W-:-:S02]  /*7190*/  @!P1 IMAD.IADD R143, R143, 0x1, -R3 ;  /* 0x000000018f8f9824 */ /* 0x000fc400078e0a03 */
[----:B------:R-:W-:Y:S01]  /*71a0*/  @!P0 IMAD.IADD R139, R139, 0x1, -R3 ;  /* 0x000000018b8b8824 */ /* 0x000fe200078e0a03 */
[----:B------:R-:W-:Y:S01]  /*71b0*/  IABS R146, R12 ;  /* 0x0000000c00927213 */ /* 0x000fe20000000000 */
[C---:B------:R-:W-:Y:S01]  /*71c0*/  IMAD R144, R3.reuse, R7, R144 ;  /* 0x0000000703907224 */ /* 0x040fe200078e0290 */
[----:B------:R-:W-:Y:S01]  /*71d0*/  ISETP.GT.U32.AND P1, PT, R3, R143, PT ;  /* 0x0000008f0300720c */ /* 0x000fe20003f24070 */
[----:B------:R-:W-:Y:S01]  /*71e0*/  @!P5 IMAD.MOV R140, RZ, RZ, -R140 ;  /* 0x000000ffff8cd224 */ /* 0x000fe200078e0a8c */
[----:B------:R-:W-:Y:S01]  /*71f0*/  ISETP.GE.AND P5, PT, R4, RZ, PT ;  /* 0x000000ff0400720c */ /* 0x000fe20003fa6270 */
[----:B------:R-:W-:Y:S01]  /*7200*/  IMAD.HI.U32 R4, R2, R145, RZ ;  /* 0x0000009102047227 */ /* 0x000fe200078e00ff */
[----:B------:R-:W-:-:S03]  /*7210*/  ISETP.GE.AND P0, PT, R8, RZ, PT ;  /* 0x000000ff0800720c */ /* 0x000fc60003f06270 */
[----:B------:R-:W-:Y:S01]  /*7220*/  @!P6 IMAD.MOV R139, RZ, RZ, -R139 ;  /* 0x000000ffff8be224 */ /* 0x000fe200078e0a8b */
[C---:B------:R-:W-:Y:S01]  /*7230*/  ISETP.GT.U32.AND P6, PT, R3.reuse, R142, PT ;  /* 0x0000008e0300720c */ /* 0x040fe20003fc4070 */
[----:B------:R-:W-:Y:S01]  /*7240*/  @!P4 IMAD.MOV R141, RZ, RZ, -R141 ;  /* 0x000000ffff8dc224 */ /* 0x000fe200078e0a8d */
[----:B------:R-:W-:Y:S01]  /*7250*/  ISETP.GT.U32.AND P4, PT, R3, R144, PT ;  /* 0x000000900300720c */ /* 0x000fe20003f84070 */
[----:B------:R-:W-:Y:S02]  /*7260*/  VIADD R9, R0, 0x6f ;  /* 0x0000006f00097836 */ /* 0x000fe40000000000 */
[----:B------:R-:W-:-:S03]  /*7270*/  IMAD.HI.U32 R6, R2, R146, RZ ;  /* 0x0000009202067227 */ /* 0x000fc600078e00ff */
[----:B------:R-:W-:Y:S01]  /*7280*/  IABS R148, R9 ;  /* 0x0000000900947213 */ /* 0x000fe20000000000 */
[----:B------:R-:W-:Y:S02]  /*7290*/  IMAD.MOV R4, RZ, RZ, -R4 ;  /* 0x000000ffff047224 */ /* 0x000fe400078e0a04 */
[----:B------:R-:W-:Y:S02]  /*72a0*/  IMAD.MOV R6, RZ, RZ, -R6 ;  /* 0x000000ffff067224 */ /* 0x000fe400078e0a06 */
[C---:B------:R-:W-:Y:S02]  /*72b0*/  IMAD R145, R3.reuse, R4, R145 ;  /* 0x0000000403917224 */ /* 0x040fe400078e0291 */
[----:B------:R-:W-:Y:S02]  /*72c0*/  VIADD R11, R0, 0x70 ;  /* 0x00000070000b7836 */ /* 0x000fe40000000000 */
[----:B------:R-:W-:Y:S02]  /*72d0*/  IMAD R146, R3, R6, R146 ;  /* 0x0000000603927224 */ /* 0x000fe400078e0292 */
[----:B------:R-:W-:Y:S01]  /*72e0*/  @!P1 IMAD.IADD R143, R143, 0x1, -R3 ;  /* 0x000000018f8f9824 */ /* 0x000fe200078e0a03 */
[----:B------:R-:W-:Y:S01]  /*72f0*/  ISETP.GT.U32.AND P1, PT, R3, R145, PT ;  /* 0x000000910300720c */ /* 0x000fe20003f24070 */
[----:B------:R-:W-:Y:S01]  /*7300*/  IMAD.HI.U32 R8, R2, R148, RZ ;  /* 0x0000009402087227 */ /* 0x000fe200078e00ff */
[----:B------:R-:W-:-:S03]  /*7310*/  IABS R147, R11 ;  /* 0x0000000b00937213 */ /* 0x000fc60000000000 */
[--C-:B------:R-:W-:Y:S02]  /*7320*/  @!P6 IMAD.IADD R142, R142, 0x1, -R3.reuse ;  /* 0x000000018e8ee824 */ /* 0x100fe400078e0a03 */
[----:B------:R-:W-:Y:S01]  /*7330*/  @!P4 IMAD.IADD R144, R144, 0x1, -R3 ;  /* 0x000000019090c824 */ /* 0x000fe200078e0a03 */
[C---:B------:R-:W-:Y:S01]  /*7340*/  ISETP.GT.U32.AND P4, PT, R3.reuse, R146, PT ;  /* 0x000000920300720c */ /* 0x040fe20003f84070 */
[----:B------:R-:W-:Y:S01]  /*7350*/  IMAD.MOV R8, RZ, RZ, -R8 ;  /* 0x000000ffff087224 */ /* 0x000fe200078e0a08 */
[----:B------:R-:W-:Y:S01]  /*7360*/  ISETP.GT.U32.AND P6, PT, R3, R142, PT ;  /* 0x0000008e0300720c */ /* 0x000fe20003fc4070 */
[----:B------:R-:W-:-:S04]  /*7370*/  IMAD.HI.U32 R7, R2, R147, RZ ;  /* 0x0000009302077227 */ /* 0x000fc800078e00ff */
[----:B------:R-:W-:Y:S02]  /*7380*/  IMAD R148, R3, R8, R148 ;  /* 0x0000000803947224 */ /* 0x000fe400078e0294 */
[C---:B------:R-:W-:Y:S02]  /*7390*/  VIADD R8, R0.reuse, 0x6e ;  /* 0x0000006e00087836 */ /* 0x040fe40000000000 */
[----:B------:R-:W-:Y:S02]  /*73a0*/  IMAD.MOV R10, RZ, RZ, -R7 ;  /* 0x000000ffff0a7224 */ /* 0x000fe400078e0a07 */
[----:B------:R-:W-:Y:S01]  /*73b0*/  @!P1 IMAD.IADD R145, R145, 0x1, -R3 ;  /* 0x0000000191919824 */ /* 0x000fe200078e0a03 */
[----:B------:R-:W-:Y:S01]  /*73c0*/  IABS R149, R8 ;  /* 0x0000000800957213 */ /* 0x000fe20000000000 */
[C---:B------:R-:W-:Y:S01]  /*73d0*/  IMAD R147, R3.reuse, R10, R147 ;  /* 0x0000000a03937224 */ /* 0x040fe200078e0293 */
[----:B------:R-:W-:Y:S01]  /*73e0*/  ISETP.GT.U32.AND P1, PT, R3, R144, PT ;  /* 0x000000900300720c */ /* 0x000fe20003f24070 */
[----:B------:R-:W-:-:S02]  /*73f0*/  VIADD R10, R0, 0x6d ;  /* 0x0000006d000a7836 */ /* 0x000fc40000000000 */
[----:B------:R-:W-:Y:S01]  /*7400*/  @!P4 IMAD.IADD R146, R146, 0x1, -R3 ;  /* 0x000000019292c824 */ /* 0x000fe200078e0a03 */
[----:B------:R-:W-:Y:S01]  /*7410*/  ISETP.GT.U32.AND P4, PT, R3, R145, PT ;  /* 0x000000910300720c */ /* 0x000fe20003f84070 */
[----:B------:R-:W-:Y:S01]  /*7420*/  IMAD.HI.U32 R4, R2, R149, RZ ;  /* 0x0000009502047227 */ /* 0x000fe200078e00ff */
[----:B------:R-:W-:-:S03]  /*7430*/  IABS R150, R10 ;  /* 0x0000000a00967213 */ /* 0x000fc60000000000 */
[----:B------:R-:W-:Y:S01]  /*7440*/  @!P6 IMAD.IADD R142, R142, 0x1, -R3 ;  /* 0x000000018e8ee824 */ /* 0x000fe200078e0a03 */
[----:B------:R-:W-:Y:S01]  /*7450*/  ISETP.GE.AND P6, PT, R12, RZ, PT ;  /* 0x000000ff0c00720c */ /* 0x000fe20003fc6270 */
[----:B------:R-:W-:Y:S02]  /*7460*/  IMAD.MOV R4, RZ, RZ, -R4 ;  /* 0x000000ffff047224 */ /* 0x000fe400078e0a04 */
[----:B------:R-:W-:Y:S01]  /*7470*/  @!P3 IMAD.MOV R142, RZ, RZ, -R142 ;  /* 0x000000ffff8eb224 */ /* 0x000fe200078e0a8e */
[----:B------:R-:W-:Y:S01]  /*7480*/  ISETP.GT.U32.AND P3, PT, R3, R146, PT ;  /* 0x000000920300720c */ /* 0x000fe20003f64070 */
[----:B------:R-:W-:-:S04]  /*7490*/  IMAD.HI.U32 R6, R2, R150, RZ ;  /* 0x0000009602067227 */ /* 0x000fc800078e00ff */
[----:B------:R-:W-:Y:S01]  /*74a0*/  @!P0 IMAD.MOV R143, RZ, RZ, -R143 ;  /* 0x000000ffff8f8224 */ /* 0x000fe200078e0a8f */
[C---:B------:R-:W-:Y:S01]  /*74b0*/  ISETP.GT.U32.AND P0, PT, R3.reuse, R147, PT ;  /* 0x000000930300720c */ /* 0x040fe20003f04070 */
[----:B------:R-:W-:Y:S02]  /*74c0*/  IMAD R149, R3, R4, R149 ;  /* 0x0000000403957224 */ /* 0x000fe400078e0295 */
[----:B------:R-:W-:Y:S02]  /*74d0*/  IMAD.MOV R7, RZ, RZ, -R6 ;  /* 0x000000ffff077224 */ /* 0x000fe400078e0a06 */
[--C-:B------:R-:W-:Y:S01]  /*74e0*/  @!P4 IMAD.IADD R145, R145, 0x1, -R3.reuse ;  /* 0x000000019191c824 */ /* 0x100fe200078e0a03 */
[C---:B------:R-:W-:Y:S01]  /*74f0*/  ISETP.GT.U32.AND P4, PT, R3.reuse, R149, PT ;  /* 0x000000950300720c */ /* 0x040fe20003f84070 */
[----:B------:R-:W-:Y:S02]  /*7500*/  VIADD R12, R0, 0x6c ;  /* 0x0000006c000c7836 */ /* 0x000fe40000000000 */
[--C-:B------:R-:W-:Y:S01]  /*7510*/  @!P1 IMAD.IADD R144, R144, 0x1, -R3.reuse ;  /* 0x0000000190909824 */ /* 0x100fe200078e0a03 */
[C---:B------:R-:W-:Y:S01]  /*7520*/  ISETP.GT.U32.AND P1, PT, R3.reuse, R148, PT ;  /* 0x000000940300720c */ /* 0x040fe20003f24070 */
[----:B------:R-:W-:Y:S01]  /*7530*/  IMAD R150, R3, R7, R150 ;  /* 0x0000000703967224 */ /* 0x000fe200078e0296 */
[----:B------:R-:W-:Y:S01]  /*7540*/  IABS R151, R12 ;  /* 0x0000000c00977213 */ /* 0x000fe20000000000 */
[----:B------:R-:W-:-:S02]  /*7550*/  @!P3 IMAD.IADD R146, R146, 0x1, -R3 ;  /* 0x000000019292b824 */ /* 0x000fc400078e0a03 */
[----:B------:R-:W-:Y:S01]  /*7560*/  @!P0 IMAD.IADD R147, R147, 0x1, -R3 ;  /* 0x0000000193938824 */ /* 0x000fe200078e0a03 */
[----:B------:R-:W-:Y:S01]  /*7570*/  ISETP.GT.U32.AND P3, PT, R3, R150, PT ;  /* 0x000000960300720c */ /* 0x000fe20003f64070 */
[----:B------:R-:W-:Y:S01]  /*7580*/  IMAD.HI.U32 R4, R2, R151, RZ ;  /* 0x0000009702047227 */ /* 0x000fe200078e00ff */
[----:B------:R-:W-:-:S03]  /*7590*/  ISETP.GE.AND P0, PT, R11, RZ, PT ;  /* 0x000000ff0b00720c */ /* 0x000fc60003f06270 */
[----:B------:R-:W-:Y:S02]  /*75a0*/  VIADD R13, R0, 0x6b ;  /* 0x0000006b000d7836 */ /* 0x000fe40000000000 */
[--C-:B------:R-:W-:Y:S01]  /*75b0*/  @!P4 IMAD.IADD R149, R149, 0x1, -R3.reuse ;  /* 0x000000019595c824 */ /* 0x100fe200078e0a03 */
[----:B------:R-:W-:Y:S01]  /*75c0*/  ISETP.GT.U32.AND P4, PT, R3, R147, PT ;  /* 0x000000930300720c */ /* 0x000fe20003f84070 */
[----:B------:R-:W-:Y:S01]  /*75d0*/  IMAD.MOV R4, RZ, RZ, -R4 ;  /* 0x000000ffff047224 */ /* 0x000fe200078e0a04 */
[----:B------:R-:W-:Y:S01]  /*75e0*/  IABS R152, R13 ;  /* 0x0000000d00987213 */ /* 0x000fe20000000000 */
[----:B------:R-:W-:Y:S01]  /*75f0*/  @!P1 IMAD.IADD R148, R148, 0x1, -R3 ;  /* 0x0000000194949824 */ /* 0x000fe200078e0a03 */
[----:B------:R-:W-:Y:S01]  /*7600*/  ISETP.GE.AND P1, PT, R9, RZ, PT ;  /* 0x000000ff0900720c */ /* 0x000fe20003f26270 */
[----:B------:R-:W-:Y:S02]  /*7610*/  IMAD R151, R3, R4, R151 ;  /* 0x0000000403977224 */ /* 0x000fe400078e0297 */
[----:B------:R-:W-:-:S02]  /*7620*/  VIADD R7, R0, 0x6a ;  /* 0x0000006a00077836 */ /* 0x000fc40000000000 */
[----:B------:R-:W-:Y:S01]  /*7630*/  @!P2 IMAD.MOV R144, RZ, RZ, -R144 ;  /* 0x000000ffff90a224 */ /* 0x000fe200078e0a90 */
[C---:B------:R-:W-:Y:S01]  /*7640*/  ISETP.GT.U32.AND P2, PT, R3.reuse, R148, PT ;  /* 0x000000940300720c */ /* 0x040fe20003f44070 */
[----:B------:R-:W-:Y:S01]  /*7650*/  @!P3 IMAD.IADD R150, R150, 0x1, -R3 ;  /* 0x000000019696b824 */ /* 0x000fe200078e0a03 */
[----:B------:R-:W-:Y:S01]  /*7660*/  ISETP.GT.U32.AND P3, PT, R3, R149, PT ;  /* 0x000000950300720c */ /* 0x000fe20003f64070 */
[----:B------:R-:W-:Y:S01]  /*7670*/  IMAD.HI.U32 R6, R2, R152, RZ ;  /* 0x0000009802067227 */ /* 0x000fe200078e00ff */
[----:B------:R-:W-:-:S03]  /*7680*/  IABS R153, R7 ;  /* 0x0000000700997213 */ /* 0x000fc60000000000 */
[----:B------:R-:W-:Y:S01]  /*7690*/  @!P6 IMAD.MOV R146, RZ, RZ, -R146 ;  /* 0x000000ffff92e224 */ /* 0x000fe200078e0a92 */
[----:B------:R-:W-:Y:S01]  /*76a0*/  ISETP.GT.U32.AND P6, PT, R3, R151, PT ;  /* 0x000000970300720c */ /* 0x000fe20003fc4070 */
[----:B------:R-:W-:Y:S02]  /*76b0*/  IMAD.MOV R6, RZ, RZ, -R6 ;  /* 0x000000ffff067224 */ /* 0x000fe400078e0a06 */
[----:B------:R-:W-:Y:S02]  /*76c0*/  VIADD R9, R0, 0x69 ;  /* 0x0000006900097836 */ /* 0x000fe40000000000 */
[----:B------:R-:W-:Y:S01]  /*76d0*/  @!P4 IMAD.IADD R147, R147, 0x1, -R3 ;  /* 0x000000019393c824 */ /* 0x000fe200078e0a03 */
[----:B------:R-:W-:Y:S01]  /*76e0*/  ISETP.GE.AND P4, PT, R8, RZ, PT ;  /* 0x000000ff0800720c */ /* 0x000fe20003f86270 */
[----:B------:R-:W-:Y:S01]  /*76f0*/  IMAD.HI.U32 R4, R2, R153, RZ ;  /* 0x0000009902047227 */ /* 0x000fe200078e00ff */
[----:B------:R-:W-:-:S03]  /*7700*/  IABS R154, R9 ;  /* 0x00000009009a7213 */ /* 0x000fc60000000000 */
[C---:B------:R-:W-:Y:S02]  /*7710*/  IMAD R152, R3.reuse, R6, R152 ;  /* 0x0000000603987224 */ /* 0x040fe400078e0298 */
[----:B------:R-:W-:Y:S01]  /*7720*/  @!P5 IMAD.MOV R145, RZ, RZ, -R145 ;  /* 0x000000ffff91d224 */ /* 0x000fe200078e0a91 */
[C---:B------:R-:W-:Y:S01]  /*7730*/  ISETP.GT.U32.AND P5, PT, R3.reuse, R150, PT ;  /* 0x000000960300720c */ /* 0x040fe20003fa4070 */
[----:B------:R-:W-:Y:S02]  /*7740*/  IMAD.MOV R4, RZ, RZ, -R4 ;  /* 0x000000ffff047224 */ /* 0x000fe400078e0a04 */
[--C-:B------:R-:W-:Y:S01]  /*7750*/  @!P2 IMAD.IADD R148, R148, 0x1, -R3.reuse ;  /* 0x000000019494a824 */ /* 0x100fe200078e0a03 */
[----:B------:R-:W-:Y:S01]  /*7760*/  ISETP.GT.U32.AND P2, PT, R3, R152, PT ;  /* 0x000000980300720c */ /* 0x000fe20003f44070 */
[----:B------:R-:W-:Y:S01]  /*7770*/  @!P3 IMAD.IADD R149, R149, 0x1, -R3 ;  /* 0x000000019595b824 */ /* 0x000fe200078e0a03 */
[----:B------:R-:W-:Y:S01]  /*7780*/  ISETP.GE.AND P3, PT, R10, RZ, PT ;  /* 0x000000ff0a00720c */ /* 0x000fe20003f66270 */
[----:B------:R-:W-:-:S04]  /*7790*/  IMAD.HI.U32 R6, R2, R154, RZ ;  /* 0x0000009a02067227 */ /* 0x000fc800078e00ff */
[----:B------:R-:W-:Y:S01]  /*77a0*/  @!P6 IMAD.IADD R151, R151, 0x1, -R3 ;  /* 0x000000019797e824 */ /* 0x000fe200078e0a03 */
[----:B------:R-:W-:Y:S01]  /*77b0*/  ISETP.GE.AND P6, PT, R13, RZ, PT ;  /* 0x000000ff0d00720c */ /* 0x000fe20003fc6270 */
[C---:B------:R-:W-:Y:S02]  /*77c0*/  IMAD R153, R3.reuse, R4, R153 ;  /* 0x0000000403997224 */ /* 0x040fe400078e0299 */
[----:B------:R-:W-:Y:S02]  /*77d0*/  IMAD.MOV R6, RZ, RZ, -R6 ;  /* 0x000000ffff067224 */ /* 0x000fe400078e0a06 */
[----:B------:R-:W-:Y:S01]  /*77e0*/  @!P0 IMAD.MOV R147, RZ, RZ, -R147 ;  /* 0x000000ffff938224 */ /* 0x000fe200078e0a93 */
[C---:B------:R-:W-:Y:S01]  /*77f0*/  ISETP.GT.U32.AND P0, PT, R3.reuse, R151, PT ;  /* 0x000000970300720c */ /* 0x040fe20003f04070 */
[----:B------:R-:W-:Y:S01]  /*7800*/  @!P4 IMAD.MOV R149, RZ, RZ, -R149 ;  /* 0x000000ffff95c224 */ /* 0x000fe200078e0a95 */
[C---:B------:R-:W-:Y:S01]  /*7810*/  ISETP.GT.U32.AND P4, PT, R3.reuse, R153, PT ;  /* 0x000000990300720c */ /* 0x040fe20003f84070 */
[----:B------:R-:W-:Y:S01]  /*7820*/  @!P5 IMAD.IADD R150, R150, 0x1, -R3 ;  /* 0x000000019696d824 */ /* 0x000fe200078e0a03 */
[----:B------:R-:W-:Y:S01]  /*7830*/  ISETP.GE.AND P5, PT, R12, RZ, PT ;  /* 0x000000ff0c00720c */ /* 0x000fe20003fa6270 */
[----:B------:R-:W-:-:S02]  /*7840*/  IMAD R154, R3, R6, R154 ;  /* 0x00000006039a7224 */ /* 0x000fc400078e029a */
[--C-:B------:R-:W-:Y:S01]  /*7850*/  @!P2 IMAD.IADD R152, R152, 0x1, -R3.reuse ;  /* 0x000000019898a824 */ /* 0x100fe200078e0a03 */
[----:B------:R-:W-:Y:S01]  /*7860*/  ISETP.GE.AND P2, PT, R7, RZ, PT ;  /* 0x000000ff0700720c */ /* 0x000fe20003f46270 */
[----:B------:R-:W-:Y:S01]  /*7870*/  @!P3 IMAD.MOV R150, RZ, RZ, -R150 ;  /* 0x000000ffff96b224 */ /* 0x000fe200078e0a96 */
[C---:B------:R-:W-:Y:S01]  /*7880*/  ISETP.GT.U32.AND P3, PT, R3.reuse, R154, PT ;  /* 0x0000009a0300720c */ /* 0x040fe20003f64070 */
[----:B------:R-:W-:Y:S01]  /*7890*/  @!P1 IMAD.MOV R148, RZ, RZ, -R148 ;  /* 0x000000ffff949224 */ /* 0x000fe200078e0a94 */
[----:B------:R-:W-:Y:S01]  /*78a0*/  ISETP.GT.U32.AND P1, PT, R3, R152, PT ;  /* 0x000000980300720c */ /* 0x000fe20003f24070 */
[C---:B------:R-:W-:Y:S02]  /*78b0*/  VIADD R6, R0.reuse, 0x67 ;  /* 0x0000006700067836 */ /* 0x040fe40000000000 */
[--C-:B------:R-:W-:Y:S01]  /*78c0*/  @!P0 IMAD.IADD R151, R151, 0x1, -R3.reuse ;  /* 0x0000000197978824 */ /* 0x100fe200078e0a03 */
[----:B------:R-:W-:Y:S01]  /*78d0*/  ISETP.GE.AND P0, PT, R9, RZ, PT ;  /* 0x000000ff0900720c */ /* 0x000fe20003f06270 */
[----:B------:R-:W-:Y:S01]  /*78e0*/  @!P4 IMAD.IADD R153, R153, 0x1, -R3 ;  /* 0x000000019999c824 */ /* 0x000fe200078e0a03 */
[----:B------:R-:W-:Y:S01]  /*78f0*/  IABS R156, R6 ;  /* 0x00000006009c7213 */ /* 0x000fe20000000000 */
[----:B------:R-:W-:Y:S01]  /*7900*/  VIADD R4, R0, 0x68 ;  /* 0x0000006800047836 */ /* 0x000fe20000000000 */
[----:B------:R-:W-:Y:S01]  /*7910*/  ISETP.GE.AND P4, PT, R6, RZ, PT ;  /* 0x000000ff0600720c */ /* 0x000fe20003f86270 */
[----:B------:R-:W-:Y:S01]  /*7920*/  @!P5 IMAD.MOV R151, RZ, RZ, -R151 ;  /* 0x000000ffff97d224 */ /* 0x000fe200078e0a97 */
[----:B------:R-:W-:Y:S01]  /*7930*/  ISETP.GT.U32.AND P5, PT, R3, R153, PT ;  /* 0x000000990300720c */ /* 0x000fe20003fa4070 */
[----:B------:R-:W-:Y:S01]  /*7940*/  @!P3 IMAD.IADD R154, R154, 0x1, -R3 ;  /* 0x000000019a9ab824 */ /* 0x000fe200078e0a03 */
[----:B------:R-:W-:Y:S01]  /*7950*/  IABS R155, R4 ;  /* 0x00000004009b7213 */ /* 0x000fe20000000000 */
[----:B------:R-:W-:-:S03]  /*7960*/  IMAD.HI.U32 R6, R2, R156, RZ ;  /* 0x0000009c02067227 */ /* 0x000fc600078e00ff */
[----:B------:R-:W-:Y:S01]  /*7970*/  ISETP.GT.U32.AND P3, PT, R3, R154, PT ;  /* 0x0000009a0300720c */ /* 0x000fe20003f64070 */
[----:B------:R-:W-:Y:S01]  /*7980*/  @!P1 IMAD.IADD R152, R152, 0x1, -R3 ;  /* 0x0000000198989824 */ /* 0x000fe200078e0a03 */
[----:B------:R-:W-:Y:S01]  /*7990*/  ISETP.GE.AND P1, PT, R4, RZ, PT ;  /* 0x000000ff0400720c */ /* 0x000fe20003f26270 */
[----:B------:R-:W-:-:S04]  /*79a0*/  IMAD.HI.U32 R4, R2, R155, RZ ;  /* 0x0000009b02047227 */ /* 0x000fc800078e00ff */
[----:B------:R-:W-:Y:S02]  /*79b0*/  IMAD.MOV R6, RZ, RZ, -R6 ;  /* 0x000000ffff067224 */ /* 0x000fe400078e0a06 */
[----:B------:R-:W-:Y:S02]  /*79c0*/  IMAD.MOV R4, RZ, RZ, -R4 ;  /* 0x000000ffff047224 */ /* 0x000fe400078e0a04 */
[----:B------:R-:W-:Y:S02]  /*79d0*/  VIADD R7, R0, 0x66 ;  /* 0x0000006600077836 */ /* 0x000fe40000000000 */
[----:B------:R-:W-:Y:S02]  /*79e0*/  IMAD R156, R3, R6, R156 ;  /* 0x00000006039c7224 */ /* 0x000fe400078e029c */
[----:B------:R-:W-:Y:S01]  /*79f0*/  @!P5 IMAD.IADD R153, R153, 0x1, -R3 ;  /* 0x000000019999d824 */ /* 0x000fe200078e0a03 */
[----:B------:R-:W-:Y:S01]  /*7a00*/  IABS R157, R7 ;  /* 0x00000007009d7213 */ /* 0x000fe20000000000 */
[----:B------:R-:W-:-:S02]  /*7a10*/  IMAD R155, R3, R4, R155 ;  /* 0x00000004039b7224 */ /* 0x000fc400078e029b */
[----:B------:R-:W-:Y:S02]  /*7a20*/  VIADD R4, R0, 0x65 ;  /* 0x0000006500047836 */ /* 0x000fe40000000000 */
[----:B------:R-:W-:Y:S01]  /*7a30*/  @!P2 IMAD.MOV R153, RZ, RZ, -R153 ;  /* 0x000000ffff99a224 */ /* 0x000fe200078e0a99 */
[C---:B------:R-:W-:Y:S01]  /*7a40*/  ISETP.GT.U32.AND P2, PT, R3.reuse, R156, PT ;  /* 0x0000009c0300720c */ /* 0x040fe20003f44070 */
[----:B------:R-:W-:Y:S01]  /*7a50*/  @!P3 IMAD.IADD R154, R154, 0x1, -R3 ;  /* 0x000000019a9ab824 */ /* 0x000fe200078e0a03 */
[----:B------:R-:W-:Y:S01]  /*7a60*/  ISETP.GT.U32.AND P5, PT, R3, R155, PT ;  /* 0x0000009b0300720c */ /* 0x000fe20003fa4070 */
[----:B------:R-:W-:Y:S01]  /*7a70*/  VIADD R6, R0, 0x64 ;  /* 0x0000006400067836 */ /* 0x000fe20000000000 */
[----:B------:R-:W-:Y:S01]  /*7a80*/  ISETP.GE.AND P3, PT, R4, RZ, PT ;  /* 0x000000ff0400720c */ /* 0x000fe20003f66270 */
[----:B------:R-:W-:Y:S01]  /*7a90*/  VIADD R11, R0, 0x61 ;  /* 0x00000061000b7836 */ /* 0x000fe20000000000 */
[----:B------:R-:W-:Y:S01]  /*7aa0*/  IABS R158, R4 ;  /* 0x00000004009e7213 */ /* 0x000fe20000000000 */
[----:B------:R-:W-:Y:S01]  /*7ab0*/  IMAD.HI.U32 R4, R2, R157, RZ ;  /* 0x0000009d02047227 */ /* 0x000fe200078e00ff */
[----:B------:R-:W-:-:S02]  /*7ac0*/  IABS R159, R6 ;  /* 0x00000006009f7213 */ /* 0x000fc40000000000 */
[----:B------:R-:W-:Y:S01]  /*7ad0*/  IABS R162, R11 ;  /* 0x0000000b00a27213 */ /* 0x000fe20000000000 */
[----:B------:R-:W-:Y:S02]  /*7ae0*/  IMAD.MOV R8, RZ, RZ, -R4 ;  /* 0x000000ffff087224 */ /* 0x000fe400078e0a04 */
[----:B------:R-:W-:-:S04]  /*7af0*/  IMAD.HI.U32 R4, R2, R158, RZ ;  /* 0x0000009e02047227 */ /* 0x000fc800078e00ff */
[--C-:B------:R-:W-:Y:S02]  /*7b00*/  @!P2 IMAD.IADD R156, R156, 0x1, -R3.reuse ;  /* 0x000000019c9ca824 */ /* 0x100fe400078e0a03 */
[----:B------:R-:W-:Y:S02]  /*7b10*/  IMAD.MOV R4, RZ, RZ, -R4 ;  /* 0x000000ffff047224 */ /* 0x000fe400078e0a04 */
[----:B------:R-:W-:Y:S01]  /*7b20*/  @!P5 IMAD.IADD R155, R155, 0x1, -R3 ;  /* 0x000000019b9bd824 */ /* 0x000fe200078e0a03 */
[C---:B------:R-:W-:Y:S01]  /*7b30*/  ISETP.GT.U32.AND P2, PT, R3.reuse, R156, PT ;  /* 0x0000009c0300720c */ /* 0x040fe20003f44070 */
[C---:B------:R-:W-:Y:S02]  /*7b40*/  IMAD R158, R3.reuse, R4, R158 ;  /* 0x00000004039e7224 */ /* 0x040fe400078e029e */
[----:B------:R-:W-:Y:S01]  /*7b50*/  IMAD.HI.U32 R4, R2, R159, RZ ;  /* 0x0000009f02047227 */ /* 0x000fe200078e00ff */
[----:B------:R-:W-:-:S03]  /*7b60*/  ISETP.GT.U32.AND P5, PT, R3, R155, PT ;  /* 0x0000009b0300720c */ /* 0x000fc60003fa4070 */
[----:B------:R-:W-:Y:S02]  /*7b70*/  IMAD.MOV R4, RZ, RZ, -R4 ;  /* 0x000000ffff047224 */ /* 0x000fe400078e0a04 */
[C---:B------:R-:W-:Y:S02]  /*7b80*/  IMAD R157, R3.reuse, R8, R157 ;  /* 0x00000008039d7224 */ /* 0x040fe400078e029d */
[C---:B------:R-:W-:Y:S02]  /*7b90*/  IMAD R159, R3.reuse, R4, R159 ;  /* 0x00000004039f7224 */ /* 0x040fe400078e029f */
[--C-:B------:R-:W-:Y:S02]  /*7ba0*/  @!P2 IMAD.IADD R156, R156, 0x1, -R3.reuse ;  /* 0x000000019c9ca824 */ /* 0x100fe400078e0a03 */
[----:B------:R-:W-:Y:S01]  /*7bb0*/  VIADD R8, R0, 0x62 ;  /* 0x0000006200087836 */ /* 0x000fe20000000000 */
[----:B------:R-:W-:Y:S01]  /*7bc0*/  ISETP.GT.U32.AND P2, PT, R3, R159, PT ;  /* 0x0000009f0300720c */ /* 0x000fe20003f44070 */
[----:B------:R-:W-:Y:S01]  /*7bd0*/  @!P5 IMAD.IADD R155, R155, 0x1, -R3 ;  /* 0x000000019b9bd824 */ /* 0x000fe200078e0a03 */
[C---:B------:R-:W-:Y:S01]  /*7be0*/  ISETP.GT.U32.AND P5, PT, R3.reuse, R157, PT ;  /* 0x0000009d0300720c */ /* 0x040fe20003fa4070 */
[----:B------:R-:W-:Y:S01]  /*7bf0*/  @!P4 IMAD.MOV R156, RZ, RZ, -R156 ;  /* 0x000000ffff9cc224 */ /* 0x000fe200078e0a9c */
[----:B------:R-:W-:Y:S01]  /*7c00*/  IABS R161, R8 ;  /* 0x0000000800a17213 */ /* 0x000fe20000000000 */
[----:B------:R-:W-:Y:S01]  /*7c10*/  @!P1 IMAD.MOV R155, RZ, RZ, -R155 ;  /* 0x000000ffff9b9224 */ /* 0x000fe200078e0a9b */
[----:B------:R-:W-:Y:S01]  /*7c20*/  ISETP.GT.U32.AND P1, PT, R3, R158, PT ;  /* 0x0000009e0300720c */ /* 0x000fe20003f24070 */
[----:B------:R-:W-:Y:S01]  /*7c30*/  @!P6 IMAD.MOV R152, RZ, RZ, -R152 ;  /* 0x000000ffff98e224 */ /* 0x000fe200078e0a98 */
[----:B------:R-:W-:Y:S01]  /*7c40*/  ISETP.GE.AND P6, PT, R7, RZ, PT ;  /* 0x000000ff0700720c */ /* 0x000fe20003fc6270 */
[----:B------:R-:W-:-:S04]  /*7c50*/  IMAD.HI.U32 R4, R2, R161, RZ ;  /* 0x000000a102047227 */ /* 0x000fc800078e00ff */
[--C-:B------:R-:W-:Y:S02]  /*7c60*/  @!P2 IMAD.IADD R159, R159, 0x1, -R3.reuse ;  /* 0x000000019f9fa824 */ /* 0x100fe400078e0a03 */
[----:B------:R-:W-:Y:S02]  /*7c70*/  IMAD.MOV R4, RZ, RZ, -R4 ;  /* 0x000000ffff047224 */ /* 0x000fe400078e0a04 */
[----:B------:R-:W-:Y:S01]  /*7c80*/  @!P5 IMAD.IADD R157, R157, 0x1, -R3 ;  /* 0x000000019d9dd824 */ /* 0x000fe200078e0a03 */
[C---:B------:R-:W-:Y:S01]  /*7c90*/  ISETP.GT.U32.AND P4, PT, R3.reuse, R159, PT ;  /* 0x0000009f0300720c */ /* 0x040fe20003f84070 */
[----:B------:R-:W-:Y:S02]  /*7ca0*/  IMAD R161, R3, R4, R161 ;  /* 0x0000000403a17224 */ /* 0x000fe400078e02a1 */
[----:B------:R-:W-:-:S04]  /*7cb0*/  IMAD.HI.U32 R4, R2, R162, RZ ;  /* 0x000000a202047227 */ /* 0x000fc800078e00ff */
[--C-:B------:R-:W-:Y:S01]  /*7cc0*/  @!P1 IMAD.IADD R158, R158, 0x1, -R3.reuse ;  /* 0x000000019e9e9824 */ /* 0x100fe200078e0a03 */
[C---:B------:R-:W-:Y:S01]  /*7cd0*/  ISETP.GT.U32.AND P1, PT, R3.reuse, R157, PT ;  /* 0x0000009d0300720c */ /* 0x040fe20003f24070 */
[----:B------:R-:W-:Y:S02]  /*7ce0*/  IMAD.MOV R4, RZ, RZ, -R4 ;  /* 0x000000ffff047224 */ /* 0x000fe400078e0a04 */
[C---:B------:R-:W-:Y:S01]  /*7cf0*/  VIADD R7, R0.reuse, 0x63 ;  /* 0x0000006300077836 */ /* 0x040fe20000000000 */
[C---:B------:R-:W-:Y:S01]  /*7d00*/  ISETP.GT.U32.AND P2, PT, R3.reuse, R158, PT ;  /* 0x0000009e0300720c */ /* 0x040fe20003f44070 */
[----:B------:R-:W-:Y:S02]  /*7d10*/  IMAD R162, R3, R4, R162 ;  /* 0x0000000403a27224 */ /* 0x000fe400078e02a2 */
[----:B------:R-:W-:Y:S01]  /*7d20*/  @!P4 IMAD.IADD R159, R159, 0x1, -R3 ;  /* 0x000000019f9fc824 */ /* 0x000fe200078e0a03 */
[----:B------:R-:W-:Y:S01]  /*7d30*/  IABS R160, R7 ;  /* 0x0000000700a07213 */ /* 0x000fe20000000000 */
[----:B------:R-:W-:Y:S01]  /*7d40*/  VIADD R9, R0, 0x60 ;  /* 0x0000006000097836 */ /* 0x000fe20000000000 */
[----:B------:R-:W-:Y:S01]  /*7d50*/  ISETP.GT.U32.AND P4, PT, R3, R162, PT ;  /* 0x000000a20300720c */ /* 0x000fe20003f84070 */
[----:B------:R-:W-:Y:S01]  /*7d60*/  @!P0 IMAD.MOV R154, RZ, RZ, -R154 ;  /* 0x000000ffff9a8224 */ /* 0x000fe200078e0a9a */
[----:B------:R-:W-:Y:S01]  /*7d70*/  ISETP.GE.AND P0, PT, R6, RZ, PT ;  /* 0x000000ff0600720c */ /* 0x000fe20003f06270 */
[----:B------:R-:W-:Y:S01]  /*7d80*/  IMAD.HI.U32 R6, R2, R160, RZ ;  /* 0x000000a002067227 */ /* 0x000fe200078e00ff */
[----:B------:R-:W-:-:S03]  /*7d90*/  IABS R163, R9 ;  /* 0x0000000900a37213 */ /* 0x000fc60000000000 */
[----:B------:R-:W-:Y:S01]  /*7da0*/  @!P2 IMAD.IADD R158, R158, 0x1, -R3 ;  /* 0x000000019e9ea824 */ /* 0x000fe200078e0a03 */
[----:B------:R-:W-:Y:S01]  /*7db0*/  ISETP.GE.AND P2, PT, R7, RZ, PT ;  /* 0x000000ff0700720c */ /* 0x000fe20003f46270 */
[----:B------:R-:W-:Y:S02]  /*7dc0*/  VIADD R7, R0, 0x5e ;  /* 0x0000005e00077836 */ /* 0x000fe40000000000 */
[----:B------:R-:W-:-:S03]  /*7dd0*/  IMAD.HI.U32 R4, R2, R163, RZ ;  /* 0x000000a302047227 */ /* 0x000fc600078e00ff */
[----:B------:R-:W-:Y:S01]  /*7de0*/  IABS R165, R7 ;  /* 0x0000000700a57213 */ /* 0x000fe20000000000 */
[----:B------:R-:W-:Y:S02]  /*7df0*/  IMAD.MOV R6, RZ, RZ, -R6 ;  /* 0x000000ffff067224 */ /* 0x000fe400078e0a06 */
[--C-:B------:R-:W-:Y:S01]  /*7e00*/  @!P1 IMAD.IADD R157, R157, 0x1, -R3.reuse ;  /* 0x000000019d9d9824 */ /* 0x100fe200078e0a03 */
[C---:B------:R-:W-:Y:S01]  /*7e10*/  ISETP.GT.U32.AND P1, PT, R3.reuse, R161, PT ;  /* 0x000000a10300720c */ /* 0x040fe20003f24070 */
[----:B------:R-:W-:Y:S02]  /*7e20*/  @!P4 IMAD.IADD R162, R162, 0x1, -R3 ;  /* 0x00000001a2a2c824 */ /* 0x000fe400078e0a03 */
[----:B------:R-:W-:Y:S02]  /*7e30*/  IMAD.MOV R4, RZ, RZ, -R4 ;  /* 0x000000ffff047224 */ /* 0x000fe400078e0a04 */
[C---:B------:R-:W-:Y:S02]  /*7e40*/  IMAD R160, R3.reuse, R6, R160 ;  /* 0x0000000603a07224 */ /* 0x040fe400078e02a0 */
[----:B------:R-:W-:Y:S01]  /*7e50*/  @!P6 IMAD.MOV R157, RZ, RZ, -R157 ;  /* 0x000000ffff9de224 */ /* 0x000fe200078e0a9d */
[C---:B------:R-:W-:Y:S01]  /*7e60*/  ISETP.GT.U32.AND P6, PT, R3.reuse, R162, PT ;  /* 0x000000a20300720c */ /* 0x040fe20003fc4070 */
[C---:B------:R-:W-:Y:S01]  /*7e70*/  IMAD R163, R3.reuse, R4, R163 ;  /* 0x0000000403a37224 */ /* 0x040fe200078e02a3 */
[----:B------:R-:W-:Y:S01]  /*7e80*/  ISETP.GT.U32.AND P5, PT, R3, R160, PT ;  /* 0x000000a00300720c */ /* 0x000fe20003fa4070 */
[----:B------:R-:W-:-:S04]  /*7e90*/  IMAD.HI.U32 R4, R2, R165, RZ ;  /* 0x000000a502047227 */ /* 0x000fc800078e00ff */
[----:B------:R-:W-:Y:S02]  /*7ea0*/  IMAD.MOV R4, RZ, RZ, -R4 ;  /* 0x000000ffff047224 */ /* 0x000fe400078e0a04 */
[----:B------:R-:W-:Y:S02]  /*7eb0*/  VIADD R10, R0, 0x5f ;  /* 0x0000005f000a7836 */ /* 0x000fe40000000000 */
[C---:B------:R-:W-:Y:S02]  /*7ec0*/  IMAD R165, R3.reuse, R4, R165 ;  /* 0x0000000403a57224 */ /* 0x040fe400078e02a5 */
[--C-:B------:R-:W-:Y:S01]  /*7ed0*/  @!P6 IMAD.IADD R162, R162, 0x1, -R3.reuse ;  /* 0x00000001a2a2e824 */ /* 0x100fe200078e0a03 */
[----:B------:R-:W-:Y:S01]  /*7ee0*/  IABS R164, R10 ;  /* 0x0000000a00a47213 */ /* 0x000fe20000000000 */
[--C-:B------:R-:W-:Y:S01]  /*7ef0*/  @!P5 IMAD.IADD R160, R160, 0x1, -R3.reuse ;  /* 0x00000001a0a0d824 */ /* 0x100fe200078e0a03 */
[----:B------:R-:W-:Y:S01]  /*7f00*/  ISETP.GT.U32.AND P6, PT, R3, R165, PT ;  /* 0x000000a50300720c */ /* 0x000fe20003fc4070 */
[----:B------:R-:W-:Y:S01]  /*7f10*/  @!P1 IMAD.IADD R161, R161, 0x1, -R3 ;  /* 0x00000001a1a19824 */ /* 0x000fe200078e0a03 */
[----:B------:R-:W-:Y:S01]  /*7f20*/  ISETP.GE.AND P1, PT, R11, RZ, PT ;  /* 0x000000ff0b00720c */ /* 0x000fe20003f26270 */
[----:B------:R-:W-:Y:S01]  /*7f30*/  VIADD R11, R0, 0x5d ;  /* 0x0000005d000b7836 */ /* 0x000fe20000000000 */
[----:B------:R-:W-:Y:S01]  /*7f40*/  ISETP.GT.U32.AND P5, PT, R3, R160, PT ;  /* 0x000000a00300720c */ /* 0x000fe20003fa4070 */
[----:B------:R-:W-:Y:S01]  /*7f50*/  @!P0 IMAD.MOV R159, RZ, RZ, -R159 ;  /* 0x000000ffff9f8224 */ /* 0x000fe200078e0a9f */
[----:B------:R-:W-:Y:S01]  /*7f60*/  ISETP.GE.AND P0, PT, R9, RZ, PT ;  /* 0x000000ff0900720c */ /* 0x000fe20003f06270 */
[----:B------:R-:W-:Y:S01]  /*7f70*/  IMAD.HI.U32 R6, R2, R164, RZ ;  /* 0x000000a402067227 */ /* 0x000fe200078e00ff */
[----:B------:R-:W-:-:S02]  /*7f80*/  IABS R166, R11 ;  /* 0x0000000b00a67213 */ /* 0x000fc40000000000 */
[----:B------:R-:W-:Y:S01]  /*7f90*/  ISETP.GT.U32.AND P4, PT, R3, R161, PT ;  /* 0x000000a10300720c */ /* 0x000fe20003f84070 */
[----:B------:R-:W-:Y:S02]  /*7fa0*/  VIADD R9, R0, 0x5c ;  /* 0x0000005c00097836 */ /* 0x000fe40000000000 */
[----:B------:R-:W-:Y:S02]  /*7fb0*/  IMAD.MOV R6, RZ, RZ, -R6 ;  /* 0x000000ffff067224 */ /* 0x000fe400078e0a06 */
[----:B------:R-:W-:Y:S01]  /*7fc0*/  @!P6 IMAD.IADD R165, R165, 0x1, -R3 ;  /* 0x00000001a5a5e824 */ /* 0x000fe200078e0a03 */
[----:B------:R-:W-:Y:S01]  /*7fd0*/  IABS R167, R9 ;  /* 0x0000000900a77213 */ /* 0x000fe20000000000 */
[----:B------:R-:W-:-:S03]  /*7fe0*/  IMAD.HI.U32 R4, R2, R166, RZ ;  /* 0x000000a602047227 */ /* 0x000fc600078e00ff */
[C---:B------:R-:W-:Y:S01]  /*7ff0*/  ISETP.GT.U32.AND P6, PT, R3.reuse, R165, PT ;  /* 0x000000a50300720c */ /* 0x040fe20003fc4070 */
[----:B------:R-:W-:Y:S01]  /*8000*/  @!P3 IMAD.MOV R158, RZ, RZ, -R158 ;  /* 0x000000ffff9eb224 */ /* 0x000fe200078e0a9e */
[C---:B------:R-:W-:Y:S01]  /*8010*/  ISETP.GT.U32.AND P3, PT, R3.reuse, R163, PT ;  /* 0x000000a30300720c */ /* 0x040fe20003f64070 */
[----:B------:R-:W-:Y:S02]  /*8020*/  IMAD R164, R3, R6, R164 ;  /* 0x0000000603a47224 */ /* 0x000fe400078e02a4 */
[----:B------:R-:W-:Y:S02]  /*8030*/  IMAD.MOV R6, RZ, RZ, -R4 ;  /* 0x000000ffff067224 */ /* 0x000fe400078e0a04 */
[----:B------:R-:W-:-:S04]  /*8040*/  IMAD.HI.U32 R4, R2, R167, RZ ;  /* 0x000000a702047227 */ /* 0x000fc800078e00ff */
[--C-:B------:R-:W-:Y:S01]  /*8050*/  @!P5 IMAD.IADD R160, R160, 0x1, -R3.reuse ;  /* 0x00000001a0a0d824 */ /* 0x100fe200078e0a03 */
[----:B------:R-:W-:Y:S01]  /*8060*/  ISETP.GE.AND P5, PT, R8, RZ, PT ;  /* 0x000000ff0800720c */ /* 0x000fe20003fa6270 */
[----:B------:R-:W-:Y:S02]  /*8070*/  IMAD.MOV R4, RZ, RZ, -R4 ;  /* 0x000000ffff047224 */ /* 0x000fe400078e0a04 */
[----:B------:R-:W-:Y:S01]  /*8080*/  @!P4 IMAD.IADD R161, R161, 0x1, -R3 ;  /* 0x00000001a1a1c824 */ /* 0x000fe200078e0a03 */
        /* <DEDUP_REMOVED lines=8> */
[C---:B------:R-:W-:Y:S01]  /*8110*/  ISETP.GT.U32.AND P5, PT, R3.reuse, R163, PT ;  /* 0x000000a30300720c */ /* 0x040fe20003fa4070 */
[----:B------:R-:W-:Y:S01]  /*8120*/  @!P2 IMAD.MOV R160, RZ, RZ, -R160 ;  /* 0x000000ffffa0a224 */ /* 0x000fe200078e0aa0 */
[C---:B------:R-:W-:Y:S01]  /*8130*/  ISETP.GT.U32.AND P2, PT, R3.reuse, R164, PT ;  /* 0x000000a40300720c */ /* 0x040fe20003f44070 */
[C---:B------:R-:W-:Y:S01]  /*8140*/  VIADD R10, R0.reuse, 0x59 ;  /* 0x00000059000a7836 */ /* 0x040fe20000000000 */
[----:B------:R-:W-:Y:S01]  /*8150*/  IABS R168, R7 ;  /* 0x0000000700a87213 */ /* 0x000fe20000000000 */
[----:B------:R-:W-:Y:S02]  /*8160*/  IMAD R166, R3, R6, R166 ;  /* 0x0000000603a67224 */ /* 0x000fe400078e02a6 */
[----:B------:R-:W-:Y:S01]  /*8170*/  VIADD R8, R0, 0x5a ;  /* 0x0000005a00087836 */ /* 0x000fe20000000000 */
[----:B------:R-:W-:Y:S01]  /*8180*/  IABS R170, R10 ;  /* 0x0000000a00aa7213 */ /* 0x000fe20000000000 */
[----:B------:R-:W-:-:S03]  /*8190*/  IMAD.HI.U32 R4, R2, R168, RZ ;  /* 0x000000a802047227 */ /* 0x000fc600078e00ff */
[----:B------:R-:W-:Y:S01]  /*81a0*/  IABS R169, R8 ;  /* 0x0000000800a97213 */ /* 0x000fe20000000000 */
[--C-:B------:R-:W-:Y:S02]  /*81b0*/  @!P6 IMAD.IADD R167, R167, 0x1, -R3.reuse ;  /* 0x00000001a7a7e824 */ /* 0x100fe400078e0a03 */
[----:B------:R-:W-:Y:S02]  /*81c0*/  IMAD.MOV R4, RZ, RZ, -R4 ;  /* 0x000000ffff047224 */ /* 0x000fe400078e0a04 */
[--C-:B------:R-:W-:Y:S01]  /*81d0*/  @!P5 IMAD.IADD R163, R163, 0x1, -R3.reuse ;  /* 0x00000001a3a3d824 */ /* 0x100fe200078e0a03 */
[C---:B------:R-:W-:Y:S01]  /*81e0*/  ISETP.GT.U32.AND P5, PT, R3.reuse, R166, PT ;  /* 0x000000a60300720c */ /* 0x040fe20003fa4070 */
[----:B------:R-:W-:Y:S01]  /*81f0*/  @!P2 IMAD.IADD R164, R164, 0x1, -R3 ;  /* 0x00000001a4a4a824 */ /* 0x000fe200078e0a03 */
[C---:B------:R-:W-:Y:S01]  /*8200*/  ISETP.GT.U32.AND P6, PT, R3.reuse, R167, PT ;  /* 0x000000a70300720c */ /* 0x040fe20003fc4070 */
[C---:B------:R-:W-:Y:S02]  /*8210*/  IMAD R168, R3.reuse, R4, R168 ;  /* 0x0000000403a87224 */ /* 0x040fe400078e02a8 */
[----:B------:R-:W-:Y:S01]  /*8220*/  IMAD.HI.U32 R4, R2, R170, RZ ;  /* 0x000000aa02047227 */ /* 0x000fe200078e00ff */
[----:B------:R-:W-:-:S03]  /*8230*/  ISETP.GT.U32.AND P2, PT, R3, R164, PT ;  /* 0x000000a40300720c */ /* 0x000fc60003f44070 */
[----:B------:R-:W-:Y:S02]  /*8240*/  IMAD.MOV R4, RZ, RZ, -R4 ;  /* 0x000000ffff047224 */ /* 0x000fe400078e0a04 */
[----:B------:R-:W-:-:S04]  /*8250*/  IMAD.HI.U32 R6, R2, R169, RZ ;  /* 0x000000a902067227 */ /* 0x000fc800078e00ff */
[----:B------:R-:W-:Y:S02]  /*8260*/  IMAD R170, R3, R4, R170 ;  /* 0x0000000403aa7224 */ /* 0x000fe400078e02aa */
[--C-:B------:R-:W-:Y:S01]  /*8270*/  @!P5 IMAD.IADD R166, R166, 0x1, -R3.reuse ;  /* 0x00000001a6a6d824 */ /* 0x100fe200078e0a03 */
[----:B------:R-:W-:Y:S01]  /*8280*/  ISETP.GE.AND P5, PT, R9, RZ, PT ;  /* 0x000000ff0900720c */ /* 0x000fe20003fa6270 */
[----:B------:R-:W-:Y:S02]  /*8290*/  IMAD.MOV R6, RZ, RZ, -R6 ;  /* 0x000000ffff067224 */ /* 0x000fe400078e0a06 */
[--C-:B------:R-:W-:Y:S01]  /*82a0*/  @!P6 IMAD.IADD R167, R167, 0x1, -R3.reuse ;  /* 0x00000001a7a7e824 */ /* 0x100fe200078e0a03 */
[----:B------:R-:W-:Y:S01]  /*82b0*/  ISETP.GT.U32.AND P6, PT, R3, R170, PT ;  /* 0x000000aa0300720c */ /* 0x000fe20003fc4070 */
[----:B------:R-:W-:Y:S02]  /*82c0*/  VIADD R9, R0, 0x58 ;  /* 0x0000005800097836 */ /* 0x000fe40000000000 */
[----:B------:R-:W-:Y:S01]  /*82d0*/  @!P2 IMAD.IADD R164, R164, 0x1, -R3 ;  /* 0x00000001a4a4a824 */ /* 0x000fe200078e0a03 */
[----:B------:R-:W-:Y:S01]  /*82e0*/  ISETP.GE.AND P2, PT, R11, RZ, PT ;  /* 0x000000ff0b00720c */ /* 0x000fe20003f46270 */
[C---:B------:R-:W-:Y:S01]  /*82f0*/  IMAD R169, R3.reuse, R6, R169 ;  /* 0x0000000603a97224 */ /* 0x040fe200078e02a9 */
[----:B------:R-:W-:Y:S01]  /*8300*/  IABS R171, R9 ;  /* 0x0000000900ab7213 */ /* 0x000fe20000000000 */
[----:B------:R-:W-:Y:S01]  /*8310*/  @!P0 IMAD.MOV R163, RZ, RZ, -R163 ;  /* 0x000000ffffa38224 */ /* 0x000fe200078e0aa3 */
[C---:B------:R-:W-:Y:S01]  /*8320*/  ISETP.GT.U32.AND P0, PT, R3.reuse, R168, PT ;  /* 0x000000a80300720c */ /* 0x040fe20003f04070 */
[----:B------:R-:W-:Y:S01]  /*8330*/  @!P1 IMAD.MOV R162, RZ, RZ, -R162 ;  /* 0x000000ffffa29224 */ /* 0x000fe200078e0aa2 */
[----:B------:R-:W-:Y:S01]  /*8340*/  ISETP.GT.U32.AND P1, PT, R3, R166, PT ;  /* 0x000000a60300720c */ /* 0x000fe20003f24070 */
[----:B------:R-:W-:Y:S01]  /*8350*/  @!P4 IMAD.MOV R164, RZ, RZ, -R164 ;  /* 0x000000ffffa4c224 */ /* 0x000fe200078e0aa4 */
[----:B------:R-:W-:Y:S01]  /*8360*/  ISETP.GE.AND P4, PT, R7, RZ, PT ;  /* 0x000000ff0700720c */ /* 0x000fe20003f86270 */
[----:B------:R-:W-:Y:S01]  /*8370*/  @!P3 IMAD.MOV R165, RZ, RZ, -R165 ;  /* 0x000000ffffa5b224 */ /* 0x000fe200078e0aa5 */
[----:B------:R-:W-:Y:S01]  /*8380*/  ISETP.GT.U32.AND P3, PT, R3, R169, PT ;  /* 0x000000a90300720c */ /* 0x000fe20003f64070 */
[----:B------:R-:W-:-:S02]  /*8390*/  VIADD R7, R0, 0x57 ;  /* 0x0000005700077836 */ /* 0x000fc40000000000 */
        /* <DEDUP_REMOVED lines=18> */
[C---:B------:R-:W-:Y:S01]  /*84c0*/  VIADD R6, R0.reuse, 0x56 ;  /* 0x0000005600067836 */ /* 0x040fe20000000000 */
[C---:B------:R-:W-:Y:S01]  /*84d0*/  ISETP.GT.U32.AND P6, PT, R3.reuse, R172, PT ;  /* 0x000000ac0300720c */ /* 0x040fe20003fc4070 */
[----:B------:R-:W-:Y:S02]  /*84e0*/  VIADD R8, R0, 0x54 ;  /* 0x0000005400087836 */ /* 0x000fe40000000000 */
[----:B------:R-:W-:Y:S01]  /*84f0*/  @!P3 IMAD.IADD R168, R168, 0x1, -R3 ;  /* 0x00000001a8a8b824 */ /* 0x000fe200078e0a03 */
[----:B------:R-:W-:Y:S01]  /*8500*/  IABS R173, R6 ;  /* 0x0000000600ad7213 */ /* 0x000fe20000000000 */
[----:B------:R-:W-:Y:S01]  /*8510*/  @!P5 IMAD.MOV R167, RZ, RZ, -R167 ;  /* 0x000000ffffa7d224 */ /* 0x000fe200078e0aa7 */
[----:B------:R-:W-:Y:S01]  /*8520*/  ISETP.GT.U32.AND P3, PT, R3, R171, PT ;  /* 0x000000ab0300720c */ /* 0x000fe20003f64070 */
[----:B------:R-:W-:Y:S01]  /*8530*/  @!P2 IMAD.IADD R169, R169, 0x1, -R3 ;  /* 0x00000001a9a9a824 */ /* 0x000fe200078e0a03 */
[----:B------:R-:W-:Y:S01]  /*8540*/  ISETP.GE.AND P2, PT, R7, RZ, PT ;  /* 0x000000ff0700720c */ /* 0x000fe20003f46270 */
[----:B------:R-:W-:Y:S01]  /*8550*/  VIADD R7, R0, 0x55 ;  /* 0x0000005500077836 */ /* 0x000fe20000000000 */
[----:B------:R-:W-:Y:S01]  /*8560*/  IABS R175, R8 ;  /* 0x0000000800af7213 */ /* 0x000fe20000000000 */
[----:B------:R-:W-:Y:S01]  /*8570*/  IMAD.HI.U32 R4, R2, R173, RZ ;  /* 0x000000ad02047227 */ /* 0x000fe200078e00ff */
[----:B------:R-:W-:-:S02]  /*8580*/  ISETP.GE.AND P5, PT, R9, RZ, PT ;  /* 0x000000ff0900720c */ /* 0x000fc40003fa6270 */
        /* <DEDUP_REMOVED lines=13> */
[----:B------:R-:W-:Y:S02]  /*8660*/  IMAD R174, R3, R4, R174 ;  /* 0x0000000403ae7224 */ /* 0x000fe400078e02ae */
[----:B------:R-:W-:-:S04]  /*8670*/  IMAD.HI.U32 R6, R2, R175, RZ ;  /* 0x000000af02067227 */ /* 0x000fc800078e00ff */
[--C-:B------:R-:W-:Y:S01]  /*8680*/  @!P6 IMAD.IADD R172, R172, 0x1, -R3.reuse ;  /* 0x00000001acace824 */ /* 0x100fe200078e0a03 */
[----:B------:R-:W-:Y:S01]  /*8690*/  ISETP.GT.U32.AND P6, PT, R3, R174, PT ;  /* 0x000000ae0300720c */ /* 0x000fe20003fc4070 */
[----:B------:R-:W-:Y:S02]  /*86a0*/  IMAD.MOV R6, RZ, RZ, -R6 ;  /* 0x000000ffff067224 */ /* 0x000fe400078e0a06 */
[----:B------:R-:W-:Y:S01]  /*86b0*/  @!P4 IMAD.IADD R171, R171, 0x1, -R3 ;  /* 0x00000001ababc824 */ /* 0x000fe200078e0a03 */
[----:B------:R-:W-:Y:S01]  /*86c0*/  ISETP.GE.AND P4, PT, R8, RZ, PT ;  /* 0x000000ff0800720c */ /* 0x000fe20003f86270 */
[----:B------:R-:W-:Y:S02]  /*86d0*/  IMAD R175, R3, R6, R175 ;  /* 0x0000000603af7224 */ /* 0x000fe400078e02af */
[----:B------:R-:W-:Y:S01]  /*86e0*/  @!P0 IMAD.MOV R170, RZ, RZ, -R170 ;  /* 0x000000ffffaa8224 */ /* 0x000fe200078e0aaa */
[----:B------:R-:W-:Y:S01]  /*86f0*/  ISETP.GE.AND P0, PT, R7, RZ, PT ;  /* 0x000000ff0700720c */ /* 0x000fe20003f06270 */
[----:B------:R-:W-:-:S02]  /*8700*/  @!P1 IMAD.IADD R173, R173, 0x1, -R3 ;  /* 0x00000001adad9824 */ /* 0x000fc400078e0a03 */
[C---:B------:R-:W-:Y:S02]  /*8710*/  VIADD R7, R0.reuse, 0x53 ;  /* 0x0000005300077836 */ /* 0x040fe40000000000 */
[----:B------:R-:W-:Y:S01]  /*8720*/  @!P5 IMAD.MOV R171, RZ, RZ, -R171 ;  /* 0x000000ffffabd224 */ /* 0x000fe200078e0aab */
[C---:B------:R-:W-:Y:S01]  /*8730*/  ISETP.GT.U32.AND P5, PT, R3.reuse, R175, PT ;  /* 0x000000af0300720c */ /* 0x040fe20003fa4070 */
[----:B------:R-:W-:Y:S01]  /*8740*/  VIADD R6, R0, 0x52 ;  /* 0x0000005200067836 */ /* 0x000fe20000000000 */
[C---:B------:R-:W-:Y:S01]  /*8750*/  ISETP.GT.U32.AND P1, PT, R3.reuse, R173, PT ;  /* 0x000000ad0300720c */ /* 0x040fe20003f24070 */
[----:B------:R-:W-:Y:S01]  /*8760*/  @!P6 IMAD.IADD R174, R174, 0x1, -R3 ;  /* 0x00000001aeaee824 */ /* 0x000fe200078e0a03 */
[----:B------:R-:W-:Y:S01]  /*8770*/  IABS R176, R7 ;  /* 0x0000000700b07213 */ /* 0x000fe20000000000 */
[----:B------:R-:W-:Y:S01]  /*8780*/  VIADD R9, R0, 0x51 ;  /* 0x0000005100097836 */ /* 0x000fe20000000000 */
[----:B------:R-:W-:Y:S01]  /*8790*/  IABS R8, R6 ;  /* 0x0000000600087213 */ /* 0x000fe20000000000 */
[----:B------:R-:W-:Y:S01]  /*87a0*/  @!P2 IMAD.MOV R172, RZ, RZ, -R172 ;  /* 0x000000ffffaca224 */ /* 0x000fe200078e0aac */
[----:B------:R-:W-:Y:S01]  /*87b0*/  ISETP.GT.U32.AND P6, PT, R3, R174, PT ;  /* 0x000000ae0300720c */ /* 0x000fe20003fc4070 */
[----:B------:R-:W-:Y:S01]  /*87c0*/  IMAD.HI.U32 R4, R2, R176, RZ ;  /* 0x000000b002047227 */ /* 0x000fe200078e00ff */
[----:B------:R-:W-:-:S02]  /*87d0*/  IABS R180, R9 ;  /* 0x0000000900b47213 */ /* 0x000fc40000000000 */
[----:B------:R-:W-:Y:S01]  /*87e0*/  ISETP.GE.AND P2, PT, R7, RZ, PT ;  /* 0x000000ff0700720c */ /* 0x000fe20003f46270 */
[----:B------:R-:W-:Y:S02]  /*87f0*/  IMAD.MOV R7, RZ, RZ, -R4 ;  /* 0x000000ffff077224 */ /* 0x000fe400078e0a04 */
[----:B------:R-:W-:-:S04]  /*8800*/  IMAD.HI.U32 R4, R2, R8, RZ ;  /* 0x0000000802047227 */ /* 0x000fc800078e00ff */
[--C-:B------:R-:W-:Y:S02]  /*8810*/  @!P5 IMAD.IADD R175, R175, 0x1, -R3.reuse ;  /* 0x00000001afafd824 */ /* 0x100fe400078e0a03 */
[----:B------:R-:W-:Y:S01]  /*8820*/  @!P1 IMAD.IADD R173, R173, 0x1, -R3 ;  /* 0x00000001adad9824 */ /* 0x000fe200078e0a03 */
[----:B------:R-:W-:Y:S01]  /*8830*/  ISETP.GE.AND P1, PT, R6, RZ, PT ;  /* 0x000000ff0600720c */ /* 0x000fe20003f26270 */
[----:B------:R-:W-:Y:S01]  /*8840*/  IMAD.HI.U32 R6, R2, R180, RZ ;  /* 0x000000b402067227 */ /* 0x000fe200078e00ff */
[----:B------:R-:W-:-:S03]  /*8850*/  ISETP.GT.U32.AND P5, PT, R3, R175, PT ;  /* 0x000000af0300720c */ /* 0x000fc60003fa4070 */
[C---:B------:R-:W-:Y:S02]  /*8860*/  IMAD R176, R3.reuse, R7, R176 ;  /* 0x0000000703b07224 */ /* 0x040fe400078e02b0 */
[----:B------:R-:W-:Y:S02]  /*8870*/  IMAD.MOV R4, RZ, RZ, -R4 ;  /* 0x000000ffff047224 */ /* 0x000fe400078e0a04 */
[----:B------:R-:W-:Y:S02]  /*8880*/  IMAD.MOV R7, RZ, RZ, -R6 ;  /* 0x000000ffff077224 */ /* 0x000fe400078e0a06 */
[----:B------:R-:W-:Y:S01]  /*8890*/  @!P6 IMAD.IADD R174, R174, 0x1, -R3 ;  /* 0x00000001aeaee824 */ /* 0x000fe200078e0a03 */
[C---:B------:R-:W-:Y:S01]  /*88a0*/  ISETP.GT.U32.AND P6, PT, R3.reuse, R176, PT ;  /* 0x000000b00300720c */ /* 0x040fe20003fc4070 */
[----:B------:R-:W-:Y:S02]  /*88b0*/  IMAD R6, R3, R4, R8 ;  /* 0x0000000403067224 */ /* 0x000fe400078e0208 */
[----:B------:R-:W-:-:S02]  /*88c0*/  @!P0 IMAD.MOV R174, RZ, RZ, -R174 ;  /* 0x000000ffffae8224 */ /* 0x000fc400078e0aae */
[C---:B------:R-:W-:Y:S01]  /*88d0*/  IMAD R180, R3.reuse, R7, R180 ;  /* 0x0000000703b47224 */ /* 0x040fe200078e02b4 */
[----:B------:R-:W-:Y:S01]  /*88e0*/  ISETP.GT.U32.AND P0, PT, R3, R6, PT ;  /* 0x000000060300720c */ /* 0x000fe20003f04070 */
[----:B------:R-:W-:Y:S02]  /*88f0*/  @!P5 IMAD.IADD R175, R175, 0x1, -R3 ;  /* 0x00000001afafd824 */ /* 0x000fe400078e0a03 */
[----:B------:R-:W-:Y:S02]  /*8900*/  VIADD R12, R0, 0x4f ;  /* 0x0000004f000c7836 */ /* 0x000fe40000000000 */
[----:B------:R-:W-:Y:S01]  /*8910*/  @!P4 IMAD.MOV R175, RZ, RZ, -R175 ;  /* 0x000000ffffafc224 */ /* 0x000fe200078e0aaf */
[----:B------:R-:W-:Y:S01]  /*8920*/  ISETP.GT.U32.AND P4, PT, R3, R180, PT ;  /* 0x000000b40300720c */ /* 0x000fe20003f84070 */
[----:B------:R-:W-:Y:S01]  /*8930*/  @!P6 IMAD.IADD R176, R176, 0x1, -R3 ;  /* 0x00000001b0b0e824 */ /* 0x000fe200078e0a03 */
[----:B------:R-:W-:Y:S01]  /*8940*/  IABS R178, R12 ;  /* 0x0000000c00b27213 */ /* 0x000fe20000000000 */
[----:B------:R-:W-:-:S02]  /*8950*/  VIADD R4, R0, 0x50 ;  /* 0x0000005000047836 */ /* 0x000fc40000000000 */
[----:B------:R-:W-:Y:S01]  /*8960*/  VIADD R7, R0, 0x4d ;  /* 0x0000004d00077836 */ /* 0x000fe20000000000 */
[C---:B------:R-:W-:Y:S01]  /*8970*/  ISETP.GT.U32.AND P6, PT, R3.reuse, R176, PT ;  /* 0x000000b00300720c */ /* 0x040fe20003fc4070 */
[----:B------:R-:W-:Y:S01]  /*8980*/  @!P0 IMAD.IADD R6, R6, 0x1, -R3 ;  /* 0x0000000106068824 */ /* 0x000fe200078e0a03 */
[----:B------:R-:W-:Y:S01]  /*8990*/  IABS R8, R4 ;  /* 0x0000000400087213 */ /* 0x000fe20000000000 */
[----:B------:R-:W-:Y:S01]  /*89a0*/  IMAD.HI.U32 R13, R2, R178, RZ ;  /* 0x000000b2020d7227 */ /* 0x000fe200078e00ff */
[----:B------:R-:W-:Y:S02]  /*89b0*/  ISETP.GE.AND P5, PT, R4, RZ, PT ;  /* 0x000000ff0400720c */ /* 0x000fe40003fa6270 */
[----:B------:R-:W-:Y:S01]  /*89c0*/  ISETP.GT.U32.AND P0, PT, R3, R6, PT ;  /* 0x000000060300720c */ /* 0x000fe20003f04070 */
[----:B------:R-:W-:Y:S01]  /*89d0*/  IMAD.HI.U32 R10, R2, R8, RZ ;  /* 0x00000008020a7227 */ /* 0x000fe200078e00ff */
[----:B------:R-:W-:-:S03]  /*89e0*/  IABS R4, R7 ;  /* 0x0000000700047213 */ /* 0x000fc60000000000 */
[----:B------:R-:W-:Y:S02]  /*89f0*/  IMAD.MOV R13, RZ, RZ, -R13 ;  /* 0x000000ffff0d7224 */ /* 0x000fe400078e0a0d */
[--C-:B------:R-:W-:Y:S02]  /*8a00*/  @!P4 IMAD.IADD R180, R180, 0x1, -R3.reuse ;  /* 0x00000001b4b4c824 */ /* 0x100fe400078e0a03 */
[----:B------:R-:W-:Y:S02]  /*8a10*/  IMAD.MOV R177, RZ, RZ, -R10 ;  /* 0x000000ffffb17224 */ /* 0x000fe400078e0a0a */
[----:B------:R-:W-:Y:S01]  /*8a20*/  @!P6 IMAD.IADD R176, R176, 0x1, -R3 ;  /* 0x00000001b0b0e824 */ /* 0x000fe200078e0a03 */
[C---:B------:R-:W-:Y:S01]  /*8a30*/  ISETP.GT.U32.AND P4, PT, R3.reuse, R180, PT ;  /* 0x000000b40300720c */ /* 0x040fe20003f84070 */
[C---:B------:R-:W-:Y:S01]  /*8a40*/  IMAD R178, R3.reuse, R13, R178 ;  /* 0x0000000d03b27224 */ /* 0x040fe200078e02b2 */
[----:B------:R-:W-:Y:S01]  /*8a50*/  ISETP.GE.AND P6, PT, R12, RZ, PT ;  /* 0x000000ff0c00720c */ /* 0x000fe20003fc6270 */
[----:B------:R-:W-:-:S02]  /*8a60*/  IMAD R8, R3, R177, R8 ;  /* 0x000000b103087224 */ /* 0x000fc400078e0208 */
[----:B------:R-:W-:Y:S02]  /*8a70*/  @!P0 IMAD.IADD R6, R6, 0x1, -R3 ;  /* 0x0000000106068824 */ /* 0x000fe400078e0a03 */
[----:B------:R-:W-:Y:S01]  /*8a80*/  @!P2 IMAD.MOV R176, RZ, RZ, -R176 ;  /* 0x000000ffffb0a224 */ /* 0x000fe200078e0ab0 */
[----:B------:R-:W-:Y:S01]  /*8a90*/  ISETP.GT.U32.AND P2, PT, R3, R178, PT ;  /* 0x000000b20300720c */ /* 0x000fe20003f44070 */
[----:B------:R-:W-:Y:S01]  /*8aa0*/  @!P3 IMAD.MOV R173, RZ, RZ, -R173 ;  /* 0x000000ffffadb224 */ /* 0x000fe200078e0aad */
[----:B------:R-:W-:Y:S01]  /*8ab0*/  ISETP.GE.AND P3, PT, R9, RZ, PT ;  /* 0x000000ff0900720c */ /* 0x000fe20003f66270 */
[----:B0-----:R-:W-:Y:S01]  /*8ac0*/  IMAD.MOV.U32 R5, RZ, RZ, R6 ;  /* 0x000000ffff057224 */ /* 0x001fe200078e0006 */
[----:B------:R-:W-:Y:S01]  /*8ad0*/  ISETP.GT.U32.AND P0, PT, R3, R8, PT ;  /* 0x000000080300720c */ /* 0x000fe20003f04070 */
[----:B------:R-:W-:-:S04]  /*8ae0*/  IMAD.HI.U32 R12, R2, R4, RZ ;  /* 0x00000004020c7227 */ /* 0x000fc800078e00ff */
[----:B------:R-:W-:Y:S02]  /*8af0*/  @!P1 IMAD.MOV R5, RZ, RZ, -R5 ;  /* 0x000000ffff059224 */ /* 0x000fe400078e0a05 */
[----:B------:R-:W-:Y:S02]  /*8b00*/  VIADD R11, R0, 0x4e ;  /* 0x0000004e000b7836 */ /* 0x000fe40000000000 */
[----:B------:R-:W-:Y:S01]  /*8b10*/  IMAD.MOV R12, RZ, RZ, -R12 ;  /* 0x000000ffff0c7224 */ /* 0x000fe200078e0a0c */
[----:B------:R0:W-:Y:S01]  /*8b20*/  STL [R1+0x30], R5 ;  /* 0x0000300501007387 */ /* 0x0001e20000100800 */
[--C-:B------:R-:W-:Y:S01]  /*8b30*/  @!P4 IMAD.IADD R180, R180, 0x1, -R3.reuse ;  /* 0x00000001b4b4c824 */ /* 0x100fe200078e0a03 */
[----:B------:R-:W-:Y:S01]  /*8b40*/  IABS R9, R11 ;  /* 0x0000000b00097213 */ /* 0x000fe20000000000 */
[----:B------:R-:W-:Y:S01]  /*8b50*/  IMAD R4, R3, R12, R4 ;  /* 0x0000000c03047224 */ /* 0x000fe200078e0204 */
[----:B------:R-:W-:Y:S01]  /*8b60*/  ISETP.GE.AND P1, PT, R11, RZ, PT ;  /* 0x000000ff0b00720c */ /* 0x000fe20003f26270 */
[----:B------:R-:W-:-:S02]  /*8b70*/  @!P2 IMAD.IADD R178, R178, 0x1, -R3 ;  /* 0x00000001b2b2a824 */ /* 0x000fc400078e0a03 */
[----:B------:R-:W-:Y:S02]  /*8b80*/  @!P0 IMAD.IADD R8, R8, 0x1, -R3 ;  /* 0x0000000108088824 */ /* 0x000fe400078e0a03 */
[----:B------:R-:W-:Y:S01]  /*8b90*/  IMAD.HI.U32 R10, R2, R9, RZ ;  /* 0x00000009020a7227 */ /* 0x000fe200078e00ff */
[C---:B------:R-:W-:Y:S02]  /*8ba0*/  ISETP.GT.U32.AND P2, PT, R3.reuse, R178, PT ;  /* 0x000000b20300720c */ /* 0x040fe40003f44070 */
[C---:B------:R-:W-:Y:S01]  /*8bb0*/  ISETP.GT.U32.AND P0, PT, R3.reuse, R8, PT ;  /* 0x000000080300720c */ /* 0x040fe20003f04070 */
[----:B0-----:R-:W-:Y:S02]  /*8bc0*/  IMAD.MOV.U32 R5, RZ, RZ, R180 ;  /* 0x000000ffff057224 */ /* 0x001fe400078e00b4 */
[----:B------:R-:W-:Y:S02]  /*8bd0*/  IMAD.MOV R10, RZ, RZ, -R10 ;  /* 0x000000ffff0a7224 */ /* 0x000fe400078e0a0a */
[----:B------:R-:W-:Y:S01]  /*8be0*/  @!P3 IMAD.MOV R5, RZ, RZ, -R5 ;  /* 0x000000ffff05b224 */ /* 0x000fe200078e0a05 */
[C---:B------:R-:W-:Y:S01]  /*8bf0*/  ISETP.GT.U32.AND P3, PT, R3.reuse, R4, PT ;  /* 0x000000040300720c */ /* 0x040fe20003f64070 */
[----:B------:R-:W-:-:S02]  /*8c00*/  IMAD R6, R3, R10, R9 ;  /* 0x0000000a03067224 */ /* 0x000fc400078e0209 */
[C---:B------:R-:W-:Y:S01]  /*8c10*/  VIADD R12, R0.reuse, 0x4b ;  /* 0x0000004b000c7836 */ /* 0x040fe20000000000 */
[----:B------:R0:W-:Y:S01]  /*8c20*/  STL [R1+0x34], R5 ;  /* 0x0000340501007387 */ /* 0x0001e20000100800 */
[----:B------:R-:W-:Y:S01]  /*8c30*/  VIADD R11, R0, 0x4c ;  /* 0x0000004c000b7836 */ /* 0x000fe20000000000 */
[----:B------:R-:W-:Y:S01]  /*8c40*/  ISETP.GT.U32.AND P4, PT, R3, R6, PT ;  /* 0x000000060300720c */ /* 0x000fe20003f84070 */
[--C-:B------:R-:W-:Y:S01]  /*8c50*/  @!P2 IMAD.IADD R178, R178, 0x1, -R3.reuse ;  /* 0x00000001b2b2a824 */ /* 0x100fe200078e0a03 */
[----:B------:R-:W-:Y:S01]  /*8c60*/  IABS R9, R12 ;  /* 0x0000000c00097213 */ /* 0x000fe20000000000 */
[--C-:B------:R-:W-:Y:S01]  /*8c70*/  @!P0 IMAD.IADD R8, R8, 0x1, -R3.reuse ;  /* 0x0000000108088824 */ /* 0x100fe200078e0a03 */
[----:B------:R-:W-:Y:S01]  /*8c80*/  IABS R10, R11 ;  /* 0x0000000b000a7213 */ /* 0x000fe20000000000 */
[----:B------:R-:W-:Y:S01]  /*8c90*/  VIADD R13, R0, 0x4a ;  /* 0x0000004a000d7836 */ /* 0x000fe20000000000 */
[----:B------:R-:W-:Y:S01]  /*8ca0*/  ISETP.GE.AND P0, PT, R7, RZ, PT ;  /* 0x000000ff0700720c */ /* 0x000fe20003f06270 */
[----:B------:R-:W-:-:S02]  /*8cb0*/  @!P3 IMAD.IADD R4, R4, 0x1, -R3 ;  /* 0x000000010404b824 */ /* 0x000fc400078e0a03 */
[----:B0-----:R-:W-:Y:S01]  /*8cc0*/  IMAD.MOV.U32 R5, RZ, RZ, R178 ;  /* 0x000000ffff057224 */ /* 0x001fe200078e00b2 */
[----:B------:R-:W-:Y:S01]  /*8cd0*/  IABS R177, R13 ;  /* 0x0000000d00b17213 */ /* 0x000fe20000000000 */
[----:B------:R-:W-:Y:S01]  /*8ce0*/  IMAD.HI.U32 R7, R2, R9, RZ ;  /* 0x0000000902077227 */ /* 0x000fe200078e00ff */
[----:B------:R-:W-:-:S03]  /*8cf0*/  ISETP.GT.U32.AND P3, PT, R3, R4, PT ;  /* 0x000000040300720c */ /* 0x000fc60003f64070 */
[----:B------:R-:W-:-:S04]  /*8d00*/  IMAD.HI.U32 R179, R2, R10, RZ ;  /* 0x0000000a02b37227 */ /* 0x000fc800078e00ff */
[----:B------:R-:W-:Y:S01]  /*8d10*/  @!P6 IMAD.MOV R5, RZ, RZ, -R5 ;  /* 0x000000ffff05e224 */ /* 0x000fe200078e0a05 */
[----:B------:R-:W-:Y:S01]  /*8d20*/  ISETP.GE.AND P6, PT, R12, RZ, PT ;  /* 0x000000ff0c00720c */ /* 0x000fe20003fc6270 */
[----:B------:R-:W-:Y:S02]  /*8d30*/  IMAD.MOV R12, RZ, RZ, -R7 ;  /* 0x000000ffff0c7224 */ /* 0x000fe400078e0a07 */
[----:B------:R-:W-:Y:S02]  /*8d40*/  IMAD.MOV R179, RZ, RZ, -R179 ;  /* 0x000000ffffb37224 */ /* 0x000fe400078e0ab3 */
[----:B------:R-:W-:Y:S02]  /*8d50*/  @!P4 IMAD.IADD R6, R6, 0x1, -R3 ;  /* 0x000000010606c824 */ /* 0x000fe400078e0a03 */
[C---:B------:R-:W-:Y:S02]  /*8d60*/  IMAD R9, R3.reuse, R12, R9 ;  /* 0x0000000c03097224 */ /* 0x040fe400078e0209 */
[C---:B------:R-:W-:Y:S01]  /*8d70*/  IMAD R10, R3.reuse, R179, R10 ;  /* 0x000000b3030a7224 */ /* 0x040fe200078e020a */
[C---:B------:R-:W-:Y:S01]  /*8d80*/  ISETP.GT.U32.AND P4, PT, R3.reuse, R6, PT ;  /* 0x000000060300720c */ /* 0x040fe20003f84070 */
[----:B------:R-:W-:Y:S01]  /*8d90*/  @!P3 IMAD.IADD R4, R4, 0x1, -R3 ;  /* 0x000000010404b824 */ /* 0x000fe200078e0a03 */
[C---:B------:R-:W-:Y:S01]  /*8da0*/  ISETP.GT.U32.AND P3, PT, R3.reuse, R9, PT ;  /* 0x000000090300720c */ /* 0x040fe20003f64070 */
[----:B------:R-:W-:Y:S01]  /*8db0*/  IMAD.MOV.U32 R180, RZ, RZ, R8 ;  /* 0x000000ffffb47224 */ /* 0x000fe200078e0008 */
[----:B------:R-:W-:Y:S01]  /*8dc0*/  ISETP.GT.U32.AND P2, PT, R3, R10, PT ;  /* 0x0000000a0300720c */ /* 0x000fe20003f44070 */
[----:B------:R-:W-:-:S02]  /*8dd0*/  VIADD R7, R0, 0x49 ;  /* 0x0000004900077836 */ /* 0x000fc40000000000 */
[----:B------:R-:W-:-:S03]  /*8de0*/  IMAD.HI.U32 R8, R2, R177, RZ ;  /* 0x000000b102087227 */ /* 0x000fc600078e00ff */
[----:B------:R-:W-:Y:S01]  /*8df0*/  IABS R178, R7 ;  /* 0x0000000700b27213 */ /* 0x000fe20000000000 */
[----:B------:R-:W-:Y:S02]  /*8e00*/  IMAD.MOV R8, RZ, RZ, -R8 ;  /* 0x000000ffff087224 */ /* 0x000fe400078e0a08 */
[--C-:B------:R-:W-:Y:S01]  /*8e10*/  @!P4 IMAD.IADD R6, R6, 0x1, -R3.reuse ;  /* 0x000000010606c824 */ /* 0x100fe200078e0a03 */
[----:B------:R-:W-:Y:S01]  /*8e20*/  ISETP.GE.AND P4, PT, R13, RZ, PT ;  /* 0x000000ff0d00720c */ /* 0x000fe20003f86270 */
[--C-:B------:R-:W-:Y:S02]  /*8e30*/  @!P3 IMAD.IADD R9, R9, 0x1, -R3.reuse ;  /* 0x000000010909b824 */ /* 0x100fe400078e0a03 */
[----:B------:R-:W-:Y:S02]  /*8e40*/  @!P2 IMAD.IADD R10, R10, 0x1, -R3 ;  /* 0x000000010a0aa824 */ /* 0x000fe400078e0a03 */
[----:B------:R-:W-:Y:S01]  /*8e50*/  @!P5 IMAD.MOV R180, RZ, RZ, -R180 ;  /* 0x000000ffffb4d224 */ /* 0x000fe200078e0ab4 */
[----:B------:R-:W-:Y:S01]  /*8e60*/  ISETP.GE.AND P5, PT, R11, RZ, PT ;  /* 0x000000ff0b00720c */ /* 0x000fe20003fa6270 */
[----:B------:R-:W-:Y:S01]  /*8e70*/  IMAD.MOV.U32 R11, RZ, RZ, R6 ;  /* 0x000000ffff0b7224 */ /* 0x000fe200078e0006 */
[C---:B------:R-:W-:Y:S01]  /*8e80*/  ISETP.GT.U32.AND P3, PT, R3.reuse, R9, PT ;  /* 0x000000090300720c */ /* 0x040fe20003f64070 */
[C---:B------:R-:W-:Y:S01]  /*8e90*/  IMAD R177, R3.reuse, R8, R177 ;  /* 0x0000000803b17224 */ /* 0x040fe200078e02b1 */
[----:B------:R-:W-:Y:S01]  /*8ea0*/  ISETP.GT.U32.AND P2, PT, R3, R10, PT ;  /* 0x0000000a0300720c */ /* 0x000fe20003f44070 */
[----:B------:R-:W-:Y:S01]  /*8eb0*/  VIADD R6, R0, 0x48 ;  /* 0x0000004800067836 */ /* 0x000fe20000000000 */
[----:B------:R-:W-:Y:S01]  /*8ec0*/  STL [R1+0x38], R180 ;  /* 0x000038b401007387 */ /* 0x000fe20000100800 */
[----:B------:R-:W-:-:S03]  /*8ed0*/  IMAD.HI.U32 R8, R2, R178, RZ ;  /* 0x000000b202087227 */ /* 0x000fc600078e00ff */
[----:B------:R-:W-:Y:S01]  /*8ee0*/  IABS R12, R6 ;  /* 0x00000006000c7213 */ /* 0x000fe20000000000 */
[----:B------:R-:W-:Y:S01]  /*8ef0*/  IMAD.MOV R8, RZ, RZ, -R8 ;  /* 0x000000ffff087224 */ /* 0x000fe200078e0a08 */
[----:B------:R0:W-:Y:S01]  /*8f00*/  STL [R1+0x3c], R5 ;  /* 0x00003c0501007387 */ /* 0x0001e20000100800 */
[----:B------:R-:W-:Y:S01]  /*8f10*/  @!P1 IMAD.MOV R11, RZ, RZ, -R11 ;  /* 0x000000ffff0b9224 */ /* 0x000fe200078e0a0b */
[----:B------:R-:W-:Y:S01]  /*8f20*/  ISETP.GE.AND P1, PT, R7, RZ, PT ;  /* 0x000000ff0700720c */ /* 0x000fe20003f26270 */
[----:B------:R-:W-:Y:S02]  /*8f30*/  IMAD R178, R3, R8, R178 ;  /* 0x0000000803b27224 */ /* 0x000fe400078e02b2 */
[--C-:B------:R-:W-:Y:S01]  /*8f40*/  @!P3 IMAD.IADD R9, R9, 0x1, -R3.reuse ;  /* 0x000000010909b824 */ /* 0x100fe200078e0a03 */
[----:B------:R1:W-:Y:S01]  /*8f50*/  STL [R1+0x40], R11 ;  /* 0x0000400b01007387 */ /* 0x0003e20000100800 */
[----:B------:R-:W-:Y:S01]  /*8f60*/  @!P2 IMAD.IADD R10, R10, 0x1, -R3 ;  /* 0x000000010a0aa824 */ /* 0x000fe200078e0a03 */
[C---:B------:R-:W-:Y:S01]  /*8f70*/  ISETP.GT.U32.AND P3, PT, R3.reuse, R178, PT ;  /* 0x000000b20300720c */ /* 0x040fe20003f64070 */
[----:B------:R-:W-:Y:S01]  /*8f80*/  VIADD R7, R0, 0x46 ;  /* 0x0000004600077836 */ /* 0x000fe20000000000 */
[----:B------:R-:W-:Y:S01]  /*8f90*/  ISETP.GT.U32.AND P2, PT, R3, R177, PT ;  /* 0x000000b10300720c */ /* 0x000fe20003f44070 */
[----:B0-----:R-:W-:-:S02]  /*8fa0*/  IMAD.MOV.U32 R5, RZ, RZ, R4 ;  /* 0x000000ffff057224 */ /* 0x001fc400078e0004 */
[----:B------:R-:W-:Y:S01]  /*8fb0*/  IMAD.HI.U32 R4, R2, R12, RZ ;  /* 0x0000000c02047227 */ /* 0x000fe200078e00ff */
[----:B------:R-:W-:-:S03]  /*8fc0*/  IABS R180, R7 ;  /* 0x0000000700b47213 */ /* 0x000fc60000000000 */
[----:B------:R-:W-:Y:S02]  /*8fd0*/  IMAD.MOV R4, RZ, RZ, -R4 ;  /* 0x000000ffff047224 */ /* 0x000fe400078e0a04 */
[----:B-1----:R-:W-:Y:S02]  /*8fe0*/  IMAD.MOV.U32 R11, RZ, RZ, R10 ;  /* 0x000000ffff0b7224 */ /* 0x002fe400078e000a */
[C---:B------:R-:W-:Y:S02]  /*8ff0*/  IMAD R12, R3.reuse, R4, R12 ;  /* 0x00000004030c7224 */ /* 0x040fe400078e020c */
[----:B------:R-:W-:Y:S01]  /*9000*/  @!P0 IMAD.MOV R5, RZ, RZ, -R5 ;  /* 0x000000ffff058224 */ /* 0x000fe200078e0a05 */
[----:B------:R-:W-:Y:S01]  /*9010*/  ISETP.GE.AND P0, PT, R6, RZ, PT ;  /* 0x000000ff0600720c */ /* 0x000fe20003f06270 */
[----:B------:R-:W-:Y:S01]  /*9020*/  @!P5 IMAD.MOV R11, RZ, RZ, -R11 ;  /* 0x000000ffff0bd224 */ /* 0x000fe200078e0a0b */
[----:B------:R-:W-:Y:S01]  /*9030*/  ISETP.GT.U32.AND P5, PT, R3, R12, PT ;  /* 0x0000000c0300720c */ /* 0x000fe20003fa4070 */
[----:B------:R-:W-:Y:S01]  /*9040*/  VIADD R6, R0, 0x47 ;  /* 0x0000004700067836 */ /* 0x000fe20000000000 */
[----:B------:R0:W-:Y:S01]  /*9050*/  STL [R1+0x44], R5 ;  /* 0x0000440501007387 */ /* 0x0001e20000100800 */
[----:B------:R-:W-:-:S02]  /*9060*/  @!P3 IMAD.IADD R178, R178, 0x1, -R3 ;  /* 0x00000001b2b2b824 */ /* 0x000fc400078e0a03 */
[----:B------:R-:W-:Y:S01]  /*9070*/  VIADD R10, R0, 0x45 ;  /* 0x00000045000a7836 */ /* 0x000fe20000000000 */
[----:B------:R-:W-:Y:S01]  /*9080*/  IABS R179, R6 ;  /* 0x0000000600b37213 */ /* 0x000fe20000000000 */
[C---:B------:R-:W-:Y:S01]  /*9090*/  IMAD.HI.U32 R4, R2.reuse, R180, RZ ;  /* 0x000000b402047227 */ /* 0x040fe200078e00ff */
[----:B------:R-:W-:Y:S01]  /*90a0*/  ISETP.GT.U32.AND P3, PT, R3, R178, PT ;  /* 0x000000b20300720c */ /* 0x000fe20003f64070 */
[----:B------:R1:W-:Y:S01]  /*90b0*/  STL [R1+0x48], R11 ;  /* 0x0000480b01007387 */ /* 0x0003e20000100800 */
[----:B------:R-:W-:Y:S01]  /*90c0*/  IABS R181, R10 ;  /* 0x0000000a00b57213 */ /* 0x000fe20000000000 */
[----:B------:R-:W-:-:S04]  /*90d0*/  IMAD.HI.U32 R8, R2, R179, RZ ;  /* 0x000000b302087227 */ /* 0x000fc800078e00ff */
[----:B------:R-:W-:Y:S02]  /*90e0*/  @!P5 IMAD.IADD R12, R12, 0x1, -R3 ;  /* 0x000000010c0cd824 */ /* 0x000fe400078e0a03 */
[----:B------:R-:W-:Y:S02]  /*90f0*/  IMAD.MOV R8, RZ, RZ, -R8 ;  /* 0x000000ffff087224 */ /* 0x000fe400078e0a08 */
[----:B0-----:R-:W-:Y:S01]  /*9100*/  IMAD.MOV.U32 R5, RZ, RZ, R9 ;  /* 0x000000ffff057224 */ /* 0x001fe200078e0009 */
[C---:B------:R-:W-:Y:S01]  /*9110*/  ISETP.GT.U32.AND P5, PT, R3.reuse, R12, PT ;  /* 0x0000000c0300720c */ /* 0x040fe20003fa4070 */
[C---:B------:R-:W-:Y:S02]  /*9120*/  IMAD R179, R3.reuse, R8, R179 ;  /* 0x0000000803b37224 */ /* 0x040fe400078e02b3 */
[----:B------:R-:W-:Y:S01]  /*9130*/  @!P6 IMAD.MOV R5, RZ, RZ, -R5 ;  /* 0x000000ffff05e224 */ /* 0x000fe200078e0a05 */
[----:B------:R-:W-:Y:S01]  /*9140*/  ISETP.GE.AND P6, PT, R6, RZ, PT ;  /* 0x000000ff0600720c */ /* 0x000fe20003fc6270 */
[----:B------:R-:W-:Y:S01]  /*9150*/  @!P3 IMAD.IADD R178, R178, 0x1, -R3 ;  /* 0x00000001b2b2b824 */ /* 0x000fe200078e0a03 */
[----:B------:R-:W-:Y:S01]  /*9160*/  ISETP.GT.U32.AND P3, PT, R3, R179, PT ;  /* 0x000000b30300720c */ /* 0x000fe20003f64070 */
[----:B------:R-:W-:Y:S01]  /*9170*/  IMAD.MOV R4, RZ, RZ, -R4 ;  /* 0x000000ffff047224 */ /* 0x000fe200078e0a04 */
[----:B------:R0:W-:Y:S01]  /*9180*/  STL [R1+0x4c], R5 ;  /* 0x00004c0501007387 */ /* 0x0001e20000100800 */
[----:B-1----:R-:W-:-:S02]  /*9190*/  VIADD R11, R0, 0x44 ;  /* 0x00000044000b7836 */ /* 0x002fc40000000000 */
[----:B------:R-:W-:-:S03]  /*91a0*/  IMAD.HI.U32 R6, R2, R181, RZ ;  /* 0x000000b502067227 */ /* 0x000fc600078e00ff */
[----:B------:R-:W-:Y:S01]  /*91b0*/  IABS R182, R11 ;  /* 0x0000000b00b67213 */ /* 0x000fe20000000000 */
[--C-:B------:R-:W-:Y:S02]  /*91c0*/  @!P2 IMAD.IADD R177, R177, 0x1, -R3.reuse ;  /* 0x00000001b1b1a824 */ /* 0x100fe400078e0a03 */
[C---:B------:R-:W-:Y:S02]  /*91d0*/  IMAD R180, R3.reuse, R4, R180 ;  /* 0x0000000403b47224 */ /* 0x040fe400078e02b4 */
[----:B------:R-:W-:Y:S01]  /*91e0*/  IMAD.MOV R6, RZ, RZ, -R6 ;  /* 0x000000ffff067224 */ /* 0x000fe200078e0a06 */
[C---:B------:R-:W-:Y:S01]  /*91f0*/  ISETP.GT.U32.AND P2, PT, R3.reuse, R177, PT ;  /* 0x000000b10300720c */ /* 0x040fe20003f44070 */
[----:B------:R-:W-:Y:S01]  /*9200*/  @!P5 IMAD.IADD R12, R12, 0x1, -R3 ;  /* 0x000000010c0cd824 */ /* 0x000fe200078e0a03 */
[C---:B------:R-:W-:Y:S01]  /*9210*/  ISETP.GT.U32.AND P5, PT, R3.reuse, R180, PT ;  /* 0x000000b40300720c */ /* 0x040fe20003fa4070 */
[----:B------:R-:W-:Y:S02]  /*9220*/  IMAD R181, R3, R6, R181 ;  /* 0x0000000603b57224 */ /* 0x000fe400078e02b5 */
[----:B------:R-:W-:-:S04]  /*9230*/  IMAD.HI.U32 R186, R2, R182, RZ ;  /* 0x000000b602ba7227 */ /* 0x000fc800078e00ff */
[--C-:B------:R-:W-:Y:S01]  /*9240*/  @!P3 IMAD.IADD R179, R179, 0x1, -R3.reuse ;  /* 0x00000001b3b3b824 */ /* 0x100fe200078e0a03 */
[C---:B------:R-:W-:Y:S01]  /*9250*/  ISETP.GT.U32.AND P3, PT, R3.reuse, R181, PT ;  /* 0x000000b50300720c */ /* 0x040fe20003f64070 */
[----:B------:R-:W-:Y:S02]  /*9260*/  IMAD.MOV R186, RZ, RZ, -R186 ;  /* 0x000000ffffba7224 */ /* 0x000fe400078e0aba */
[C---:B------:R-:W-:Y:S02]  /*9270*/  VIADD R4, R0.reuse, 0x43 ;  /* 0x0000004300047836 */ /* 0x040fe40000000000 */
[----:B------:R-:W-:Y:S02]  /*9280*/  IMAD R182, R3, R186, R182 ;  /* 0x000000ba03b67224 */ /* 0x000fe400078e02b6 */
[--C-:B------:R-:W-:Y:S01]  /*9290*/  @!P2 IMAD.IADD R177, R177, 0x1, -R3.reuse ;  /* 0x00000001b1b1a824 */ /* 0x100fe200078e0a03 */
[----:B------:R-:W-:Y:S01]  /*92a0*/  ISETP.GE.AND P2, PT, R7, RZ, PT ;  /* 0x000000ff0700720c */ /* 0x000fe20003f46270 */
[----:B------:R-:W-:Y:S01]  /*92b0*/  VIADD R7, R0, 0x42 ;  /* 0x0000004200077836 */ /* 0x000fe20000000000 */
[----:B------:R-:W-:Y:S01]  /*92c0*/  IABS R183, R4 ;  /* 0x0000000400b77213 */ /* 0x000fe20000000000 */
[--C-:B------:R-:W-:Y:S01]  /*92d0*/  @!P5 IMAD.IADD R180, R180, 0x1, -R3.reuse ;  /* 0x00000001b4b4d824 */ /* 0x100fe200078e0a03 */
[----:B------:R-:W-:Y:S01]  /*92e0*/  ISETP.GT.U32.AND P5, PT, R3, R182, PT ;  /* 0x000000b60300720c */ /* 0x000fe20003fa4070 */
[----:B------:R-:W-:Y:S01]  /*92f0*/  VIADD R8, R0, 0x41 ;  /* 0x0000004100087836 */ /* 0x000fe20000000000 */
[----:B------:R-:W-:Y:S01]  /*9300*/  IABS R184, R7 ;  /* 0x0000000700b87213 */ /* 0x000fe20000000000 */
[----:B------:R-:W-:Y:S01]  /*9310*/  @!P3 IMAD.IADD R181, R181, 0x1, -R3 ;  /* 0x00000001b5b5b824 */ /* 0x000fe200078e0a03 */
[----:B------:R-:W-:Y:S01]  /*9320*/  ISETP.GT.U32.AND P3, PT, R3, R179, PT ;  /* 0x000000b30300720c */ /* 0x000fe20003f64070 */
[----:B------:R-:W-:Y:S01]  /*9330*/  IMAD.HI.U32 R13, R2, R183, RZ ;  /* 0x000000b7020d7227 */ /* 0x000fe200078e00ff */
[----:B------:R-:W-:-:S03]  /*9340*/  IABS R185, R8 ;  /* 0x0000000800b97213 */ /* 0x000fc60000000000 */
[----:B------:R-:W-:Y:S01]  /*9350*/  @!P1 IMAD.MOV R178, RZ, RZ, -R178 ;  /* 0x000000ffffb29224 */ /* 0x000fe200078e0ab2 */
[----:B------:R-:W-:Y:S01]  /*9360*/  ISETP.GT.U32.AND P1, PT, R3, R181, PT ;  /* 0x000000b50300720c */ /* 0x000fe20003f24070 */
[----:B------:R-:W-:-:S04]  /*9370*/  IMAD.HI.U32 R9, R2, R184, RZ ;  /* 0x000000b802097227 */ /* 0x000fc800078e00ff */
[----:B------:R-:W-:-:S04]  /*9380*/  IMAD.HI.U32 R6, R2, R185, RZ ;  /* 0x000000b902067227 */ /* 0x000fc800078e00ff */
[----:B------:R-:W-:Y:S02]  /*9390*/  IMAD.MOV R13, RZ, RZ, -R13 ;  /* 0x000000ffff0d7224 */ /* 0x000fe400078e0a0d */
[----:B------:R-:W-:Y:S01]  /*93a0*/  @!P4 IMAD.MOV R177, RZ, RZ, -R177 ;  /* 0x000000ffffb1c224 */ /* 0x000fe200078e0ab1 */
[C---:B------:R-:W-:Y:S01]  /*93b0*/  ISETP.GT.U32.AND P4, PT, R3.reuse, R180, PT ;  /* 0x000000b40300720c */ /* 0x040fe20003f84070 */
[----:B------:R-:W-:Y:S02]  /*93c0*/  IMAD.MOV R9, RZ, RZ, -R9 ;  /* 0x000000ffff097224 */ /* 0x000fe400078e0a09 */
[----:B------:R-:W-:Y:S02]  /*93d0*/  @!P5 IMAD.IADD R182, R182, 0x1, -R3 ;  /* 0x00000001b6b6d824 */ /* 0x000fe400078e0a03 */
[C---:B------:R-:W-:Y:S02]  /*93e0*/  IMAD R183, R3.reuse, R13, R183 ;  /* 0x0000000d03b77224 */ /* 0x040fe400078e02b7 */
[----:B------:R-:W-:Y:S01]  /*93f0*/  IMAD.MOV R6, RZ, RZ, -R6 ;  /* 0x000000ffff067224 */ /* 0x000fe200078e0a06 */
[----:B------:R-:W-:Y:S01]  /*9400*/  ISETP.GT.U32.AND P5, PT, R3, R182, PT ;  /* 0x000000b60300720c */ /* 0x000fe20003fa4070 */
[----:B0-----:R-:W-:-:S02]  /*9410*/  IMAD.MOV.U32 R5, RZ, RZ, R12 ;  /* 0x000000ffff057224 */ /* 0x001fc400078e000c */
[C---:B------:R-:W-:Y:S02]  /*9420*/  IMAD R184, R3.reuse, R9, R184 ;  /* 0x0000000903b87224 */ /* 0x040fe400078e02b8 */
[----:B------:R-:W-:Y:S02]  /*9430*/  VIADD R9, R0, 0x40 ;  /* 0x0000004000097836 */ /* 0x000fe40000000000 */
[C---:B------:R-:W-:Y:S02]  /*9440*/  IMAD R185, R3.reuse, R6, R185 ;  /* 0x0000000603b97224 */ /* 0x040fe400078e02b9 */
[----:B------:R-:W-:Y:S01]  /*9450*/  @!P0 IMAD.MOV R5, RZ, RZ, -R5 ;  /* 0x000000ffff058224 */ /* 0x000fe200078e0a05 */
[----:B------:R-:W-:Y:S01]  /*9460*/  ISETP.GT.U32.AND P0, PT, R3, R183, PT ;  /* 0x000000b70300720c */ /* 0x000fe20003f04070 */
[--C-:B------:R-:W-:Y:S01]  /*9470*/  @!P3 IMAD.IADD R179, R179, 0x1, -R3.reuse ;  /* 0x00000001b3b3b824 */ /* 0x100fe200078e0a03 */
[----:B------:R-:W-:Y:S01]  /*9480*/  ISETP.GT.U32.AND P3, PT, R3, R184, PT ;  /* 0x000000b80300720c */ /* 0x000fe20003f64070 */
[--C-:B------:R-:W-:Y:S01]  /*9490*/  @!P1 IMAD.IADD R181, R181, 0x1, -R3.reuse ;  /* 0x00000001b5b59824 */ /* 0x100fe200078e0a03 */
[----:B------:R-:W-:Y:S01]  /*94a0*/  IABS R186, R9 ;  /* 0x0000000900ba7213 */ /* 0x000fe20000000000 */
[--C-:B------:R-:W-:Y:S01]  /*94b0*/  @!P4 IMAD.IADD R180, R180, 0x1, -R3.reuse ;  /* 0x00000001b4b4c824 */ /* 0x100fe200078e0a03 */
[----:B------:R-:W-:Y:S01]  /*94c0*/  ISETP.GT.U32.AND P1, PT, R3, R185, PT ;  /* 0x000000b90300720c */ /* 0x000fe20003f24070 */
[----:B------:R-:W-:Y:S01]  /*94d0*/  VIADD R6, R0, 0x3f ;  /* 0x0000003f00067836 */ /* 0x000fe20000000000 */
[----:B------:R-:W-:Y:S01]  /*94e0*/  ISETP.GE.AND P4, PT, R10, RZ, PT ;  /* 0x000000ff0a00720c */ /* 0x000fe20003f86270 */
[----:B------:R-:W-:Y:S01]  /*94f0*/  IMAD.HI.U32 R12, R2, R186, RZ ;  /* 0x000000ba020c7227 */ /* 0x000fe200078e00ff */
[----:B------:R-:W-:Y:S02]  /*9500*/  STL [R1+0x2c], R5 ;  /* 0x00002c0501007387 */ /* 0x000fe40000100800 */
[----:B------:R-:W-:Y:S01]  /*9510*/  IABS R187, R6 ;  /* 0x0000000600bb7213 */ /* 0x000fe20000000000 */
[--C-:B------:R-:W-:Y:S01]  /*9520*/  @!P5 IMAD.IADD R182, R182, 0x1, -R3.reuse ;  /* 0x00000001b6b6d824 */ /* 0x100fe200078e0a03 */
[----:B------:R-:W-:Y:S01]  /*9530*/  ISETP.GE.AND P5, PT, R11, RZ, PT ;  /* 0x000000ff0b00720c */ /* 0x000fe20003fa6270 */
[----:B------:R-:W-:Y:S01]  /*9540*/  IMAD.MOV R12, RZ, RZ, -R12 ;  /* 0x000000ffff0c7224 */ /* 0x000fe200078e0a0c */
[----:B------:R0:W-:Y:S01]  /*9550*/  STL [R1+0xb44], R0 ;  /* 0x000b440001007387 */ /* 0x0001e20000100800 */
[--C-:B------:R-:W-:Y:S01]  /*9560*/  @!P0 IMAD.IADD R183, R183, 0x1, -R3.reuse ;  /* 0x00000001b7b78824 */ /* 0x100fe200078e0a03 */
[----:B------:R-:W-:Y:S01]  /*9570*/  ISETP.GE.AND P0, PT, R4, RZ, PT ;  /* 0x000000ff0400720c */ /* 0x000fe20003f06270 */
[----:B------:R-:W-:Y:S01]  /*9580*/  @!P3 IMAD.IADD R184, R184, 0x1, -R3 ;  /* 0x00000001b8b8b824 */ /* 0x000fe200078e0a03 */
[----:B------:R-:W-:Y:S01]  /*9590*/  ISETP.GE.AND P3, PT, R7, RZ, PT ;  /* 0x000000ff0700720c */ /* 0x000fe20003f66270 */
        /* <DEDUP_REMOVED lines=8> */
[----:B------:R-:W-:Y:S01]  /*9620*/  @!P2 IMAD.MOV R180, RZ, RZ, -R180 ;  /* 0x000000ffffb4a224 */ /* 0x000fe200078e0ab4 */
[C---:B------:R-:W-:Y:S01]  /*9630*/  ISETP.GT.U32.AND P2, PT, R3.reuse, R185, PT ;  /* 0x000000b90300720c */ /* 0x040fe20003f44070 */
[----:B------:R-:W-:Y:S02]  /*9640*/  IMAD.MOV R10, RZ, RZ, -R10 ;  /* 0x000000ffff0a7224 */ /* 0x000fe400078e0a0a */
[----:B------:R-:W-:Y:S01]  /*9650*/  @!P5 IMAD.MOV R182, RZ, RZ, -R182 ;  /* 0x000000ffffb6d224 */ /* 0x000fe200078e0ab6 */
[----:B------:R-:W-:Y:S01]  /*9660*/  ISETP.GE.AND P5, PT, R8, RZ, PT ;  /* 0x000000ff0800720c */ /* 0x000fe20003fa6270 */
[----:B------:R-:W-:Y:S02]  /*9670*/  IMAD R187, R3, R10, R187 ;  /* 0x0000000a03bb7224 */ /* 0x000fe400078e02bb */
[----:B------:R-:W-:-:S04]  /*9680*/  IMAD.HI.U32 R8, R2, R188, RZ ;  /* 0x000000bc02087227 */ /* 0x000fc800078e00ff */
[----:B------:R-:W-:Y:S01]  /*9690*/  @!P6 IMAD.MOV R179, RZ, RZ, -R179 ;  /* 0x000000ffffb3e224 */ /* 0x000fe200078e0ab3 */
[----:B------:R-:W-:Y:S01]  /*96a0*/  ISETP.GT.U32.AND P6, PT, R3, R184, PT ;  /* 0x000000b80300720c */ /* 0x000fe20003fc4070 */
[--C-:B------:R-:W-:Y:S01]  /*96b0*/  @!P1 IMAD.IADD R183, R183, 0x1, -R3.reuse ;  /* 0x00000001b7b79824 */ /* 0x100fe200078e0a03 */
[----:B------:R-:W-:Y:S01]  /*96c0*/  ISETP.GT.U32.AND P1, PT, R3, R187, PT ;  /* 0x000000bb0300720c */ /* 0x000fe20003f24070 */
[----:B------:R-:W-:Y:S02]  /*96d0*/  IMAD.MOV R8, RZ, RZ, -R8 ;  /* 0x000000ffff087224 */ /* 0x000fe400078e0a08 */
        /* <DEDUP_REMOVED lines=8> */
[----:B------:R-:W-:Y:S01]  /*9760*/  ISETP.GT.U32.AND P5, PT, R3, R188, PT ;  /* 0x000000bc0300720c */ /* 0x000fe20003fa4070 */
[----:B------:R-:W-:Y:S02]  /*9770*/  VIADD R4, R0, 0x3d ;  /* 0x0000003d00047836 */ /* 0x000fe40000000000 */
[--C-:B------:R-:W-:Y:S01]  /*9780*/  @!P6 IMAD.IADD R184, R184, 0x1, -R3.reuse ;  /* 0x00000001b8b8e824 */ /* 0x100fe200078e0a03 */
[----:B------:R-:W-:Y:S01]  /*9790*/  ISETP.GE.AND P6, PT, R9, RZ, PT ;  /* 0x000000ff0900720c */ /* 0x000fe20003fc6270 */
[----:B------:R-:W-:Y:S01]  /*97a0*/  @!P1 IMAD.IADD R187, R187, 0x1, -R3 ;  /* 0x00000001bbbb9824 */ /* 0x000fe200078e0a03 */
[----:B------:R-:W-:Y:S01]  /*97b0*/  IABS R189, R4 ;  /* 0x0000000400bd7213 */ /* 0x000fe20000000000 */
[----:B------:R-:W-:Y:S01]  /*97c0*/  @!P3 IMAD.MOV R184, RZ, RZ, -R184 ;  /* 0x000000ffffb8b224 */ /* 0x000fe200078e0ab8 */
[----:B------:R-:W-:Y:S01]  /*97d0*/  ISETP.GE.AND P1, PT, R4, RZ, PT ;  /* 0x000000ff0400720c */ /* 0x000fe20003f26270 */
[----:B------:R-:W-:Y:S01]  /*97e0*/  VIADD R7, R0, 0x3a ;  /* 0x0000003a00077836 */ /* 0x000fe20000000000 */
[----:B------:R-:W-:Y:S01]  /*97f0*/  ISETP.GT.U32.AND P3, PT, R3, R187, PT ;  /* 0x000000bb0300720c */ /* 0x000fe20003f64070 */
[----:B------:R-:W-:-:S03]  /*9800*/  IMAD.HI.U32 R6, R2, R189, RZ ;  /* 0x000000bd02067227 */ /* 0x000fc600078e00ff */
[----:B------:R-:W-:Y:S01]  /*9810*/  IABS R192, R7 ;  /* 0x0000000700c07213 */ /* 0x000fe20000000000 */
[--C-:B------:R-:W-:Y:S01]  /*9820*/  @!P0 IMAD.IADD R186, R186, 0x1, -R3.reuse ;  /* 0x00000001baba8824 */ /* 0x100fe200078e0a03 */
[----:B------:R-:W-:Y:S01]  /*9830*/  ISETP.GE.AND P0, PT, R190, RZ, PT ;  /* 0x000000ffbe00720c */ /* 0x000fe20003f06270 */
[----:B------:R-:W-:Y:S01]  /*9840*/  @!P5 IMAD.IADD R188, R188, 0x1, -R3 ;  /* 0x00000001bcbcd824 */ /* 0x000fe200078e0a03 */
[----:B------:R-:W-:Y:S01]  /*9850*/  IABS R190, R190 ;  /* 0x000000be00be7213 */ /* 0x000fe20000000000 */
[----:B------:R-:W-:Y:S02]  /*9860*/  IMAD.MOV R6, RZ, RZ, -R6 ;  /* 0x000000ffff067224 */ /* 0x000fe400078e0a06 */
[----:B------:R-:W-:Y:S01]  /*9870*/  VIADD R4, R0, 0x3b ;  /* 0x0000003b00047836 */ /* 0x000fe20000000000 */
[C---:B------:R-:W-:Y:S01]  /*9880*/  ISETP.GT.U32.AND P5, PT, R3.reuse, R188, PT ;  /* 0x000000bc0300720c */ /* 0x040fe20003fa4070 */
[----:B------:R-:W-:Y:S02]  /*9890*/  IMAD R189, R3, R6, R189 ;  /* 0x0000000603bd7224 */ /* 0x000fe400078e02bd */
[----:B------:R-:W-:Y:S01]  /*98a0*/  IMAD.HI.U32 R8, R2, R190, RZ ;  /* 0x000000be02087227 */ /* 0x000fe200078e00ff */
[----:B------:R-:W-:-:S03]  /*98b0*/  IABS R191, R4 ;  /* 0x0000000400bf7213 */ /* 0x000fc60000000000 */
[----:B------:R-:W-:Y:S01]  /*98c0*/  @!P3 IMAD.IADD R187, R187, 0x1, -R3 ;  /* 0x00000001bbbbb824 */ /* 0x000fe200078e0a03 */
[C---:B------:R-:W-:Y:S01]  /*98d0*/  ISETP.GT.U32.AND P3, PT, R3.reuse, R189, PT ;  /* 0x000000bd0300720c */ /* 0x040fe20003f64070 */
[----:B------:R-:W-:Y:S02]  /*98e0*/  IMAD.MOV R8, RZ, RZ, -R8 ;  /* 0x000000ffff087224 */ /* 0x000fe400078e0a08 */
[----:B------:R-:W-:Y:S01]  /*98f0*/  @!P6 IMAD.MOV R186, RZ, RZ, -R186 ;  /* 0x000000ffffbae224 */ /* 0x000fe200078e0aba */
[----:B------:R-:W-:Y:S01]  /*9900*/  ISETP.GE.AND P6, PT, R4, RZ, PT ;  /* 0x000000ff0400720c */ /* 0x000fe20003fc6270 */
[----:B------:R-:W-:Y:S02]  /*9910*/  IMAD R190, R3, R8, R190 ;  /* 0x0000000803be7224 */ /* 0x000fe400078e02be */
[----:B------:R-:W-:-:S04]  /*9920*/  IMAD.HI.U32 R4, R2, R192, RZ ;  /* 0x000000c002047227 */ /* 0x000fc800078e00ff */
[----:B------:R-:W-:Y:S01]  /*9930*/  @!P5 IMAD.IADD R188, R188, 0x1, -R3 ;  /* 0x00000001bcbcd824 */ /* 0x000fe200078e0a03 */
[----:B------:R-:W-:Y:S01]  /*9940*/  ISETP.GT.U32.AND P5, PT, R3, R190, PT ;  /* 0x000000be0300720c */ /* 0x000fe20003fa4070 */
[----:B------:R-:W-:-:S04]  /*9950*/  IMAD.HI.U32 R6, R2, R191, RZ ;  /* 0x000000bf02067227 */ /* 0x000fc800078e00ff */
[----:B------:R-:W-:Y:S02]  /*9960*/  IMAD.MOV R4, RZ, RZ, -R4 ;  /* 0x000000ffff047224 */ /* 0x000fe400078e0a04 */
[----:B------:R-:W-:Y:S02]  /*9970*/  @!P3 IMAD.IADD R189, R189, 0x1, -R3 ;  /* 0x00000001bdbdb824 */ /* 0x000fe400078e0a03 */
[----:B------:R-:W-:Y:S02]  /*9980*/  IMAD.MOV R6, RZ, RZ, -R6 ;  /* 0x000000ffff067224 */ /* 0x000fe400078e0a06 */
[C---:B------:R-:W-:Y:S01]  /*9990*/  IMAD R192, R3.reuse, R4, R192 ;  /* 0x0000000403c07224 */ /* 0x040fe200078e02c0 */
[C---:B------:R-:W-:Y:S01]  /*99a0*/  ISETP.GT.U32.AND P3, PT, R3.reuse, R189, PT ;  /* 0x000000bd0300720c */ /* 0x040fe20003f64070 */
[----:B------:R-:W-:Y:S02]  /*99b0*/  IMAD R191, R3, R6, R191 ;  /* 0x0000000603bf7224 */ /* 0x000fe400078e02bf */
[----:B------:R-:W-:-:S02]  /*99c0*/  VIADD R6, R0, 0x39 ;  /* 0x0000003900067836 */ /* 0x000fc40000000000 */
[----:B------:R-:W-:Y:S01]  /*99d0*/  @!P4 IMAD.MOV R188, RZ, RZ, -R188 ;  /* 0x000000ffffbcc224 */ /* 0x000fe200078e0abc */
[----:B------:R-:W-:Y:S01]  /*99e0*/  ISETP.GT.U32.AND P4, PT, R3, R192, PT ;  /* 0x000000c00300720c */ /* 0x000fe20003f84070 */
        /* <DEDUP_REMOVED lines=9> */
[C---:B------:R-:W-:Y:S01]  /*9a80*/  ISETP.GT.U32.AND P3, PT, R3.reuse, R191, PT ;  /* 0x000000bf0300720c */ /* 0x040fe20003f64070 */
[C---:B------:R-:W-:Y:S02]  /*9a90*/  VIADD R9, R0.reuse, 0x38 ;  /* 0x0000003800097836 */ /* 0x040fe40000000000 */
[----:B------:R-:W-:Y:S02]  /*9aa0*/  VIADD R4, R0, 0x36 ;  /* 0x0000003600047836 */ /* 0x000fe40000000000 */
[----:B------:R-:W-:Y:S01]  /*9ab0*/  IMAD.MOV R8, RZ, RZ, -R8 ;  /* 0x000000ffff087224 */ /* 0x000fe200078e0a08 */
[----:B------:R-:W-:Y:S01]  /*9ac0*/  IABS R194, R9 ;  /* 0x0000000900c27213 */ /* 0x000fe20000000000 */
[----:B------:R-:W-:Y:S01]  /*9ad0*/  @!P4 IMAD.IADD R192, R192, 0x1, -R3 ;  /* 0x00000001c0c0c824 */ /* 0x000fe200078e0a03 */
[----:B------:R-:W-:Y:S01]  /*9ae0*/  IABS R196, R4 ;  /* 0x0000000400c47213 */ /* 0x000fe20000000000 */
[----:B------:R-:W-:Y:S01]  /*9af0*/  @!P1 IMAD.MOV R189, RZ, RZ, -R189 ;  /* 0x000000ffffbd9224 */ /* 0x000fe200078e0abd */
[----:B------:R-:W-:Y:S01]  /*9b00*/  ISETP.GE.AND P1, PT, R6, RZ, PT ;  /* 0x000000ff0600720c */ /* 0x000fe20003f26270 */
[C---:B------:R-:W-:Y:S01]  /*9b10*/  IMAD R193, R3.reuse, R8, R193 ;  /* 0x0000000803c17224 */ /* 0x040fe200078e02c1 */
[----:B------:R-:W-:Y:S01]  /*9b20*/  ISETP.GT.U32.AND P4, PT, R3, R192, PT ;  /* 0x000000c00300720c */ /* 0x000fe20003f84070 */
[----:B------:R-:W-:-:S04]  /*9b30*/  IMAD.HI.U32 R6, R2, R195, RZ ;  /* 0x000000c302067227 */ /* 0x000fc800078e00ff */
[----:B------:R-:W-:Y:S01]  /*9b40*/  @!P5 IMAD.IADD R190, R190, 0x1, -R3 ;  /* 0x00000001bebed824 */ /* 0x000fe200078e0a03 */
[----:B------:R-:W-:Y:S01]  /*9b50*/  ISETP.GT.U32.AND P5, PT, R3, R193, PT ;  /* 0x000000c10300720c */ /* 0x000fe20003fa4070 */
[----:B------:R-:W-:-:S04]  /*9b60*/  IMAD.HI.U32 R10, R2, R194, RZ ;  /* 0x000000c2020a7227 */ /* 0x000fc800078e00ff */
[----:B------:R-:W-:-:S04]  /*9b70*/  IMAD.HI.U32 R8, R2, R196, RZ ;  /* 0x000000c402087227 */ /* 0x000fc800078e00ff */
[----:B------:R-:W-:Y:S02]  /*9b80*/  IMAD.MOV R6, RZ, RZ, -R6 ;  /* 0x000000ffff067224 */ /* 0x000fe400078e0a06 */
[----:B------:R-:W-:Y:S02]  /*9b90*/  @!P3 IMAD.IADD R191, R191, 0x1, -R3 ;  /* 0x00000001bfbfb824 */ /* 0x000fe400078e0a03 */
[----:B------:R-:W-:Y:S02]  /*9ba0*/  IMAD.MOV R10, RZ, RZ, -R10 ;  /* 0x000000ffff0a7224 */ /* 0x000fe400078e0a0a */
[----:B------:R-:W-:Y:S01]  /*9bb0*/  IMAD.MOV R8, RZ, RZ, -R8 ;  /* 0x000000ffff087224 */ /* 0x000fe200078e0a08 */
[C---:B------:R-:W-:Y:S01]  /*9bc0*/  ISETP.GT.U32.AND P3, PT, R3.reuse, R191, PT ;  /* 0x000000bf0300720c */ /* 0x040fe20003f64070 */
[C---:B------:R-:W-:Y:S02]  /*9bd0*/  IMAD R195, R3.reuse, R6, R195 ;  /* 0x0000000603c37224 */ /* 0x040fe400078e02c3 */
[----:B------:R-:W-:-:S02]  /*9be0*/  IMAD R194, R3, R10, R194 ;  /* 0x0000000a03c27224 */ /* 0x000fc400078e02c2 */
[C---:B------:R-:W-:Y:S02]  /*9bf0*/  IMAD R196, R3.reuse, R8, R196 ;  /* 0x0000000803c47224 */ /* 0x040fe400078e02c4 */
[--C-:B------:R-:W-:Y:S01]  /*9c00*/  @!P4 IMAD.IADD R192, R192, 0x1, -R3.reuse ;  /* 0x00000001c0c0c824 */ /* 0x100fe200078e0a03 */
[----:B------:R-:W-:Y:S01]  /*9c10*/  ISETP.GT.U32.AND P4, PT, R3, R195, PT ;  /* 0x000000c30300720c */ /* 0x000fe20003f84070 */
[----:B------:R-:W-:Y:S02]  /*9c20*/  @!P5 IMAD.IADD R193, R193, 0x1, -R3 ;  /* 0x00000001c1c1d824 */ /* 0x000fe400078e0a03 */
[----:B------:R-:W-:Y:S01]  /*9c30*/  @!P0 IMAD.MOV R190, RZ, RZ, -R190 ;  /* 0x000000ffffbe8224 */ /* 0x000fe200078e0abe */
[C---:B------:R-:W-:Y:S01]  /*9c40*/  ISETP.GT.U32.AND P0, PT, R3.reuse, R194, PT ;  /* 0x000000c20300720c */ /* 0x040fe20003f04070 */
[----:B------:R-:W-:Y:S01]  /*9c50*/  @!P2 IMAD.MOV R192, RZ, RZ, -R192 ;  /* 0x000000ffffc0a224 */ /* 0x000fe200078e0ac0 */
[C---:B------:R-:W-:Y:S01]  /*9c60*/  ISETP.GT.U32.AND P2, PT, R3.reuse, R196, PT ;  /* 0x000000c40300720c */ /* 0x040fe20003f44070 */
[C---:B------:R-:W-:Y:S01]  /*9c70*/  VIADD R6, R0.reuse, 0x35 ;  /* 0x0000003500067836 */ /* 0x040fe20000000000 */
[----:B------:R-:W-:Y:S01]  /*9c80*/  ISETP.GT.U32.AND P5, PT, R3, R193, PT ;  /* 0x000000c10300720c */ /* 0x000fe20003fa4070 */
[----:B------:R-:W-:-:S02]  /*9c90*/  VIADD R8, R0, 0x34 ;  /* 0x0000003400087836 */ /* 0x000fc40000000000 */
[--C-:B------:R-:W-:Y:S01]  /*9ca0*/  @!P3 IMAD.IADD R191, R191, 0x1, -R3.reuse ;  /* 0x00000001bfbfb824 */ /* 0x100fe200078e0a03 */
[----:B------:R-:W-:Y:S01]  /*9cb0*/  IABS R197, R6 ;  /* 0x0000000600c57213 */ /* 0x000fe20000000000 */
[----:B------:R-:W-:Y:S01]  /*9cc0*/  @!P4 IMAD.IADD R195, R195, 0x1, -R3 ;  /* 0x00000001c3c3c824 */ /* 0x000fe200078e0a03 */
[----:B------:R-:W-:Y:S01]  /*9cd0*/  IABS R198, R8 ;  /* 0x0000000800c67213 */ /* 0x000fe20000000000 */
[----:B------:R-:W-:Y:S01]  /*9ce0*/  @!P6 IMAD.MOV R191, RZ, RZ, -R191 ;  /* 0x000000ffffbfe224 */ /* 0x000fe200078e0abf */
[----:B------:R-:W-:Y:S01]  /*9cf0*/  ISETP.GE.AND P6, PT, R7, RZ, PT ;  /* 0x000000ff0700720c */ /* 0x000fe20003fc6270 */
[--C-:B------:R-:W-:Y:S01]  /*9d00*/  @!P0 IMAD.IADD R194, R194, 0x1, -R3.reuse ;  /* 0x00000001c2c28824 */ /* 0x100fe200078e0a03 */
[----:B------:R-:W-:Y:S01]  /*9d10*/  ISETP.GE.AND P3, PT, R9, RZ, PT ;  /* 0x000000ff0900720c */ /* 0x000fe20003f66270 */
[----:B------:R-:W-:Y:S01]  /*9d20*/  @!P2 IMAD.IADD R196, R196, 0x1, -R3 ;  /* 0x00000001c4c4a824 */ /* 0x000fe200078e0a03 */
[C---:B------:R-:W-:Y:S01]  /*9d30*/  ISETP.GT.U32.AND P2, PT, R3.reuse, R195, PT ;  /* 0x000000c30300720c */ /* 0x040fe20003f44070 */
[----:B------:R-:W-:Y:S01]  /*9d40*/  IMAD.HI.U32 R7, R2, R197, RZ ;  /* 0x000000c502077227 */ /* 0x000fe200078e00ff */
[----:B------:R-:W-:-:S02]  /*9d50*/  ISETP.GT.U32.AND P4, PT, R3, R194, PT ;  /* 0x000000c20300720c */ /* 0x000fc40003f84070 */
[----:B------:R-:W-:Y:S01]  /*9d60*/  ISETP.GE.AND P0, PT, R6, RZ, PT ;  /* 0x000000ff0600720c */ /* 0x000fe20003f06270 */
[----:B------:R-:W-:-:S04]  /*9d70*/  IMAD.HI.U32 R9, R2, R198, RZ ;  /* 0x000000c602097227 */ /* 0x000fc800078e00ff */
[----:B------:R-:W-:Y:S01]  /*9d80*/  @!P5 IMAD.IADD R193, R193, 0x1, -R3 ;  /* 0x00000001c1c1d824 */ /* 0x000fe200078e0a03 */
[----:B------:R-:W-:Y:S01]  /*9d90*/  ISETP.GE.AND P5, PT, R4, RZ, PT ;  /* 0x000000ff0400720c */ /* 0x000fe20003fa6270 */
[----:B------:R-:W-:Y:S02]  /*9da0*/  IMAD.MOV R7, RZ, RZ, -R7 ;  /* 0x000000ffff077224 */ /* 0x000fe400078e0a07 */
[----:B------:R-:W-:Y:S02]  /*9db0*/  IMAD.MOV R9, RZ, RZ, -R9 ;  /* 0x000000ffff097224 */ /* 0x000fe400078e0a09 */
[----:B------:R-:W-:Y:S01]  /*9dc0*/  @!P1 IMAD.MOV R193, RZ, RZ, -R193 ;  /* 0x000000ffffc19224 */ /* 0x000fe200078e0ac1 */
[C---:B------:R-:W-:Y:S01]  /*9dd0*/  ISETP.GT.U32.AND P1, PT, R3.reuse, R196, PT ;  /* 0x000000c40300720c */ /* 0x040fe20003f24070 */
[----:B------:R-:W-:Y:S02]  /*9de0*/  IMAD R197, R3, R7, R197 ;  /* 0x0000000703c57224 */ /* 0x000fe400078e02c5 */
[----:B------:R-:W-:-:S02]  /*9df0*/  VIADD R7, R0, 0x33 ;  /* 0x0000003300077836 */ /* 0x000fc40000000000 */
[----:B------:R-:W-:Y:S02]  /*9e00*/  IMAD R198, R3, R9, R198 ;  /* 0x0000000903c67224 */ /* 0x000fe400078e02c6 */
[----:B------:R-:W-:Y:S01]  /*9e10*/  VIADD R6, R0, 0x32 ;  /* 0x0000003200067836 */ /* 0x000fe20000000000 */
[----:B------:R-:W-:Y:S01]  /*9e20*/  IABS R199, R7 ;  /* 0x0000000700c77213 */ /* 0x000fe20000000000 */
[--C-:B------:R-:W-:Y:S01]  /*9e30*/  @!P2 IMAD.IADD R195, R195, 0x1, -R3.reuse ;  /* 0x00000001c3c3a824 */ /* 0x100fe200078e0a03 */
[C---:B------:R-:W-:Y:S01]  /*9e40*/  ISETP.GT.U32.AND P2, PT, R3.reuse, R198, PT ;  /* 0x000000c60300720c */ /* 0x040fe20003f44070 */
[----:B------:R-:W-:Y:S01]  /*9e50*/  @!P4 IMAD.IADD R194, R194, 0x1, -R3 ;  /* 0x00000001c2c2c824 */ /* 0x000fe200078e0a03 */
[----:B------:R-:W-:Y:S01]  /*9e60*/  ISETP.GT.U32.AND P4, PT, R3, R197, PT ;  /* 0x000000c50300720c */ /* 0x000fe20003f84070 */
        /* <DEDUP_REMOVED lines=8> */
[----:B------:R-:W-:Y:S02]  /*9ef0*/  IMAD.MOV R8, RZ, RZ, -R8 ;  /* 0x000000ffff087224 */ /* 0x000fe400078e0a08 */
[----:B------:R-:W-:Y:S02]  /*9f00*/  @!P2 IMAD.IADD R198, R198, 0x1, -R3 ;  /* 0x00000001c6c6a824 */ /* 0x000fe400078e0a03 */
[----:B------:R-:W-:Y:S02]  /*9f10*/  IMAD R199, R3, R9, R199 ;  /* 0x0000000903c77224 */ /* 0x000fe400078e02c7 */
[----:B------:R-:W-:Y:S01]  /*9f20*/  @!P4 IMAD.IADD R197, R197, 0x1, -R3 ;  /* 0x00000001c5c5c824 */ /* 0x000fe200078e0a03 */
[----:B------:R-:W-:Y:S01]  /*9f30*/  ISETP.GE.AND P4, PT, R7, RZ, PT ;  /* 0x000000ff0700720c */ /* 0x000fe20003f86270 */
[C---:B------:R-:W-:Y:S01]  /*9f40*/  IMAD R200, R3.reuse, R8, R200 ;  /* 0x0000000803c87224 */ /* 0x040fe200078e02c8 */
[C---:B------:R-:W-:Y:S01]  /*9f50*/  ISETP.GT.U32.AND P2, PT, R3.reuse, R198, PT ;  /* 0x000000c60300720c */ /* 0x040fe20003f44070 */
[----:B------:R-:W-:Y:S01]  /*9f60*/  @!P6 IMAD.MOV R195, RZ, RZ, -R195 ;  /* 0x000000ffffc3e224 */ /* 0x000fe200078e0ac3 */
[----:B------:R-:W-:Y:S01]  /*9f70*/  ISETP.GT.U32.AND P6, PT, R3, R199, PT ;  /* 0x000000c70300720c */ /* 0x000fe20003fc4070 */
[----:B------:R-:W-:-:S04]  /*9f80*/  IMAD.HI.U32 R7, R2, R201, RZ ;  /* 0x000000c902077227 */ /* 0x000fc800078e00ff */
[----:B------:R-:W-:Y:S01]  /*9f90*/  @!P5 IMAD.MOV R196, RZ, RZ, -R196 ;  /* 0x000000ffffc4d224 */ /* 0x000fe200078e0ac4 */
[C---:B------:R-:W-:Y:S01]  /*9fa0*/  ISETP.GT.U32.AND P5, PT, R3.reuse, R200, PT ;  /* 0x000000c80300720c */ /* 0x040fe20003fa4070 */
[----:B------:R-:W-:Y:S02]  /*9fb0*/  IMAD.MOV R7, RZ, RZ, -R7 ;  /* 0x000000ffff077224 */ /* 0x000fe400078e0a07 */
[----:B------:R-:W-:Y:S02]  /*9fc0*/  VIADD R8, R0, 0x30 ;  /* 0x0000003000087836 */ /* 0x000fe40000000000 */
[C---:B------:R-:W-:Y:S02]  /*9fd0*/  IMAD R201, R3.reuse, R7, R201 ;  /* 0x0000000703c97224 */ /* 0x040fe400078e02c9 */
[----:B------:R-:W-:Y:S01]  /*9fe0*/  @!P3 IMAD.MOV R194, RZ, RZ, -R194 ;  /* 0x000000ffffc2b224 */ /* 0x000fe200078e0ac2 */
[----:B------:R-:W-:Y:S01]  /*9ff0*/  ISETP.GT.U32.AND P3, PT, R3, R197, PT ;  /* 0x000000c50300720c */ /* 0x000fe20003f64070 */
[--C-:B------:R-:W-:Y:S01]  /*a000*/  @!P2 IMAD.IADD R198, R198, 0x1, -R3.reuse ;  /* 0x00000001c6c6a824 */ /* 0x100fe200078e0a03 */
[----:B------:R-:W-:Y:S01]  /*a010*/  IABS R202, R8 ;  /* 0x0000000800ca7213 */ /* 0x000fe20000000000 */
[--C-:B------:R-:W-:Y:S01]  /*a020*/  @!P6 IMAD.IADD R199, R199, 0x1, -R3.reuse ;  /* 0x00000001c7c7e824 */ /* 0x100fe200078e0a03 */
[C---:B------:R-:W-:Y:S01]  /*a030*/  ISETP.GT.U32.AND P2, PT, R3.reuse, R201, PT ;  /* 0x000000c90300720c */ /* 0x040fe20003f44070 */
[----:B------:R-:W-:Y:S01]  /*a040*/  @!P5 IMAD.IADD R200, R200, 0x1, -R3 ;  /* 0x00000001c8c8d824 */ /* 0x000fe200078e0a03 */
[----:B------:R-:W-:Y:S01]  /*a050*/  ISETP.GE.AND P6, PT, R4, RZ, PT ;  /* 0x000000ff0400720c */ /* 0x000fe20003fc6270 */
[----:B------:R-:W-:Y:S01]  /*a060*/  VIADD R9, R0, 0x2f ;  /* 0x0000002f00097836 */ /* 0x000fe20000000000 */
[----:B------:R-:W-:Y:S01]  /*a070*/  ISETP.GT.U32.AND P5, PT, R3, R199, PT ;  /* 0x000000c70300720c */ /* 0x000fe20003fa4070 */
[----:B------:R-:W-:-:S03]  /*a080*/  IMAD.HI.U32 R4, R2, R202, RZ ;  /* 0x000000ca02047227 */ /* 0x000fc600078e00ff */
[----:B------:R-:W-:Y:S01]  /*a090*/  IABS R203, R9 ;  /* 0x0000000900cb7213 */ /* 0x000fe20000000000 */
        /* <DEDUP_REMOVED lines=8> */
[C---:B------:R-:W-:Y:S01]  /*a120*/  ISETP.GT.U32.AND P5, PT, R3.reuse, R202, PT ;  /* 0x000000ca0300720c */ /* 0x040fe20003fa4070 */
[----:B------:R-:W-:Y:S02]  /*a130*/  IMAD.MOV R6, RZ, RZ, -R6 ;  /* 0x000000ffff067224 */ /* 0x000fe400078e0a06 */
[----:B------:R-:W-:Y:S01]  /*a140*/  @!P0 IMAD.MOV R197, RZ, RZ, -R197 ;  /* 0x000000ffffc58224 */ /* 0x000fe200078e0ac5 */
[C---:B------:R-:W-:Y:S01]  /*a150*/  ISETP.GT.U32.AND P0, PT, R3.reuse, R201, PT ;  /* 0x000000c90300720c */ /* 0x040fe20003f04070 */
[C---:B------:R-:W-:Y:S02]  /*a160*/  VIADD R7, R0.reuse, 0x2e ;  /* 0x0000002e00077836 */ /* 0x040fe40000000000 */
[C---:B------:R-:W-:Y:S02]  /*a170*/  IMAD R203, R3.reuse, R6, R203 ;  /* 0x0000000603cb7224 */ /* 0x040fe400078e02cb */
[----:B------:R-:W-:Y:S01]  /*a180*/  VIADD R4, R0, 0x2d ;  /* 0x0000002d00047836 */ /* 0x000fe20000000000 */
[----:B------:R-:W-:Y:S01]  /*a190*/  IABS R204, R7 ;  /* 0x0000000700cc7213 */ /* 0x000fe20000000000 */
        /* <DEDUP_REMOVED lines=11> */
[----:B------:R-:W-:-:S04]  /*a250*/  IMAD.HI.U32 R8, R2, R205, RZ ;  /* 0x000000cd02087227 */ /* 0x000fc800078e00ff */
[----:B------:R-:W-:Y:S02]  /*a260*/  VIADD R6, R0, 0x2c ;  /* 0x0000002c00067836 */ /* 0x000fe40000000000 */
[----:B------:R-:W-:Y:S02]  /*a270*/  IMAD R204, R3, R10, R204 ;  /* 0x0000000a03cc7224 */ /* 0x000fe400078e02cc */
[----:B------:R-:W-:Y:S01]  /*a280*/  IMAD.MOV R8, RZ, RZ, -R8 ;  /* 0x000000ffff087224 */ /* 0x000fe200078e0a08 */
[----:B------:R-:W-:Y:S01]  /*a290*/  IABS R206, R6 ;  /* 0x0000000600ce7213 */ /* 0x000fe20000000000 */
[----:B------:R-:W-:Y:S02]  /*a2a0*/  @!P2 IMAD.IADD R203, R203, 0x1, -R3 ;  /* 0x00000001cbcba824 */ /* 0x000fe400078e0a03 */
[----:B------:R-:W-:Y:S01]  /*a2b0*/  @!P4 IMAD.MOV R199, RZ, RZ, -R199 ;  /* 0x000000ffffc7c224 */ /* 0x000fe200078e0ac7 */
[C---:B------:R-:W-:Y:S01]  /*a2c0*/  ISETP.GT.U32.AND P4, PT, R3.reuse, R204, PT ;  /* 0x000000cc0300720c */ /* 0x040fe20003f84070 */
[C---:B------:R-:W-:Y:S01]  /*a2d0*/  IMAD R205, R3.reuse, R8, R205 ;  /* 0x0000000803cd7224 */ /* 0x040fe200078e02cd */
[----:B------:R-:W-:Y:S01]  /*a2e0*/  ISETP.GT.U32.AND P2, PT, R3, R203, PT ;  /* 0x000000cb0300720c */ /* 0x000fe20003f44070 */
[----:B------:R-:W-:Y:S01]  /*a2f0*/  @!P3 IMAD.MOV R200, RZ, RZ, -R200 ;  /* 0x000000ffffc8b224 */ /* 0x000fe200078e0ac8 */
[----:B------:R-:W-:Y:S01]  /*a300*/  ISETP.GE.AND P3, PT, R7, RZ, PT ;  /* 0x000000ff0700720c */ /* 0x000fe20003f66270 */
[----:B------:R-:W-:Y:S01]  /*a310*/  @!P1 IMAD.IADD R202, R202, 0x1, -R3 ;  /* 0x00000001caca9824 */ /* 0x000fe200078e0a03 */
[----:B------:R-:W-:Y:S01]  /*a320*/  ISETP.GT.U32.AND P1, PT, R3, R205, PT ;  /* 0x000000cd0300720c */ /* 0x000fe20003f24070 */
[----:B------:R-:W-:-:S04]  /*a330*/  IMAD.HI.U32 R7, R2, R206, RZ ;  /* 0x000000ce02077227 */ /* 0x000fc800078e00ff */
[----:B------:R-:W-:Y:S01]  /*a340*/  @!P6 IMAD.MOV R201, RZ, RZ, -R201 ;  /* 0x000000ffffc9e224 */ /* 0x000fe200078e0ac9 */
[----:B------:R-:W-:Y:S01]  /*a350*/  ISETP.GE.AND P6, PT, R4, RZ, PT ;  /* 0x000000ff0400720c */ /* 0x000fe20003fc6270 */
[----:B------:R-:W-:Y:S02]  /*a360*/  IMAD.MOV R7, RZ, RZ, -R7 ;  /* 0x000000ffff077224 */ /* 0x000fe400078e0a07 */
[----:B------:R-:W-:Y:S02]  /*a370*/  VIADD R4, R0, 0x2b ;  /* 0x0000002b00047836 */ /* 0x000fe40000000000 */
[--C-:B------:R-:W-:Y:S01]  /*a380*/  @!P2 IMAD.IADD R203, R203, 0x1, -R3.reuse ;  /* 0x00000001cbcba824 */ /* 0x100fe200078e0a03 */
[----:B------:R-:W-:Y:S01]  /*a390*/  ISETP.GE.AND P2, PT, R6, RZ, PT ;  /* 0x000000ff0600720c */ /* 0x000fe20003f46270 */
[--C-:B------:R-:W-:Y:S01]  /*a3a0*/  @!P4 IMAD.IADD R204, R204, 0x1, -R3.reuse ;  /* 0x00000001ccccc824 */ /* 0x100fe200078e0a03 */
[----:B------:R-:W-:Y:S01]  /*a3b0*/  IABS R207, R4 ;  /* 0x0000000400cf7213 */ /* 0x000fe20000000000 */
[----:B------:R-:W-:Y:S01]  /*a3c0*/  IMAD R206, R3, R7, R206 ;  /* 0x0000000703ce7224 */ /* 0x000fe200078e02ce */
[----:B------:R-:W-:Y:S01]  /*a3d0*/  ISETP.GE.AND P4, PT, R4, RZ, PT ;  /* 0x000000ff0400720c */ /* 0x000fe20003f86270 */
[----:B------:R-:W-:Y:S01]  /*a3e0*/  @!P1 IMAD.IADD R205, R205, 0x1, -R3 ;  /* 0x00000001cdcd9824 */ /* 0x000fe200078e0a03 */
[C---:B------:R-:W-:Y:S01]  /*a3f0*/  ISETP.GT.U32.AND P1, PT, R3.reuse, R204, PT ;  /* 0x000000cc0300720c */ /* 0x040fe20003f24070 */
[----:B------:R-:W-:Y:S01]  /*a400*/  @!P5 IMAD.MOV R203, RZ, RZ, -R203 ;  /* 0x000000ffffcbd224 */ /* 0x000fe200078e0acb */
[----:B------:R-:W-:Y:S01]  /*a410*/  ISETP.GT.U32.AND P5, PT, R3, R206, PT ;  /* 0x000000ce0300720c */ /* 0x000fe20003fa4070 */
[----:B------:R-:W-:-:S04]  /*a420*/  IMAD.HI.U32 R7, R2, R207, RZ ;  /* 0x000000cf02077227 */ /* 0x000fc800078e00ff */
[C---:B------:R-:W-:Y:S02]  /*a430*/  VIADD R4, R0.reuse, 0x2a ;  /* 0x0000002a00047836 */ /* 0x040fe40000000000 */
[----:B------:R-:W-:Y:S02]  /*a440*/  IMAD.MOV R7, RZ, RZ, -R7 ;  /* 0x000000ffff077224 */ /* 0x000fe400078e0a07 */
[----:B------:R-:W-:Y:S01]  /*a450*/  VIADD R6, R0, 0x29 ;  /* 0x0000002900067836 */ /* 0x000fe20000000000 */
[----:B------:R-:W-:Y:S01]  /*a460*/  IABS R208, R4 ;  /* 0x0000000400d07213 */ /* 0x000fe20000000000 */
[----:B------:R-:W-:Y:S01]  /*a470*/  @!P0 IMAD.MOV R202, RZ, RZ, -R202 ;  /* 0x000000ffffca8224 */ /* 0x000fe200078e0aca */
        /* <DEDUP_REMOVED lines=16> */
[----:B------:R-:W-:Y:S02]  /*a580*/  VIADD R9, R0, 0x28 ;  /* 0x0000002800097836 */ /* 0x000fe40000000000 */
[----:B------:R-:W-:-:S02]  /*a590*/  IMAD R209, R3, R8, R209 ;  /* 0x0000000803d17224 */ /* 0x000fc400078e02d1 */
[----:B------:R-:W-:Y:S01]  /*a5a0*/  @!P6 IMAD.MOV R205, RZ, RZ, -R205 ;  /* 0x000000ffffcde224 */ /* 0x000fe200078e0acd */
[----:B------:R-:W-:Y:S01]  /*a5b0*/  ISETP.GT.U32.AND P6, PT, R3, R208, PT ;  /* 0x000000d00300720c */ /* 0x000fe20003fc4070 */
[--C-:B------:R-:W-:Y:S01]  /*a5c0*/  @!P1 IMAD.IADD R207, R207, 0x1, -R3.reuse ;  /* 0x00000001cfcf9824 */ /* 0x100fe200078e0a03 */
[----:B------:R-:W-:Y:S01]  /*a5d0*/  IABS R210, R9 ;  /* 0x0000000900d27213 */ /* 0x000fe20000000000 */
[----:B------:R-:W-:Y:S01]  /*a5e0*/  @!P3 IMAD.IADD R206, R206, 0x1, -R3 ;  /* 0x00000001ceceb824 */ /* 0x000fe200078e0a03 */
[C---:B------:R-:W-:Y:S01]  /*a5f0*/  ISETP.GT.U32.AND P3, PT, R3.reuse, R209, PT ;  /* 0x000000d10300720c */ /* 0x040fe20003f64070 */
[----:B------:R-:W-:Y:S01]  /*a600*/  VIADD R8, R0, 0x27 ;  /* 0x0000002700087836 */ /* 0x000fe20000000000 */
[----:B------:R-:W-:Y:S01]  /*a610*/  ISETP.GT.U32.AND P1, PT, R3, R207, PT ;  /* 0x000000cf0300720c */ /* 0x000fe20003f24070 */
[----:B------:R-:W-:-:S03]  /*a620*/  IMAD.HI.U32 R4, R2, R210, RZ ;  /* 0x000000d202047227 */ /* 0x000fc600078e00ff */
[----:B------:R-:W-:Y:S01]  /*a630*/  IABS R211, R8 ;  /* 0x0000000800d37213 */ /* 0x000fe20000000000 */
[----:B------:R-:W-:Y:S02]  /*a640*/  IMAD.MOV R4, RZ, RZ, -R4 ;  /* 0x000000ffff047224 */ /* 0x000fe400078e0a04 */
[--C-:B------:R-:W-:Y:S01]  /*a650*/  @!P6 IMAD.IADD R208, R208, 0x1, -R3.reuse ;  /* 0x00000001d0d0e824 */ /* 0x100fe200078e0a03 */
[----:B------:R-:W-:Y:S01]  /*a660*/  ISETP.GE.AND P6, PT, R9, RZ, PT ;  /* 0x000000ff0900720c */ /* 0x000fe20003fc6270 */
[----:B------:R-:W-:Y:S02]  /*a670*/  IMAD R210, R3, R4, R210 ;  /* 0x0000000403d27224 */ /* 0x000fe400078e02d2 */
[----:B------:R-:W-:Y:S02]  /*a680*/  VIADD R4, R0, 0x26 ;  /* 0x0000002600047836 */ /* 0x000fe40000000000 */
[--C-:B------:R-:W-:Y:S01]  /*a690*/  @!P3 IMAD.IADD R209, R209, 0x1, -R3.reuse ;  /* 0x00000001d1d1b824 */ /* 0x100fe200078e0a03 */
[----:B------:R-:W-:Y:S01]  /*a6a0*/  ISETP.GT.U32.AND P3, PT, R3, R208, PT ;  /* 0x000000d00300720c */ /* 0x000fe20003f64070 */
[----:B------:R-:W-:Y:S01]  /*a6b0*/  @!P1 IMAD.IADD R207, R207, 0x1, -R3 ;  /* 0x00000001cfcf9824 */ /* 0x000fe200078e0a03 */
[----:B------:R-:W-:Y:S01]  /*a6c0*/  ISETP.GT.U32.AND P1, PT, R3, R210, PT ;  /* 0x000000d20300720c */ /* 0x000fe20003f24070 */
[----:B------:R-:W-:Y:S01]  /*a6d0*/  IMAD.HI.U32 R10, R2, R211, RZ ;  /* 0x000000d3020a7227 */ /* 0x000fe200078e00ff */
[----:B------:R-:W-:-:S03]  /*a6e0*/  IABS R212, R4 ;  /* 0x0000000400d47213 */ /* 0x000fc60000000000 */
[----:B------:R-:W-:Y:S02]  /*a6f0*/  VIADD R6, R0, 0x25 ;  /* 0x0000002500067836 */ /* 0x000fe40000000000 */
[----:B------:R-:W-:Y:S02]  /*a700*/  IMAD.MOV R10, RZ, RZ, -R10 ;  /* 0x000000ffff0a7224 */ /* 0x000fe400078e0a0a */
[----:B------:R-:W-:Y:S01]  /*a710*/  @!P2 IMAD.MOV R206, RZ, RZ, -R206 ;  /* 0x000000ffffcea224 */ /* 0x000fe200078e0ace */
[----:B------:R-:W-:Y:S01]  /*a720*/  ISETP.GT.U32.AND P2, PT, R3, R209, PT ;  /* 0x000000d10300720c */ /* 0x000fe20003f44070 */
[----:B------:R-:W-:Y:S01]  /*a730*/  IMAD.HI.U32 R9, R2, R212, RZ ;  /* 0x000000d402097227 */ /* 0x000fe200078e00ff */
[----:B------:R-:W-:-:S03]  /*a740*/  IABS R213, R6 ;  /* 0x0000000600d57213 */ /* 0x000fc60000000000 */
[C---:B------:R-:W-:Y:S02]  /*a750*/  IMAD R211, R3.reuse, R10, R211 ;  /* 0x0000000a03d37224 */ /* 0x040fe400078e02d3 */
[----:B------:R-:W-:Y:S02]  /*a760*/  IMAD.MOV R9, RZ, RZ, -R9 ;  /* 0x000000ffff097224 */ /* 0x000fe400078e0a09 */
[----:B------:R-:W-:Y:S01]  /*a770*/  @!P4 IMAD.MOV R207, RZ, RZ, -R207 ;  /* 0x000000ffffcfc224 */ /* 0x000fe200078e0acf */
[----:B------:R-:W-:Y:S01]  /*a780*/  ISETP.GE.AND P4, PT, R8, RZ, PT ;  /* 0x000000ff0800720c */ /* 0x000fe20003f86270 */
[--C-:B------:R-:W-:Y:S01]  /*a790*/  @!P3 IMAD.IADD R208, R208, 0x1, -R3.reuse ;  /* 0x00000001d0d0b824 */ /* 0x100fe200078e0a03 */
[----:B------:R-:W-:Y:S01]  /*a7a0*/  ISETP.GT.U32.AND P3, PT, R3, R211, PT ;  /* 0x000000d30300720c */ /* 0x000fe20003f64070 */
[----:B------:R-:W-:Y:S02]  /*a7b0*/  @!P1 IMAD.IADD R210, R210, 0x1, -R3 ;  /* 0x00000001d2d29824 */ /* 0x000fe400078e0a03 */
[----:B------:R-:W-:-:S02]  /*a7c0*/  VIADD R7, R0, 0x24 ;  /* 0x0000002400077836 */ /* 0x000fc40000000000 */
[----:B------:R-:W-:Y:S01]  /*a7d0*/  IMAD.HI.U32 R8, R2, R213, RZ ;  /* 0x000000d502087227 */ /* 0x000fe200078e00ff */
[C---:B------:R-:W-:Y:S02]  /*a7e0*/  ISETP.GT.U32.AND P1, PT, R3.reuse, R210, PT ;  /* 0x000000d20300720c */ /* 0x040fe40003f24070 */
[----:B------:R-:W-:Y:S01]  /*a7f0*/  IABS R214, R7 ;  /* 0x0000000700d67213 */ /* 0x000fe20000000000 */
[----:B------:R-:W-:Y:S02]  /*a800*/  IMAD R212, R3, R9, R212 ;  /* 0x0000000903d47224 */ /* 0x000fe400078e02d4 */
[----:B------:R-:W-:Y:S02]  /*a810*/  IMAD.MOV R9, RZ, RZ, -R8 ;  /* 0x000000ffff097224 */ /* 0x000fe400078e0a08 */
[----:B------:R-:W-:Y:S01]  /*a820*/  @!P2 IMAD.IADD R209, R209, 0x1, -R3 ;  /* 0x00000001d1d1a824 */ /* 0x000fe200078e0a03 */
[C---:B------:R-:W-:Y:S01]  /*a830*/  ISETP.GT.U32.AND P2, PT, R3.reuse, R212, PT ;  /* 0x000000d40300720c */ /* 0x040fe20003f44070 */
[----:B------:R-:W-:-:S02]  /*a840*/  IMAD R213, R3, R9, R213 ;  /* 0x0000000903d57224 */ /* 0x000fc400078e02d5 */
[----:B------:R-:W-:-:S04]  /*a850*/  IMAD.HI.U32 R10, R2, R214, RZ ;  /* 0x000000d6020a7227 */ /* 0x000fc800078e00ff */
[--C-:B------:R-:W-:Y:S01]  /*a860*/  @!P3 IMAD.IADD R211, R211, 0x1, -R3.reuse ;  /* 0x00000001d3d3b824 */ /* 0x100fe200078e0a03 */
[C---:B------:R-:W-:Y:S01]  /*a870*/  ISETP.GT.U32.AND P3, PT, R3.reuse, R213, PT ;  /* 0x000000d50300720c */ /* 0x040fe20003f64070 */
[----:B------:R-:W-:Y:S02]  /*a880*/  IMAD.MOV R10, RZ, RZ, -R10 ;  /* 0x000000ffff0a7224 */ /* 0x000fe400078e0a0a */
[----:B------:R-:W-:Y:S01]  /*a890*/  @!P1 IMAD.IADD R210, R210, 0x1, -R3 ;  /* 0x00000001d2d29824 */ /* 0x000fe200078e0a03 */
[----:B------:R-:W-:Y:S01]  /*a8a0*/  ISETP.GE.AND P1, PT, R4, RZ, PT ;  /* 0x000000ff0400720c */ /* 0x000fe20003f26270 */
[----:B------:R-:W-:Y:S02]  /*a8b0*/  IMAD R214, R3, R10, R214 ;  /* 0x0000000a03d67224 */ /* 0x000fe400078e02d6 */
[C---:B------:R-:W-:Y:S02]  /*a8c0*/  VIADD R8, R0.reuse, 0x23 ;  /* 0x0000002300087836 */ /* 0x040fe40000000000 */
[----:B------:R-:W-:-:S02]  /*a8d0*/  VIADD R4, R0, 0x22 ;  /* 0x0000002200047836 */ /* 0x000fc40000000000 */
[----:B------:R-:W-:Y:S01]  /*a8e0*/  @!P2 IMAD.IADD R212, R212, 0x1, -R3 ;  /* 0x00000001d4d4a824 */ /* 0x000fe200078e0a03 */
[----:B------:R-:W-:Y:S01]  /*a8f0*/  IABS R215, R8 ;  /* 0x0000000800d77213 */ /* 0x000fe20000000000 */
[----:B------:R-:W-:Y:S01]  /*a900*/  @!P5 IMAD.MOV R209, RZ, RZ, -R209 ;  /* 0x000000ffffd1d224 */ /* 0x000fe200078e0ad1 */
[----:B------:R-:W-:Y:S01]  /*a910*/  ISETP.GT.U32.AND P5, PT, R3, R214, PT ;  /* 0x000000d60300720c */ /* 0x000fe20003fa4070 */
[----:B------:R-:W-:Y:S01]  /*a920*/  @!P0 IMAD.MOV R208, RZ, RZ, -R208 ;  /* 0x000000ffffd08224 */ /* 0x000fe200078e0ad0 */
[----:B------:R-:W-:Y:S01]  /*a930*/  IABS R216, R4 ;  /* 0x0000000400d87213 */ /* 0x000fe20000000000 */
[----:B------:R-:W-:Y:S01]  /*a940*/  @!P3 IMAD.IADD R213, R213, 0x1, -R3 ;  /* 0x00000001d5d5b824 */ /* 0x000fe200078e0a03 */
[C---:B------:R-:W-:Y:S01]  /*a950*/  ISETP.GT.U32.AND P2, PT, R3.reuse, R211, PT ;  /* 0x000000d30300720c */ /* 0x040fe20003f44070 */
[----:B------:R-:W-:Y:S01]  /*a960*/  IMAD.HI.U32 R9, R2, R215, RZ ;  /* 0x000000d702097227 */ /* 0x000fe200078e00ff */
[----:B------:R-:W-:Y:S02]  /*a970*/  ISETP.GT.U32.AND P0, PT, R3, R212, PT ;  /* 0x000000d40300720c */ /* 0x000fe40003f04070 */
[----:B------:R-:W-:Y:S01]  /*a980*/  ISETP.GE.AND P3, PT, R6, RZ, PT ;  /* 0x000000ff0600720c */ /* 0x000fe20003f66270 */
[----:B------:R-:W-:-:S04]  /*a990*/  IMAD.HI.U32 R6, R2, R216, RZ ;  /* 0x000000d802067227 */ /* 0x000fc800078e00ff */
[----:B------:R-:W-:Y:S01]  /*a9a0*/  @!P6 IMAD.MOV R210, RZ, RZ, -R210 ;  /* 0x000000ffffd2e224 */ /* 0x000fe200078e0ad2 */
[----:B------:R-:W-:Y:S01]  /*a9b0*/  ISETP.GT.U32.AND P6, PT, R3, R213, PT ;  /* 0x000000d50300720c */ /* 0x000fe20003fc4070 */
[----:B------:R-:W-:Y:S02]  /*a9c0*/  IMAD.MOV R9, RZ, RZ, -R9 ;  /* 0x000000ffff097224 */ /* 0x000fe400078e0a09 */
[----:B------:R-:W-:Y:S02]  /*a9d0*/  IMAD.MOV R6, RZ, RZ, -R6 ;  /* 0x000000ffff067224 */ /* 0x000fe400078e0a06 */
[--C-:B------:R-:W-:Y:S02]  /*a9e0*/  @!P5 IMAD.IADD R214, R214, 0x1, -R3.reuse ;  /* 0x00000001d6d6d824 */ /* 0x100fe400078e0a03 */
[--C-:B------:R-:W-:Y:S01]  /*a9f0*/  @!P2 IMAD.IADD R211, R211, 0x1, -R3.reuse ;  /* 0x00000001d3d3a824 */ /* 0x100fe200078e0a03 */
[----:B------:R-:W-:Y:S01]  /*aa00*/  ISETP.GE.AND P2, PT, R7, RZ, PT ;  /* 0x000000ff0700720c */ /* 0x000fe20003f46270 */
[----:B------:R-:W-:Y:S01]  /*aa10*/  @!P0 IMAD.IADD R212, R212, 0x1, -R3 ;  /* 0x00000001d4d48824 */ /* 0x000fe200078e0a03 */
[C---:B------:R-:W-:Y:S01]  /*aa20*/  ISETP.GT.U32.AND P5, PT, R3.reuse, R214, PT ;  /* 0x000000d60300720c */ /* 0x040fe20003fa4070 */
[C---:B------:R-:W-:Y:S01]  /*aa30*/  IMAD R215, R3.reuse, R9, R215 ;  /* 0x0000000903d77224 */ /* 0x040fe200078e02d7 */
        /* <DEDUP_REMOVED lines=13> */
[----:B------:R-:W-:-:S02]  /*ab10*/  VIADD R6, R0, 0x20 ;  /* 0x0000002000067836 */ /* 0x000fc40000000000 */
[--C-:B------:R-:W-:Y:S02]  /*ab20*/  @!P4 IMAD.IADD R215, R215, 0x1, -R3.reuse ;  /* 0x00000001d7d7c824 */ /* 0x100fe400078e0a03 */
[----:B------:R-:W-:Y:S01]  /*ab30*/  @!P1 IMAD.IADD R216, R216, 0x1, -R3 ;  /* 0x00000001d8d89824 */ /* 0x000fe200078e0a03 */
[----:B------:R-:W-:Y:S01]  /*ab40*/  ISETP.GE.AND P5, PT, R6, RZ, PT ;  /* 0x000000ff0600720c */ /* 0x000fe20003fa6270 */
[----:B------:R-:W-:Y:S01]  /*ab50*/  VIADD R4, R0, 0x1f ;  /* 0x0000001f00047836 */ /* 0x000fe20000000000 */
[----:B------:R-:W-:Y:S01]  /*ab60*/  IABS R218, R6 ;  /* 0x0000000600da7213 */ /* 0x000fe20000000000 */
[----:B------:R-:W-:Y:S01]  /*ab70*/  IMAD.HI.U32 R6, R2, R217, RZ ;  /* 0x000000d902067227 */ /* 0x000fe200078e00ff */
[C---:B------:R-:W-:Y:S02]  /*ab80*/  ISETP.GT.U32.AND P4, PT, R3.reuse, R215, PT ;  /* 0x000000d70300720c */ /* 0x040fe40003f84070 */
[C---:B------:R-:W-:Y:S01]  /*ab90*/  ISETP.GT.U32.AND P1, PT, R3.reuse, R216, PT ;  /* 0x000000d80300720c */ /* 0x040fe20003f24070 */
[----:B------:R-:W-:Y:S01]  /*aba0*/  IMAD.MOV R6, RZ, RZ, -R6 ;  /* 0x000000ffff067224 */ /* 0x000fe200078e0a06 */
[----:B------:R-:W-:Y:S01]  /*abb0*/  IABS R219, R4 ;  /* 0x0000000400db7213 */ /* 0x000fe20000000000 */
[----:B------:R-:W-:Y:S01]  /*abc0*/  @!P2 IMAD.MOV R214, RZ, RZ, -R214 ;  /* 0x000000ffffd6a224 */ /* 0x000fe200078e0ad6 */
[----:B------:R-:W-:Y:S01]  /*abd0*/  ISETP.GE.AND P2, PT, R4, RZ, PT ;  /* 0x000000ff0400720c */ /* 0x000fe20003f46270 */
[----:B------:R-:W-:-:S02]  /*abe0*/  IMAD R217, R3, R6, R217 ;  /* 0x0000000603d97224 */ /* 0x000fc400078e02d9 */
[----:B------:R-:W-:-:S04]  /*abf0*/  IMAD.HI.U32 R6, R2, R218, RZ ;  /* 0x000000da02067227 */ /* 0x000fc800078e00ff */
[----:B------:R-:W-:Y:S02]  /*ac00*/  IMAD.MOV R6, RZ, RZ, -R6 ;  /* 0x000000ffff067224 */ /* 0x000fe400078e0a06 */
[--C-:B------:R-:W-:Y:S01]  /*ac10*/  @!P4 IMAD.IADD R215, R215, 0x1, -R3.reuse ;  /* 0x00000001d7d7c824 */ /* 0x100fe200078e0a03 */
[C---:B------:R-:W-:Y:S01]  /*ac20*/  ISETP.GT.U32.AND P4, PT, R3.reuse, R217, PT ;  /* 0x000000d90300720c */ /* 0x040fe20003f84070 */
[----:B------:R-:W-:Y:S02]  /*ac30*/  @!P1 IMAD.IADD R216, R216, 0x1, -R3 ;  /* 0x00000001d8d89824 */ /* 0x000fe400078e0a03 */
[C---:B------:R-:W-:Y:S02]  /*ac40*/  IMAD R218, R3.reuse, R6, R218 ;  /* 0x0000000603da7224 */ /* 0x040fe400078e02da */
[----:B------:R-:W-:Y:S02]  /*ac50*/  @!P6 IMAD.MOV R216, RZ, RZ, -R216 ;  /* 0x000000ffffd8e224 */ /* 0x000fe400078e0ad8 */
[----:B------:R-:W-:Y:S01]  /*ac60*/  VIADD R4, R0, 0x1e ;  /* 0x0000001e00047836 */ /* 0x000fe20000000000 */
[----:B------:R-:W-:Y:S01]  /*ac70*/  ISETP.GT.U32.AND P6, PT, R3, R218, PT ;  /* 0x000000da0300720c */ /* 0x000fe20003fc4070 */
[----:B------:R-:W-:-:S03]  /*ac80*/  IMAD.HI.U32 R7, R2, R219, RZ ;  /* 0x000000db02077227 */ /* 0x000fc600078e00ff */
[----:B------:R-:W-:Y:S01]  /*ac90*/  IABS R220, R4 ;  /* 0x0000000400dc7213 */ /* 0x000fe20000000000 */
[----:B------:R-:W-:Y:S01]  /*aca0*/  IMAD.MOV R7, RZ, RZ, -R7 ;  /* 0x000000ffff077224 */ /* 0x000fe200078e0a07 */
[----:B------:R-:W-:Y:S01]  /*acb0*/  ISETP.GE.AND P1, PT, R4, RZ, PT ;  /* 0x000000ff0400720c */ /* 0x000fe20003f26270 */
[----:B------:R-:W-:Y:S02]  /*acc0*/  @!P4 IMAD.IADD R217, R217, 0x1, -R3 ;  /* 0x00000001d9d9c824 */ /* 0x000fe400078e0a03 */
[C---:B------:R-:W-:Y:S02]  /*acd0*/  IMAD R219, R3.reuse, R7, R219 ;  /* 0x0000000703db7224 */ /* 0x040fe400078e02db */
[----:B------:R-:W-:Y:S01]  /*ace0*/  VIADD R6, R0, 0x1d ;  /* 0x0000001d00067836 */ /* 0x000fe20000000000 */
[----:B------:R-:W-:Y:S01]  /*acf0*/  ISETP.GT.U32.AND P4, PT, R3, R217, PT ;  /* 0x000000d90300720c */ /* 0x000fe20003f84070 */
[----:B------:R-:W-:Y:S02]  /*ad00*/  @!P6 IMAD.IADD R218, R218, 0x1, -R3 ;  /* 0x00000001dadae824 */ /* 0x000fe400078e0a03 */
[----:B------:R-:W-:Y:S01]  /*ad10*/  IMAD.HI.U32 R7, R2, R220, RZ ;  /* 0x000000dc02077227 */ /* 0x000fe200078e00ff */
[----:B------:R-:W-:-:S02]  /*ad20*/  IABS R221, R6 ;  /* 0x0000000600dd7213 */ /* 0x000fc40000000000 */
[C---:B------:R-:W-:Y:S01]  /*ad30*/  ISETP.GT.U32.AND P6, PT, R3.reuse, R218, PT ;  /* 0x000000da0300720c */ /* 0x040fe20003fc4070 */
[----:B------:R-:W-:Y:S02]  /*ad40*/  IMAD.MOV R7, RZ, RZ, -R7 ;  /* 0x000000ffff077224 */ /* 0x000fe400078e0a07 */
[----:B------:R-:W-:Y:S02]  /*ad50*/  VIADD R4, R0, 0x1c ;  /* 0x0000001c00047836 */ /* 0x000fe40000000000 */
[----:B------:R-:W-:Y:S02]  /*ad60*/  IMAD R220, R3, R7, R220 ;  /* 0x0000000703dc7224 */ /* 0x000fe400078e02dc */
[----:B------:R-:W-:Y:S01]  /*ad70*/  IMAD.HI.U32 R7, R2, R221, RZ ;  /* 0x000000dd02077227 */ /* 0x000fe200078e00ff */
[----:B------:R-:W-:-:S03]  /*ad80*/  IABS R222, R4 ;  /* 0x0000000400de7213 */ /* 0x000fc60000000000 */
[----:B------:R-:W-:Y:S01]  /*ad90*/  @!P4 IMAD.IADD R217, R217, 0x1, -R3 ;  /* 0x00000001d9d9c824 */ /* 0x000fe200078e0a03 */
[C---:B------:R-:W-:Y:S01]  /*ada0*/  ISETP.GT.U32.AND P4, PT, R3.reuse, R219, PT ;  /* 0x000000db0300720c */ /* 0x040fe20003f84070 */
[----:B------:R-:W-:Y:S02]  /*adb0*/  IMAD.MOV R7, RZ, RZ, -R7 ;  /* 0x000000ffff077224 */ /* 0x000fe400078e0a07 */
[----:B------:R-:W-:Y:S01]  /*adc0*/  @!P6 IMAD.IADD R218, R218, 0x1, -R3 ;  /* 0x00000001dadae824 */ /* 0x000fe200078e0a03 */
[C---:B------:R-:W-:Y:S01]  /*add0*/  ISETP.GT.U32.AND P6, PT, R3.reuse, R220, PT ;  /* 0x000000dc0300720c */ /* 0x040fe20003fc4070 */
[----:B------:R-:W-:Y:S02]  /*ade0*/  IMAD R221, R3, R7, R221 ;  /* 0x0000000703dd7224 */ /* 0x000fe400078e02dd */
[----:B------:R-:W-:-:S04]  /*adf0*/  IMAD.HI.U32 R8, R2, R222, RZ ;  /* 0x000000de02087227 */ /* 0x000fc800078e00ff */
[----:B------:R-:W-:Y:S01]  /*ae00*/  @!P3 IMAD.MOV R217, RZ, RZ, -R217 ;  /* 0x000000ffffd9b224 */ /* 0x000fe200078e0ad9 */
[C---:B------:R-:W-:Y:S01]  /*ae10*/  ISETP.GT.U32.AND P3, PT, R3.reuse, R221, PT ;  /* 0x000000dd0300720c */ /* 0x040fe20003f64070 */
[----:B------:R-:W-:Y:S02]  /*ae20*/  IMAD.MOV R8, RZ, RZ, -R8 ;  /* 0x000000ffff087224 */ /* 0x000fe400078e0a08 */
[----:B------:R-:W-:Y:S01]  /*ae30*/  @!P0 IMAD.MOV R215, RZ, RZ, -R215 ;  /* 0x000000ffffd78224 */ /* 0x000fe200078e0ad7 */
[----:B------:R-:W-:Y:S01]  /*ae40*/  ISETP.GE.AND P0, PT, R6, RZ, PT ;  /* 0x000000ff0600720c */ /* 0x000fe20003f06270 */
[----:B------:R-:W-:Y:S02]  /*ae50*/  IMAD R222, R3, R8, R222 ;  /* 0x0000000803de7224 */ /* 0x000fe400078e02de */
[C---:B------:R-:W-:Y:S02]  /*ae60*/  VIADD R9, R0.reuse, 0x1b ;  /* 0x0000001b00097836 */ /* 0x040fe40000000000 */
[----:B------:R-:W-:-:S02]  /*ae70*/  VIADD R6, R0, 0x1a ;  /* 0x0000001a00067836 */ /* 0x000fc40000000000 */
[--C-:B------:R-:W-:Y:S01]  /*ae80*/  @!P4 IMAD.IADD R219, R219, 0x1, -R3.reuse ;  /* 0x00000001dbdbc824 */ /* 0x100fe200078e0a03 */
[----:B------:R-:W-:Y:S01]  /*ae90*/  IABS R223, R9 ;  /* 0x0000000900df7213 */ /* 0x000fe20000000000 */
        /* <DEDUP_REMOVED lines=10> */
[----:B------:R-:W-:-:S04]  /*af40*/  IMAD.HI.U32 R8, R2, R224, RZ ;  /* 0x000000e002087227 */ /* 0x000fc800078e00ff */
[----:B------:R-:W-:Y:S02]  /*af50*/  IMAD.MOV R7, RZ, RZ, -R7 ;  /* 0x000000ffff077224 */ /* 0x000fe400078e0a07 */
[----:B------:R-:W-:Y:S02]  /*af60*/  IMAD.MOV R8, RZ, RZ, -R8 ;  /* 0x000000ffff087224 */ /* 0x000fe400078e0a08 */
[----:B------:R-:W-:Y:S01]  /*af70*/  @!P5 IMAD.IADD R222, R222, 0x1, -R3 ;  /* 0x00000001deded824 */ /* 0x000fe200078e0a03 */
[C---:B------:R-:W-:Y:S01]  /*af80*/  ISETP.GT.U32.AND P5, PT, R3.reuse, R221, PT ;  /* 0x000000dd0300720c */ /* 0x040fe20003fa4070 */
[----:B------:R-:W-:Y:S02]  /*af90*/  IMAD R223, R3, R7, R223 ;  /* 0x0000000703df7224 */ /* 0x000fe400078e02df */
[----:B------:R-:W-:Y:S01]  /*afa0*/  @!P4 IMAD.IADD R219, R219, 0x1, -R3 ;  /* 0x00000001dbdbc824 */ /* 0x000fe200078e0a03 */
[----:B------:R-:W-:Y:S01]  /*afb0*/  ISETP.GE.AND P4, PT, R4, RZ, PT ;  /* 0x000000ff0400720c */ /* 0x000fe20003f86270 */
[C---:B------:R-:W-:Y:S01]  /*afc0*/  IMAD R224, R3.reuse, R8, R224 ;  /* 0x0000000803e07224 */ /* 0x040fe200078e02e0 */
[----:B------:R-:W-:Y:S01]  /*afd0*/  ISETP.GT.U32.AND P6, PT, R3, R223, PT ;  /* 0x000000df0300720c */ /* 0x000fe20003fc4070 */
[----:B------:R-:W-:-:S04]  /*afe0*/  IMAD.HI.U32 R7, R2, R225, RZ ;  /* 0x000000e102077227 */ /* 0x000fc800078e00ff */
[----:B------:R-:W-:Y:S01]  /*aff0*/  @!P2 IMAD.MOV R219, RZ, RZ, -R219 ;  /* 0x000000ffffdba224 */ /* 0x000fe200078e0adb */
[C---:B------:R-:W-:Y:S01]  /*b000*/  ISETP.GT.U32.AND P2, PT, R3.reuse, R222, PT ;  /* 0x000000de0300720c */ /* 0x040fe20003f44070 */
[----:B------:R-:W-:Y:S01]  /*b010*/  @!P3 IMAD.IADD R220, R220, 0x1, -R3 ;  /* 0x00000001dcdcb824 */ /* 0x000fe200078e0a03 */
[C---:B------:R-:W-:Y:S01]  /*b020*/  ISETP.GT.U32.AND P3, PT, R3.reuse, R224, PT ;  /* 0x000000e00300720c */ /* 0x040fe20003f64070 */
[----:B------:R-:W-:Y:S02]  /*b030*/  IMAD.MOV R7, RZ, RZ, -R7 ;  /* 0x000000ffff077224 */ /* 0x000fe400078e0a07 */
[C---:B------:R-:W-:Y:S02]  /*b040*/  VIADD R4, R0.reuse, 0x18 ;  /* 0x0000001800047836 */ /* 0x040fe40000000000 */
[----:B------:R-:W-:Y:S02]  /*b050*/  IMAD R225, R3, R7, R225 ;  /* 0x0000000703e17224 */ /* 0x000fe400078e02e1 */
[C---:B------:R-:W-:Y:S01]  /*b060*/  VIADD R7, R0.reuse, 0x17 ;  /* 0x0000001700077836 */ /* 0x040fe20000000000 */
[----:B------:R-:W-:Y:S01]  /*b070*/  IABS R226, R4 ;  /* 0x0000000400e27213 */ /* 0x000fe20000000000 */
[----:B------:R-:W-:Y:S01]  /*b080*/  @!P5 IMAD.IADD R221, R221, 0x1, -R3 ;  /* 0x00000001ddddd824 */ /* 0x000fe200078e0a03 */
[----:B------:R-:W-:Y:S01]  /*b090*/  ISETP.GT.U32.AND P5, PT, R3, R225, PT ;  /* 0x000000e10300720c */ /* 0x000fe20003fa4070 */
[----:B------:R-:W-:Y:S01]  /*b0a0*/  VIADD R8, R0, 0x16 ;  /* 0x0000001600087836 */ /* 0x000fe20000000000 */
[----:B------:R-:W-:Y:S01]  /*b0b0*/  IABS R227, R7 ;  /* 0x0000000700e37213 */ /* 0x000fe20000000000 */
[----:B------:R-:W-:-:S03]  /*b0c0*/  IMAD.HI.U32 R11, R2, R226, RZ ;  /* 0x000000e2020b7227 */ /* 0x000fc600078e00ff */
[----:B------:R-:W-:Y:S01]  /*b0d0*/  IABS R228, R8 ;  /* 0x0000000800e47213 */ /* 0x000fe20000000000 */
[--C-:B------:R-:W-:Y:S02]  /*b0e0*/  @!P6 IMAD.IADD R223, R223, 0x1, -R3.reuse ;  /* 0x00000001dfdfe824 */ /* 0x100fe400078e0a03 */
[--C-:B------:R-:W-:Y:S01]  /*b0f0*/  @!P2 IMAD.IADD R222, R222, 0x1, -R3.reuse ;  /* 0x00000001dedea824 */ /* 0x100fe200078e0a03 */
[----:B------:R-:W-:Y:S01]  /*b100*/  ISETP.GE.AND P2, PT, R9, RZ, PT ;  /* 0x000000ff0900720c */ /* 0x000fe20003f46270 */
[----:B------:R-:W-:Y:S01]  /*b110*/  @!P3 IMAD.IADD R224, R224, 0x1, -R3 ;  /* 0x00000001e0e0b824 */ /* 0x000fe200078e0a03 */
[----:B------:R-:W-:Y:S01]  /*b120*/  ISETP.GT.U32.AND P6, PT, R3, R223, PT ;  /* 0x000000df0300720c */ /* 0x000fe20003fc4070 */
[----:B------:R-:W-:Y:S01]  /*b130*/  IMAD.MOV R11, RZ, RZ, -R11 ;  /* 0x000000ffff0b7224 */ /* 0x000fe200078e0a0b */
[----:B------:R-:W-:Y:S01]  /*b140*/  ISETP.GE.AND P3, PT, R6, RZ, PT ;  /* 0x000000ff0600720c */ /* 0x000fe20003f66270 */
[----:B------:R-:W-:-:S04]  /*b150*/  IMAD.HI.U32 R9, R2, R227, RZ ;  /* 0x000000e302097227 */ /* 0x000fc800078e00ff */
[----:B------:R-:W-:Y:S01]  /*b160*/  @!P1 IMAD.MOV R220, RZ, RZ, -R220 ;  /* 0x000000ffffdc9224 */ /* 0x000fe200078e0adc */
[C---:B------:R-:W-:Y:S01]  /*b170*/  ISETP.GT.U32.AND P1, PT, R3.reuse, R224, PT ;  /* 0x000000e00300720c */ /* 0x040fe20003f24070 */
[----:B------:R-:W-:Y:S02]  /*b180*/  IMAD R226, R3, R11, R226 ;  /* 0x0000000b03e27224 */ /* 0x000fe400078e02e2 */
[----:B------:R-:W-:-:S04]  /*b190*/  IMAD.HI.U32 R11, R2, R228, RZ ;  /* 0x000000e4020b7227 */ /* 0x000fc800078e00ff */
[----:B------:R-:W-:Y:S02]  /*b1a0*/  IMAD.MOV R9, RZ, RZ, -R9 ;  /* 0x000000ffff097224 */ /* 0x000fe400078e0a09 */
[----:B------:R-:W-:Y:S01]  /*b1b0*/  @!P5 IMAD.IADD R225, R225, 0x1, -R3 ;  /* 0x00000001e1e1d824 */ /* 0x000fe200078e0a03 */
[----:B------:R-:W-:Y:S01]  /*b1c0*/  ISETP.GE.AND P5, PT, R10, RZ, PT ;  /* 0x000000ff0a00720c */ /* 0x000fe20003fa6270 */
[----:B------:R-:W-:Y:S02]  /*b1d0*/  IMAD.MOV R11, RZ, RZ, -R11 ;  /* 0x000000ffff0b7224 */ /* 0x000fe400078e0a0b */
[C---:B------:R-:W-:Y:S02]  /*b1e0*/  IMAD R227, R3.reuse, R9, R227 ;  /* 0x0000000903e37224 */ /* 0x040fe400078e02e3 */
[----:B------:R-:W-:Y:S01]  /*b1f0*/  @!P0 IMAD.MOV R221, RZ, RZ, -R221 ;  /* 0x000000ffffdd8224 */ /* 0x000fe200078e0add */
[C---:B------:R-:W-:Y:S01]  /*b200*/  ISETP.GT.U32.AND P0, PT, R3.reuse, R225, PT ;  /* 0x000000e10300720c */ /* 0x040fe20003f04070 */
[----:B------:R-:W-:-:S02]  /*b210*/  IMAD R228, R3, R11, R228 ;  /* 0x0000000b03e47224 */ /* 0x000fc400078e02e4 */
[----:B------:R-:W-:Y:S01]  /*b220*/  @!P4 IMAD.MOV R222, RZ, RZ, -R222 ;  /* 0x000000ffffdec224 */ /* 0x000fe200078e0ade */
[----:B------:R-:W-:Y:S01]  /*b230*/  ISETP.GT.U32.AND P4, PT, R3, R227, PT ;  /* 0x000000e30300720c */ /* 0x000fe20003f84070 */
[----:B------:R-:W-:Y:S02]  /*b240*/  VIADD R6, R0, 0x15 ;  /* 0x0000001500067836 */ /* 0x000fe40000000000 */
[--C-:B------:R-:W-:Y:S01]  /*b250*/  @!P6 IMAD.IADD R223, R223, 0x1, -R3.reuse ;  /* 0x00000001dfdfe824 */ /* 0x100fe200078e0a03 */
[C---:B------:R-:W-:Y:S01]  /*b260*/  ISETP.GT.U32.AND P6, PT, R3.reuse, R226, PT ;  /* 0x000000e20300720c */ /* 0x040fe20003fc4070 */
[----:B------:R-:W-:Y:S01]  /*b270*/  @!P1 IMAD.IADD R224, R224, 0x1, -R3 ;  /* 0x00000001e0e09824 */ /* 0x000fe200078e0a03 */
[----:B------:R-:W-:Y:S01]  /*b280*/  ISETP.GT.U32.AND P1, PT, R3, R228, PT ;  /* 0x000000e40300720c */ /* 0x000fe20003f24070 */
[----:B------:R-:W-:Y:S01]  /*b290*/  @!P2 IMAD.MOV R223, RZ, RZ, -R223 ;  /* 0x000000ffffdfa224 */ /* 0x000fe200078e0adf */
[----:B------:R-:W-:Y:S01]  /*b2a0*/  IABS R229, R6 ;  /* 0x0000000600e57213 */ /* 0x000fe20000000000 */
[----:B------:R-:W-:Y:S01]  /*b2b0*/  @!P0 IMAD.IADD R225, R225, 0x1, -R3 ;  /* 0x00000001e1e18824 */ /* 0x000fe200078e0a03 */
[----:B------:R-:W-:Y:S01]  /*b2c0*/  ISETP.GE.AND P2, PT, R4, RZ, PT ;  /* 0x000000ff0400720c */ /* 0x000fe20003f46270 */
[----:B------:R-:W-:Y:S01]  /*b2d0*/  VIADD R4, R0, 0x14 ;  /* 0x0000001400047836 */ /* 0x000fe20000000000 */
[----:B------:R-:W-:Y:S01]  /*b2e0*/  ISETP.GE.AND P0, PT, R7, RZ, PT ;  /* 0x000000ff0700720c */ /* 0x000fe20003f06270 */
[----:B------:R-:W-:-:S03]  /*b2f0*/  IMAD.HI.U32 R9, R2, R229, RZ ;  /* 0x000000e502097227 */ /* 0x000fc600078e00ff */
[----:B------:R-:W-:Y:S01]  /*b300*/  IABS R230, R4 ;  /* 0x0000000400e67213 */ /* 0x000fe20000000000 */
[----:B------:R-:W-:Y:S01]  /*b310*/  @!P4 IMAD.IADD R227, R227, 0x1, -R3 ;  /* 0x00000001e3e3c824 */ /* 0x000fe200078e0a03 */
[----:B------:R-:W-:Y:S01]  /*b320*/  ISETP.GE.AND P4, PT, R6, RZ, PT ;  /* 0x000000ff0600720c */ /* 0x000fe20003f86270 */
[----:B------:R-:W-:Y:S02]  /*b330*/  IMAD.MOV R7, RZ, RZ, -R9 ;  /* 0x000000ffff077224 */ /* 0x000fe400078e0a09 */
[--C-:B------:R-:W-:Y:S01]  /*b340*/  @!P1 IMAD.IADD R228, R228, 0x1, -R3.reuse ;  /* 0x00000001e4e49824 */ /* 0x100fe200078e0a03 */
[C---:B------:R-:W-:Y:S01]  /*b350*/  ISETP.GT.U32.AND P1, PT, R3.reuse, R227, PT ;  /* 0x000000e30300720c */ /* 0x040fe20003f24070 */
[----:B------:R-:W-:Y:S02]  /*b360*/  @!P6 IMAD.IADD R226, R226, 0x1, -R3 ;  /* 0x00000001e2e2e824 */ /* 0x000fe400078e0a03 */
[C---:B------:R-:W-:Y:S02]  /*b370*/  IMAD R229, R3.reuse, R7, R229 ;  /* 0x0000000703e57224 */ /* 0x040fe400078e02e5 */
[----:B------:R-:W-:Y:S01]  /*b380*/  IMAD.HI.U32 R7, R2, R230, RZ ;  /* 0x000000e602077227 */ /* 0x000fe200078e00ff */
[----:B------:R-:W-:-:S03]  /*b390*/  ISETP.GT.U32.AND P6, PT, R3, R226, PT ;  /* 0x000000e20300720c */ /* 0x000fc60003fc4070 */
[----:B------:R-:W-:Y:S02]  /*b3a0*/  IMAD.MOV R7, RZ, RZ, -R7 ;  /* 0x000000ffff077224 */ /* 0x000fe400078e0a07 */
[----:B------:R-:W-:Y:S01]  /*b3b0*/  @!P3 IMAD.MOV R224, RZ, RZ, -R224 ;  /* 0x000000ffffe0b224 */ /* 0x000fe200078e0ae0 */
[C---:B------:R-:W-:Y:S01]  /*b3c0*/  ISETP.GT.U32.AND P3, PT, R3.reuse, R229, PT ;  /* 0x000000e50300720c */ /* 0x040fe20003f64070 */
[----:B------:R-:W-:Y:S02]  /*b3d0*/  IMAD R230, R3, R7, R230 ;  /* 0x0000000703e67224 */ /* 0x000fe400078e02e6 */
[----:B------:R-:W-:Y:S02]  /*b3e0*/  VIADD R6, R0, 0x13 ;  /* 0x0000001300067836 */ /* 0x000fe40000000000 */
[--C-:B------:R-:W-:Y:S01]  /*b3f0*/  @!P1 IMAD.IADD R227, R227, 0x1, -R3.reuse ;  /* 0x00000001e3e39824 */ /* 0x100fe200078e0a03 */
[C---:B------:R-:W-:Y:S01]  /*b400*/  ISETP.GT.U32.AND P1, PT, R3.reuse, R230, PT ;  /* 0x000000e60300720c */ /* 0x040fe20003f24070 */
[----:B------:R-:W-:Y:S01]  /*b410*/  @!P6 IMAD.IADD R226, R226, 0x1, -R3 ;  /* 0x00000001e2e2e824 */ /* 0x000fe200078e0a03 */
[----:B------:R-:W-:Y:S01]  /*b420*/  IABS R231, R6 ;  /* 0x0000000600e77213 */ /* 0x000fe20000000000 */
[----:B------:R-:W-:Y:S01]  /*b430*/  VIADD R7, R0, 0x12 ;  /* 0x0000001200077836 */ /* 0x000fe20000000000 */
[----:B------:R-:W-:Y:S01]  /*b440*/  ISETP.GE.AND P6, PT, R8, RZ, PT ;  /* 0x000000ff0800720c */ /* 0x000fe20003fc6270 */
[----:B------:R-:W-:Y:S01]  /*b450*/  @!P5 IMAD.MOV R225, RZ, RZ, -R225 ;  /* 0x000000ffffe1d224 */ /* 0x000fe200078e0ae1 */
[----:B------:R-:W-:Y:S01]  /*b460*/  ISETP.GT.U32.AND P5, PT, R3, R228, PT ;  /* 0x000000e40300720c */ /* 0x000fe20003fa4070 */
[----:B------:R-:W-:Y:S01]  /*b470*/  IMAD.HI.U32 R8, R2, R231, RZ ;  /* 0x000000e702087227 */ /* 0x000fe200078e00ff */
[----:B------:R-:W-:-:S03]  /*b480*/  IABS R232, R7 ;  /* 0x0000000700e87213 */ /* 0x000fc60000000000 */
[----:B------:R-:W-:Y:S01]  /*b490*/  @!P2 IMAD.MOV R226, RZ, RZ, -R226 ;  /* 0x000000ffffe2a224 */ /* 0x000fe200078e0ae2 */
[----:B------:R-:W-:Y:S01]  /*b4a0*/  ISETP.GE.AND P2, PT, R4, RZ, PT ;  /* 0x000000ff0400720c */ /* 0x000fe20003f46270 */
[--C-:B------:R-:W-:Y:S01]  /*b4b0*/  @!P3 IMAD.IADD R229, R229, 0x1, -R3.reuse ;  /* 0x00000001e5e5b824 */ /* 0x100fe200078e0a03 */
[----:B------:R-:W-:Y:S01]  /*b4c0*/  ISETP.GE.AND P3, PT, R7, RZ, PT ;  /* 0x000000ff0700720c */ /* 0x000fe20003f66270 */
[----:B------:R-:W-:Y:S02]  /*b4d0*/  IMAD.MOV R4, RZ, RZ, -R8 ;  /* 0x000000ffff047224 */ /* 0x000fe400078e0a08 */
[----:B------:R-:W-:Y:S01]  /*b4e0*/  @!P1 IMAD.IADD R230, R230, 0x1, -R3 ;  /* 0x00000001e6e69824 */ /* 0x000fe200078e0a03 */
[C---:B------:R-:W-:Y:S01]  /*b4f0*/  ISETP.GT.U32.AND P1, PT, R3.reuse, R229, PT ;  /* 0x000000e50300720c */ /* 0x040fe20003f24070 */
[----:B------:R-:W-:Y:S02]  /*b500*/  IMAD R231, R3, R4, R231 ;  /* 0x0000000403e77224 */ /* 0x000fe400078e02e7 */
[----:B------:R-:W-:-:S04]  /*b510*/  IMAD.HI.U32 R4, R2, R232, RZ ;  /* 0x000000e802047227 */ /* 0x000fc800078e00ff */
[----:B------:R-:W-:Y:S02]  /*b520*/  IMAD.MOV R4, RZ, RZ, -R4 ;  /* 0x000000ffff047224 */ /* 0x000fe400078e0a04 */
[----:B------:R-:W-:Y:S01]  /*b530*/  @!P5 IMAD.IADD R228, R228, 0x1, -R3 ;  /* 0x00000001e4e4d824 */ /* 0x000fe200078e0a03 */
[----:B------:R-:W-:Y:S01]  /*b540*/  ISETP.GE.AND P5, PT, R6, RZ, PT ;  /* 0x000000ff0600720c */ /* 0x000fe20003fa6270 */
[----:B------:R-:W-:Y:S01]  /*b550*/  @!P0 IMAD.MOV R227, RZ, RZ, -R227 ;  /* 0x000000ffffe38224 */ /* 0x000fe200078e0ae3 */
[C---:B------:R-:W-:Y:S01]  /*b560*/  ISETP.GT.U32.AND P0, PT, R3.reuse, R230, PT ;  /* 0x000000e60300720c */ /* 0x040fe20003f04070 */
[C---:B------:R-:W-:Y:S02]  /*b570*/  IMAD R232, R3.reuse, R4, R232 ;  /* 0x0000000403e87224 */ /* 0x040fe400078e02e8 */
[----:B------:R-:W-:Y:S01]  /*b580*/  @!P6 IMAD.MOV R228, RZ, RZ, -R228 ;  /* 0x000000ffffe4e224 */ /* 0x000fe200078e0ae4 */
[----:B------:R-:W-:Y:S01]  /*b590*/  ISETP.GT.U32.AND P6, PT, R3, R231, PT ;  /* 0x000000e70300720c */ /* 0x000fe20003fc4070 */
[----:B------:R-:W-:Y:S01]  /*b5a0*/  @!P1 IMAD.IADD R229, R229, 0x1, -R3 ;  /* 0x00000001e5e59824 */ /* 0x000fe200078e0a03 */
[----:B------:R-:W-:Y:S01]  /*b5b0*/  ISETP.GT.U32.AND P1, PT, R3, R232, PT ;  /* 0x000000e80300720c */ /* 0x000fe20003f24070 */
[----:B------:R-:W-:-:S02]  /*b5c0*/  VIADD R6, R0, 0x11 ;  /* 0x0000001100067836 */ /* 0x000fc40000000000 */
[----:B------:R-:W-:-:S03]  /*b5d0*/  IMAD.HI.U32 R7, R2, R233, RZ ;  /* 0x000000e902077227 */ /* 0x000fc600078e00ff */
[----:B------:R-:W-:Y:S01]  /*b5e0*/  IABS R234, R6 ;  /* 0x0000000600ea7213 */ /* 0x000fe20000000000 */
[----:B------:R-:W-:Y:S01]  /*b5f0*/  @!P0 IMAD.IADD R230, R230, 0x1, -R3 ;  /* 0x00000001e6e68824 */ /* 0x000fe200078e0a03 */
[----:B------:R-:W-:Y:S01]  /*b600*/  ISETP.GE.AND P0, PT, R6, RZ, PT ;  /* 0x000000ff0600720c */ /* 0x000fe20003f06270 */
[----:B------:R-:W-:Y:S02]  /*b610*/  VIADD R4, R0, 0x10 ;  /* 0x0000001000047836 */ /* 0x000fe40000000000 */
[----:B------:R-:W-:Y:S02]  /*b620*/  IMAD.MOV R6, RZ, RZ, -R7 ;  /* 0x000000ffff067224 */ /* 0x000fe400078e0a07 */
[----:B------:R-:W-:Y:S01]  /*b630*/  @!P6 IMAD.IADD R231, R231, 0x1, -R3 ;  /* 0x00000001e7e7e824 */ /* 0x000fe200078e0a03 */
[----:B------:R-:W-:Y:S01]  /*b640*/  IABS R235, R4 ;  /* 0x0000000400eb7213 */ /* 0x000fe20000000000 */
[----:B------:R-:W-:-:S03]  /*b650*/  IMAD.HI.U32 R8, R2, R234, RZ ;  /* 0x000000ea02087227 */ /* 0x000fc600078e00ff */
[C---:B------:R-:W-:Y:S01]  /*b660*/  ISETP.GT.U32.AND P6, PT, R3.reuse, R231, PT ;  /* 0x000000e70300720c */ /* 0x040fe20003fc4070 */
[----:B------:R-:W-:Y:S02]  /*b670*/  @!P1 IMAD.IADD R232, R232, 0x1, -R3 ;  /* 0x00000001e8e89824 */ /* 0x000fe400078e0a03 */
[C---:B------:R-:W-:Y:S02]  /*b680*/  IMAD R233, R3.reuse, R6, R233 ;  /* 0x0000000603e97224 */ /* 0x040fe400078e02e9 */
[----:B------:R-:W-:Y:S01]  /*b690*/  IMAD.MOV R7, RZ, RZ, -R8 ;  /* 0x000000ffff077224 */ /* 0x000fe200078e0a08 */
[C---:B------:R-:W-:Y:S01]  /*b6a0*/  ISETP.GT.U32.AND P1, PT, R3.reuse, R232, PT ;  /* 0x000000e80300720c */ /* 0x040fe20003f24070 */
[----:B------:R-:W-:Y:S01]  /*b6b0*/  @!P2 IMAD.MOV R230, RZ, RZ, -R230 ;  /* 0x000000ffffe6a224 */ /* 0x000fe200078e0ae6 */
[C---:B------:R-:W-:Y:S01]  /*b6c0*/  ISETP.GT.U32.AND P2, PT, R3.reuse, R233, PT ;  /* 0x000000e90300720c */ /* 0x040fe20003f44070 */
[----:B------:R-:W-:Y:S02]  /*b6d0*/  IMAD R234, R3, R7, R234 ;  /* 0x0000000703ea7224 */ /* 0x000fe400078e02ea */
[----:B------:R-:W-:-:S04]  /*b6e0*/  IMAD.HI.U32 R7, R2, R235, RZ ;  /* 0x000000eb02077227 */ /* 0x000fc800078e00ff */
[----:B------:R-:W-:Y:S02]  /*b6f0*/  IMAD.MOV R8, RZ, RZ, -R7 ;  /* 0x000000ffff087224 */ /* 0x000fe400078e0a07 */
[----:B------:R-:W-:Y:S02]  /*b700*/  VIADD R6, R0, 0xf ;  /* 0x0000000f00067836 */ /* 0x000fe40000000000 */
[----:B------:R-:W-:Y:S02]  /*b710*/  @!P6 IMAD.IADD R231, R231, 0x1, -R3 ;  /* 0x00000001e7e7e824 */ /* 0x000fe400078e0a03 */
[C---:B------:R-:W-:Y:S01]  /*b720*/  IMAD R235, R3.reuse, R8, R235 ;  /* 0x0000000803eb7224 */ /* 0x040fe200078e02eb */
[----:B------:R-:W-:Y:S01]  /*b730*/  IABS R236, R6 ;  /* 0x0000000600ec7213 */ /* 0x000fe20000000000 */
[--C-:B------:R-:W-:Y:S01]  /*b740*/  @!P1 IMAD.IADD R232, R232, 0x1, -R3.reuse ;  /* 0x00000001e8e89824 */ /* 0x100fe200078e0a03 */
[----:B------:R-:W-:Y:S01]  /*b750*/  ISETP.GT.U32.AND P1, PT, R3, R234, PT ;  /* 0x000000ea0300720c */ /* 0x000fe20003f24070 */
[----:B------:R-:W-:Y:S01]  /*b760*/  @!P2 IMAD.IADD R233, R233, 0x1, -R3 ;  /* 0x00000001e9e9a824 */ /* 0x000fe200078e0a03 */
[----:B------:R-:W-:Y:S01]  /*b770*/  ISETP.GE.AND P6, PT, R6, RZ, PT ;  /* 0x000000ff0600720c */ /* 0x000fe20003fc6270 */
[----:B------:R-:W-:Y:S01]  /*b780*/  @!P5 IMAD.MOV R231, RZ, RZ, -R231 ;  /* 0x000000ffffe7d224 */ /* 0x000fe200078e0ae7 */
[C---:B------:R-:W-:Y:S01]  /*b790*/  ISETP.GT.U32.AND P5, PT, R3.reuse, R235, PT ;  /* 0x000000eb0300720c */ /* 0x040fe20003fa4070 */
[----:B------:R-:W-:Y:S01]  /*b7a0*/  @!P4 IMAD.MOV R229, RZ, RZ, -R229 ;  /* 0x000000ffffe5c224 */ /* 0x000fe200078e0ae5 */
[----:B------:R-:W-:Y:S01]  /*b7b0*/  ISETP.GT.U32.AND P2, PT, R3, R233, PT ;  /* 0x000000e90300720c */ /* 0x000fe20003f44070 */
[----:B------:R-:W-:Y:S01]  /*b7c0*/  IMAD.HI.U32 R6, R2, R236, RZ ;  /* 0x000000ec02067227 */ /* 0x000fe200078e00ff */
[----:B------:R-:W-:-:S03]  /*b7d0*/  ISETP.GE.AND P4, PT, R4, RZ, PT ;  /* 0x000000ff0400720c */ /* 0x000fc60003f86270 */
[C---:B------:R-:W-:Y:S02]  /*b7e0*/  VIADD R4, R0.reuse, 0xe ;  /* 0x0000000e00047836 */ /* 0x040fe40000000000 */
[----:B------:R-:W-:Y:S02]  /*b7f0*/  VIADD R7, R0, 0xd ;  /* 0x0000000d00077836 */ /* 0x000fe40000000000 */
[----:B------:R-:W-:Y:S01]  /*b800*/  IMAD.MOV R6, RZ, RZ, -R6 ;  /* 0x000000ffff067224 */ /* 0x000fe200078e0a06 */
[----:B------:R-:W-:Y:S01]  /*b810*/  IABS R240, R4 ;  /* 0x0000000400f07213 */ /* 0x000fe20000000000 */
[--C-:B------:R-:W-:Y:S01]  /*b820*/  @!P1 IMAD.IADD R234, R234, 0x1, -R3.reuse ;  /* 0x00000001eaea9824 */ /* 0x100fe200078e0a03 */
[----:B------:R-:W-:Y:S01]  /*b830*/  IABS R13, R7 ;  /* 0x00000007000d7213 */ /* 0x000fe20000000000 */
[----:B------:R-:W-:Y:S02]  /*b840*/  IMAD R236, R3, R6, R236 ;  /* 0x0000000603ec7224 */ /* 0x000fe400078e02ec */
[----:B------:R-:W-:Y:S01]  /*b850*/  @!P5 IMAD.IADD R235, R235, 0x1, -R3 ;  /* 0x00000001ebebd824 */ /* 0x000fe200078e0a03 */
[----:B------:R-:W-:Y:S01]  /*b860*/  ISETP.GT.U32.AND P1, PT, R3, R234, PT ;  /* 0x000000ea0300720c */ /* 0x000fe20003f24070 */
[----:B------:R-:W-:-:S03]  /*b870*/  IMAD.HI.U32 R8, R2, R240, RZ ;  /* 0x000000f002087227 */ /* 0x000fc600078e00ff */
[----:B------:R-:W-:Y:S01]  /*b880*/  ISETP.GT.U32.AND P5, PT, R3, R235, PT ;  /* 0x000000eb0300720c */ /* 0x000fe20003fa4070 */
[----:B------:R-:W-:Y:S01]  /*b890*/  @!P2 IMAD.IADD R233, R233, 0x1, -R3 ;  /* 0x00000001e9e9a824 */ /* 0x000fe200078e0a03 */
[----:B------:R-:W-:Y:S01]  /*b8a0*/  ISETP.GT.U32.AND P2, PT, R3, R236, PT ;  /* 0x000000ec0300720c */ /* 0x000fe20003f44070 */
[----:B------:R-:W-:-:S04]  /*b8b0*/  IMAD.HI.U32 R9, R2, R13, RZ ;  /* 0x0000000d02097227 */ /* 0x000fc800078e00ff */
[----:B------:R-:W-:Y:S02]  /*b8c0*/  IMAD.MOV R6, RZ, RZ, -R8 ;  /* 0x000000ffff067224 */ /* 0x000fe400078e0a08 */
[----:B------:R-:W-:Y:S02]  /*b8d0*/  IMAD.MOV R8, RZ, RZ, -R9 ;  /* 0x000000ffff087224 */ /* 0x000fe400078e0a09 */
[C---:B------:R-:W-:Y:S02]  /*b8e0*/  IMAD R240, R3.reuse, R6, R240 ;  /* 0x0000000603f07224 */ /* 0x040fe400078e02f0 */
[----:B------:R-:W-:Y:S01]  /*b8f0*/  @!P3 IMAD.MOV R232, RZ, RZ, -R232 ;  /* 0x000000ffffe8b224 */ /* 0x000fe200078e0ae8 */
[----:B------:R-:W-:Y:S01]  /*b900*/  ISETP.GE.AND P3, PT, R0, RZ, PT ;  /* 0x000000ff0000720c */ /* 0x000fe20003f66270 */
[C---:B------:R-:W-:Y:S01]  /*b910*/  IMAD R13, R3.reuse, R8, R13 ;  /* 0x00000008030d7224 */ /* 0x040fe200078e020d */
[----:B------:R-:W-:Y:S01]  /*b920*/  IABS R8, R237 ;  /* 0x000000ed00087213 */ /* 0x000fe20000000000 */
[--C-:B------:R-:W-:Y:S01]  /*b930*/  @!P1 IMAD.IADD R234, R234, 0x1, -R3.reuse ;  /* 0x00000001eaea9824 */ /* 0x100fe200078e0a03 */
[----:B------:R-:W-:Y:S01]  /*b940*/  ISETP.GT.U32.AND P1, PT, R3, R240, PT ;  /* 0x000000f00300720c */ /* 0x000fe20003f24070 */
[----:B------:R-:W-:-:S02]  /*b950*/  @!P2 IMAD.IADD R236, R236, 0x1, -R3 ;  /* 0x00000001ececa824 */ /* 0x000fc400078e0a03 */
[----:B------:R-:W-:Y:S01]  /*b960*/  @!P5 IMAD.IADD R235, R235, 0x1, -R3 ;  /* 0x00000001ebebd824 */ /* 0x000fe200078e0a03 */
[C---:B------:R-:W-:Y:S01]  /*b970*/  ISETP.GT.U32.AND P5, PT, R3.reuse, R13, PT ;  /* 0x0000000d0300720c */ /* 0x040fe20003fa4070 */
[----:B------:R-:W-:Y:S01]  /*b980*/  VIADD R6, R0, 0xc ;  /* 0x0000000c00067836 */ /* 0x000fe20000000000 */
[----:B------:R-:W-:Y:S01]  /*b990*/  ISETP.GT.U32.AND P2, PT, R3, R236, PT ;  /* 0x000000ec0300720c */ /* 0x000fe20003f44070 */
[----:B------:R-:W-:Y:S01]  /*b9a0*/  @!P0 IMAD.MOV R234, RZ, RZ, -R234 ;  /* 0x000000ffffea8224 */ /* 0x000fe200078e0aea */
[----:B------:R-:W-:Y:S01]  /*b9b0*/  ISETP.GE.AND P0, PT, R7, RZ, PT ;  /* 0x000000ff0700720c */ /* 0x000fe20003f06270 */
[----:B------:R-:W-:Y:S01]  /*b9c0*/  @!P3 IMAD.MOV R233, RZ, RZ, -R233 ;  /* 0x000000ffffe9b224 */ /* 0x000fe200078e0ae9 */
[----:B------:R-:W-:Y:S01]  /*b9d0*/  ISETP.GE.AND P3, PT, R4, RZ, PT ;  /* 0x000000ff0400720c */ /* 0x000fe20003f66270 */
[----:B------:R-:W-:Y:S01]  /*b9e0*/  VIADD R4, R0, 0xb ;  /* 0x0000000b00047836 */ /* 0x000fe20000000000 */
[----:B------:R-:W-:Y:S01]  /*b9f0*/  IABS R12, R6 ;  /* 0x00000006000c7213 */ /* 0x000fe20000000000 */
[----:B------:R-:W-:Y:S01]  /*ba00*/  @!P1 IMAD.IADD R240, R240, 0x1, -R3 ;  /* 0x00000001f0f09824 */ /* 0x000fe200078e0a03 */
[----:B------:R-:W-:Y:S01]  /*ba10*/  ISETP.GE.AND P1, PT, R6, RZ, PT ;  /* 0x000000ff0600720c */ /* 0x000fe20003f26270 */
[----:B------:R-:W-:Y:S01]  /*ba20*/  @!P4 IMAD.MOV R235, RZ, RZ, -R235 ;  /* 0x000000ffffebc224 */ /* 0x000fe200078e0aeb */
[----:B------:R-:W-:Y:S01]  /*ba30*/  IABS R11, R4 ;  /* 0x00000004000b7213 */ /* 0x000fe20000000000 */
[----:B------:R-:W-:Y:S01]  /*ba40*/  @!P5 IMAD.IADD R13, R13, 0x1, -R3 ;  /* 0x000000010d0dd824 */ /* 0x000fe200078e0a03 */
[----:B------:R-:W-:Y:S01]  /*ba50*/  ISETP.GT.U32.AND P4, PT, R3, R240, PT ;  /* 0x000000f00300720c */ /* 0x000fe20003f84070 */
[----:B------:R-:W-:-:S03]  /*ba60*/  IMAD.HI.U32 R7, R2, R12, RZ ;  /* 0x0000000c02077227 */ /* 0x000fc600078e00ff */
[----:B------:R-:W-:Y:S01]  /*ba70*/  ISETP.GT.U32.AND P5, PT, R3, R13, PT ;  /* 0x0000000d0300720c */ /* 0x000fe20003fa4070 */
[----:B------:R-:W-:Y:S01]  /*ba80*/  @!P2 IMAD.IADD R236, R236, 0x1, -R3 ;  /* 0x00000001ececa824 */ /* 0x000fe200078e0a03 */
[----:B------:R-:W-:Y:S01]  /*ba90*/  ISETP.GE.AND P2, PT, R4, RZ, PT ;  /* 0x000000ff0400720c */ /* 0x000fe20003f46270 */
[----:B------:R-:W-:Y:S02]  /*baa0*/  IMAD.MOV R6, RZ, RZ, -R7 ;  /* 0x000000ffff067224 */ /* 0x000fe400078e0a07 */
[----:B------:R-:W-:Y:S02]  /*bab0*/  VIADD R4, R0, 0xa ;  /* 0x0000000a00047836 */ /* 0x000fe40000000000 */
[----:B------:R-:W-:-:S03]  /*bac0*/  IMAD.HI.U32 R7, R2, R11, RZ ;  /* 0x0000000b02077227 */ /* 0x000fc600078e00ff */
[----:B------:R-:W-:Y:S01]  /*bad0*/  IABS R10, R4 ;  /* 0x00000004000a7213 */ /* 0x000fe20000000000 */
[C---:B------:R-:W-:Y:S02]  /*bae0*/  IMAD R12, R3.reuse, R6, R12 ;  /* 0x00000006030c7224 */ /* 0x040fe400078e020c */
[----:B------:R-:W-:Y:S01]  /*baf0*/  IMAD.MOV R6, RZ, RZ, -R7 ;  /* 0x000000ffff067224 */ /* 0x000fe200078e0a07 */
[----:B------:R-:W-:Y:S01]  /*bb00*/  IABS R7, R238 ;  /* 0x000000ee00077213 */ /* 0x000fe20000000000 */
[----:B------:R-:W-:Y:S01]  /*bb10*/  @!P6 IMAD.MOV R236, RZ, RZ, -R236 ;  /* 0x000000ffffece224 */ /* 0x000fe200078e0aec */
[----:B------:R-:W-:Y:S01]  /*bb20*/  ISETP.GE.AND P6, PT, R4, RZ, PT ;  /* 0x000000ff0400720c */ /* 0x000fe20003fc6270 */
[----:B------:R-:W-:Y:S02]  /*bb30*/  VIADD R4, R0, 0x9 ;  /* 0x0000000900047836 */ /* 0x000fe40000000000 */
[C---:B------:R-:W-:Y:S02]  /*bb40*/  IMAD R11, R3.reuse, R6, R11 ;  /* 0x00000006030b7224 */ /* 0x040fe400078e020b */
[----:B------:R-:W-:Y:S01]  /*bb50*/  @!P4 IMAD.IADD R240, R240, 0x1, -R3 ;  /* 0x00000001f0f0c824 */ /* 0x000fe200078e0a03 */
[----:B------:R-:W-:Y:S01]  /*bb60*/  ISETP.GT.U32.AND P4, PT, R3, R12, PT ;  /* 0x0000000c0300720c */ /* 0x000fe20003f84070 */
[----:B------:R-:W-:Y:S01]  /*bb70*/  IMAD.HI.U32 R6, R2, R10, RZ ;  /* 0x0000000a02067227 */ /* 0x000fe200078e00ff */
[----:B------:R-:W-:-:S03]  /*bb80*/  IABS R9, R4 ;  /* 0x0000000400097213 */ /* 0x000fc60000000000 */
[----:B------:R-:W-:Y:S01]  /*bb90*/  @!P5 IMAD.IADD R13, R13, 0x1, -R3 ;  /* 0x000000010d0dd824 */ /* 0x000fe200078e0a03 */
[----:B------:R-:W-:Y:S01]  /*bba0*/  ISETP.GE.AND P5, PT, R4, RZ, PT ;  /* 0x000000ff0400720c */ /* 0x000fe20003fa6270 */
[----:B------:R-:W-:Y:S01]  /*bbb0*/  IMAD.MOV R6, RZ, RZ, -R6 ;  /* 0x000000ffff067224 */ /* 0x000fe200078e0a06 */
[----:B------:R-:W-:Y:S01]  /*bbc0*/  IABS R4, R239 ;  /* 0x000000ef00047213 */ /* 0x000fe20000000000 */
[----:B------:R-:W-:-:S04]  /*bbd0*/  IMAD.HI.U32 R241, R2, R8, RZ ;  /* 0x0000000802f17227 */ /* 0x000fc800078e00ff */
[----:B------:R-:W-:Y:S02]  /*bbe0*/  IMAD R10, R3, R6, R10 ;  /* 0x00000006030a7224 */ /* 0x000fe400078e020a */
[----:B------:R-:W-:Y:S02]  /*bbf0*/  IMAD.MOV.U32 R6, RZ, RZ, R4 ;  /* 0x000000ffff067224 */ /* 0x000fe400078e0004 */
[----:B------:R-:W-:Y:S02]  /*bc00*/  IMAD.MOV R241, RZ, RZ, -R241 ;  /* 0x000000fffff17224 */ /* 0x000fe400078e0af1 */
[----:B------:R-:W-:-:S04]  /*bc10*/  IMAD.HI.U32 R4, R2, R9, RZ ;  /* 0x0000000902047227 */ /* 0x000fc800078e00ff */
[----:B------:R-:W-:-:S04]  /*bc20*/  IMAD.HI.U32 R242, R2, R6, RZ ;  /* 0x0000000602f27227 */ /* 0x000fc800078e00ff */
[----:B------:R-:W-:Y:S01]  /*bc30*/  @!P4 IMAD.IADD R12, R12, 0x1, -R3 ;  /* 0x000000010c0cc824 */ /* 0x000fe200078e0a03 */
[C---:B------:R-:W-:Y:S01]  /*bc40*/  ISETP.GT.U32.AND P4, PT, R3.reuse, R11, PT ;  /* 0x0000000b0300720c */ /* 0x040fe20003f84070 */
[----:B------:R-:W-:Y:S02]  /*bc50*/  IMAD R8, R3, R241, R8 ;  /* 0x000000f103087224 */ /* 0x000fe400078e0208 */
[----:B------:R-:W-:Y:S02]  /*bc60*/  IMAD.MOV R4, RZ, RZ, -R4 ;  /* 0x000000ffff047224 */ /* 0x000fe400078e0a04 */
[----:B------:R-:W-:Y:S02]  /*bc70*/  IMAD.MOV R242, RZ, RZ, -R242 ;  /* 0x000000fffff27224 */ /* 0x000fe400078e0af2 */
[----:B------:R-:W-:Y:S02]  /*bc80*/  VIADD R241, R0, 0x5 ;  /* 0x0000000500f17836 */ /* 0x000fe40000000000 */
[----:B------:R-:W-:-:S04]  /*bc90*/  IMAD.HI.U32 R243, R2, R7, RZ ;  /* 0x0000000702f37227 */ /* 0x000fc800078e00ff */
[C---:B------:R-:W-:Y:S01]  /*bca0*/  IMAD R9, R3.reuse, R4, R9 ;  /* 0x0000000403097224 */ /* 0x040fe200078e0209 */
[----:B------:R-:W-:Y:S01]  /*bcb0*/  IABS R4, R241 ;  /* 0x000000f100047213 */ /* 0x000fe20000000000 */
[----:B------:R-:W-:Y:S02]  /*bcc0*/  IMAD R6, R3, R242, R6 ;  /* 0x000000f203067224 */ /* 0x000fe400078e0206 */
[----:B------:R-:W-:Y:S02]  /*bcd0*/  VIADD R242, R0, 0x4 ;  /* 0x0000000400f27836 */ /* 0x000fe40000000000 */
[----:B------:R-:W-:Y:S02]  /*bce0*/  IMAD.MOV R243, RZ, RZ, -R243 ;  /* 0x000000fffff37224 */ /* 0x000fe400078e0af3 */
[----:B------:R-:W-:Y:S01]  /*bcf0*/  IMAD.HI.U32 R248, R2, R4, RZ ;  /* 0x0000000402f87227 */ /* 0x000fe200078e00ff */
[----:B------:R-:W-:-:S03]  /*bd00*/  IABS R249, R242 ;  /* 0x000000f200f97213 */ /* 0x000fc60000000000 */
[----:B------:R-:W-:Y:S02]  /*bd10*/  @!P4 IMAD.IADD R11, R11, 0x1, -R3 ;  /* 0x000000010b0bc824 */ /* 0x000fe400078e0a03 */
[C---:B------:R-:W-:Y:S02]  /*bd20*/  IMAD R7, R3.reuse, R243, R7 ;  /* 0x000000f303077224 */ /* 0x040fe400078e0207 */
[----:B------:R-:W-:Y:S01]  /*bd30*/  VIADD R243, R0, 0x3 ;  /* 0x0000000300f37836 */ /* 0x000fe20000000000 */
[C---:B------:R-:W-:Y:S01]  /*bd40*/  ISETP.GT.U32.AND P4, PT, R3.reuse, R11, PT ;  /* 0x0000000b0300720c */ /* 0x040fe20003f84070 */
[----:B------:R-:W-:Y:S01]  /*bd50*/  @!P3 IMAD.MOV R240, RZ, RZ, -R240 ;  /* 0x000000fffff0b224 */ /* 0x000fe200078e0af0 */
[----:B------:R-:W-:Y:S01]  /*bd60*/  ISETP.GT.U32.AND P3, PT, R3, R12, PT ;  /* 0x0000000c0300720c */ /* 0x000fe20003f64070 */
[----:B------:R-:W-:Y:S01]  /*bd70*/  IMAD.MOV R252, RZ, RZ, -R248 ;  /* 0x000000fffffc7224 */ /* 0x000fe200078e0af8 */
[----:B------:R-:W-:Y:S01]  /*bd80*/  IABS R248, R244 ;  /* 0x000000f400f87213 */ /* 0x000fe20000000000 */
[----:B------:R-:W-:Y:S01]  /*bd90*/  IMAD.HI.U32 R247, R2, R249, RZ ;  /* 0x000000f902f77227 */ /* 0x000fe200078e00ff */
[----:B0-----:R-:W-:-:S02]  /*bda0*/  IABS R0, R245 ;  /* 0x000000f500007213 */ /* 0x001fc40000000000 */
[----:B------:R-:W-:Y:S01]  /*bdb0*/  IABS R246, R243 ;  /* 0x000000f300f67213 */ /* 0x000fe20000000000 */
[----:B------:R-:W-:Y:S02]  /*bdc0*/  IMAD.MOV R5, RZ, RZ, -R247 ;  /* 0x000000ffff057224 */ /* 0x000fe400078e0af7 */
[----:B------:R-:W-:Y:S02]  /*bdd0*/  IMAD.MOV.U32 R247, RZ, RZ, R248 ;  /* 0x000000fffff77224 */ /* 0x000fe400078e00f8 */
[----:B------:R-:W-:Y:S02]  /*bde0*/  IMAD.MOV.U32 R248, RZ, RZ, R0 ;  /* 0x000000fffff87224 */ /* 0x000fe400078e0000 */
[----:B------:R-:W-:Y:S02]  /*bdf0*/  IMAD R4, R3, R252, R4 ;  /* 0x000000fc03047224 */ /* 0x000fe400078e0204 */
[----:B------:R-:W-:-:S04]  /*be00*/  IMAD.HI.U32 R252, R2, R246, RZ ;  /* 0x000000f602fc7227 */ /* 0x000fc800078e00ff */
[----:B------:R-:W-:Y:S02]  /*be10*/  IMAD R249, R3, R5, R249 ;  /* 0x0000000503f97224 */ /* 0x000fe400078e02f9 */
[----:B------:R-:W-:-:S04]  /*be20*/  IMAD.HI.U32 R5, R2, R247, RZ ;  /* 0x000000f702057227 */ /* 0x000fc800078e00ff */
[----:B------:R-:W-:-:S04]  /*be30*/  IMAD.HI.U32 R0, R2, R248, RZ ;  /* 0x000000f802007227 */ /* 0x000fc800078e00ff */
[----:B------:R-:W-:Y:S02]  /*be40*/  IMAD.MOV R2, RZ, RZ, -R252 ;  /* 0x000000ffff027224 */ /* 0x000fe400078e0afc */
[--C-:B------:R-:W-:Y:S01]  /*be50*/  @!P3 IMAD.IADD R12, R12, 0x1, -R3.reuse ;  /* 0x000000010c0cb824 */ /* 0x100fe200078e0a03 */
[----:B------:R-:W-:Y:S01]  /*be60*/  ISETP.GT.U32.AND P3, PT, R3, R10, PT ;  /* 0x0000000a0300720c */ /* 0x000fe20003f64070 */
[----:B------:R-:W-:Y:S01]  /*be70*/  @!P4 IMAD.IADD R11, R11, 0x1, -R3 ;  /* 0x000000010b0bc824 */ /* 0x000fe200078e0a03 */
[C---:B------:R-:W-:Y:S01]  /*be80*/  ISETP.GT.U32.AND P4, PT, R3.reuse, R9, PT ;  /* 0x000000090300720c */ /* 0x040fe20003f84070 */
[----:B------:R-:W-:Y:S01]  /*be90*/  IMAD R246, R3, R2, R246 ;  /* 0x0000000203f67224 */ /* 0x000fe200078e02f6 */
[----:B------:R-:W2:Y:S01]  /*bea0*/  LDL.LU R252, [R1+0xbb4] ;  /* 0x000bb40001fc7983 */ /* 0x000ea20000300800 */
[----:B------:R-:W-:Y:S02]  /*beb0*/  IMAD.MOV R2, RZ, RZ, -R0 ;  /* 0x000000ffff027224 */ /* 0x000fe400078e0a00 */
[----:B------:R-:W-:Y:S01]  /*bec0*/  @!P0 IMAD.MOV R13, RZ, RZ, -R13 ;  /* 0x000000ffff0d8224 */ /* 0x000fe200078e0a0d */
[----:B------:R-:W0:Y:S01]  /*bed0*/  S2R R0, SR_TID.X ;  /* 0x0000000000007919 */ /* 0x000e220000002100 */
[----:B------:R-:W-:-:S04]  /*bee0*/  @!P1 IMAD.MOV R12, RZ, RZ, -R12 ;  /* 0x000000ffff0c9224 */ /* 0x000fc800078e0a0c */
[--C-:B------:R-:W-:Y:S01]  /*bef0*/  @!P3 IMAD.IADD R10, R10, 0x1, -R3.reuse ;  /* 0x000000010a0ab824 */ /* 0x100fe200078e0a03 */
[----:B------:R-:W-:Y:S01]  /*bf00*/  ISETP.GT.U32.AND P3, PT, R3, R8, PT ;  /* 0x000000080300720c */ /* 0x000fe20003f64070 */
[----:B------:R-:W-:Y:S01]  /*bf10*/  @!P4 IMAD.IADD R9, R9, 0x1, -R3 ;  /* 0x000000010909c824 */ /* 0x000fe200078e0a03 */
[----:B------:R-:W-:-:S04]  /*bf20*/  ISETP.GT.U32.AND P4, PT, R3, R7, PT ;  /* 0x000000070300720c */ /* 0x000fc80003f84070 */
[----:B------:R-:W-:Y:S01]  /*bf30*/  ISETP.GT.U32.AND P0, PT, R3, R9, PT ;  /* 0x000000090300720c */ /* 0x000fe20003f04070 */
[----:B------:R-:W-:-:S06]  /*bf40*/  @!P2 IMAD.MOV R11, RZ, RZ, -R11 ;  /* 0x000000ffff0ba224 */ /* 0x000fcc00078e0a0b */
[--C-:B------:R-:W-:Y:S01]  /*bf50*/  @!P3 IMAD.IADD R8, R8, 0x1, -R3.reuse ;  /* 0x000000010808b824 */ /* 0x100fe200078e0a03 */
[----:B------:R-:W-:Y:S01]  /*bf60*/  ISETP.GT.U32.AND P3, PT, R3, R10, PT ;  /* 0x0000000a0300720c */ /* 0x000fe20003f64070 */
[--C-:B------:R-:W-:Y:S01]  /*bf70*/  @!P4 IMAD.IADD R7, R7, 0x1, -R3.reuse ;  /* 0x000000010707c824 */ /* 0x100fe200078e0a03 */
[C---:B------:R-:W-:Y:S02]  /*bf80*/  ISETP.GT.U32.AND P2, PT, R3.reuse, R6, PT ;  /* 0x000000060300720c */ /* 0x040fe40003f44070 */
[C---:B------:R-:W-:Y:S02]  /*bf90*/  ISETP.GT.U32.AND P1, PT, R3.reuse, R8, PT ;  /* 0x000000080300720c */ /* 0x040fe40003f24070 */
[----:B------:R-:W-:Y:S01]  /*bfa0*/  ISETP.GT.U32.AND P4, PT, R3, R7, PT ;  /* 0x000000070300720c */ /* 0x000fe20003f84070 */
[----:B------:R-:W-:Y:S01]  /*bfb0*/  @!P0 IMAD.IADD R9, R9, 0x1, -R3 ;  /* 0x0000000109098824 */ /* 0x000fe200078e0a03 */
[----:B------:R-:W-:Y:S01]  /*bfc0*/  ISETP.GT.U32.AND P0, PT, R3, R249, PT ;  /* 0x000000f90300720c */ /* 0x000fe20003f04070 */
[----:B------:R-:W-:Y:S01]  /*bfd0*/  IMAD.MOV R5, RZ, RZ, -R5 ;  /* 0x000000ffff057224 */ /* 0x000fe200078e0a05 */
[----:B0-----:R-:W-:-:S03]  /*bfe0*/  SHF.R.U32.HI R0, RZ, 0x6, R0 ;  /* 0x00000006ff007819 */ /* 0x001fc60000011600 */
[----:B------:R-:W-:Y:S01]  /*bff0*/  @!P3 IMAD.IADD R10, R10, 0x1, -R3 ;  /* 0x000000010a0ab824 */ /* 0x000fe200078e0a03 */
[C---:B------:R-:W-:Y:S02]  /*c000*/  ISETP.GT.U32.AND P3, PT, R3.reuse, R4, PT ;  /* 0x000000040300720c */ /* 0x040fe40003f64070 */
[----:B------:R-:W-:Y:S01]  /*c010*/  SGXT.U32 R0, R0, 0x1 ;  /* 0x000000010000781a */ /* 0x000fe20000000000 */
[C---:B------:R-:W-:Y:S02]  /*c020*/  IMAD R247, R3.reuse, R5, R247 ;  /* 0x0000000503f77224 */ /* 0x040fe400078e02f7 */
[--C-:B------:R-:W-:Y:S01]  /*c030*/  @!P2 IMAD.IADD R6, R6, 0x1, -R3.reuse ;  /* 0x000000010606a824 */ /* 0x100fe200078e0a03 */
[----:B------:R-:W-:Y:S01]  /*c040*/  LOP3.LUT R0, R0, 0x7c, RZ, 0xfc, !PT ;  /* 0x0000007c00007812 */ /* 0x000fe200078efcff */
[--C-:B------:R-:W-:Y:S01]  /*c050*/  @!P1 IMAD.IADD R8, R8, 0x1, -R3.reuse ;  /* 0x0000000108089824 */ /* 0x100fe200078e0a03 */
[----:B------:R-:W-:Y:S01]  /*c060*/  ISETP.GT.U32.AND P2, PT, R3, R247, PT ;  /* 0x000000f70300720c */ /* 0x000fe20003f44070 */
[----:B------:R-:W-:Y:S01]  /*c070*/  @!P4 IMAD.IADD R7, R7, 0x1, -R3 ;  /* 0x000000010707c824 */ /* 0x000fe200078e0a03 */
[C---:B------:R-:W-:Y:S01]  /*c080*/  ISETP.GT.U32.AND P1, PT, R3.reuse, R246, PT ;  /* 0x000000f60300720c */ /* 0x040fe20003f24070 */
[----:B------:R-:W-:Y:S01]  /*c090*/  IMAD R248, R3, R2, R248 ;  /* 0x0000000203f87224 */ /* 0x000fe200078e02f8 */
[----:B------:R-:W-:Y:S01]  /*c0a0*/  ISETP.GE.AND P4, PT, R237, RZ, PT ;  /* 0x000000ffed00720c */ /* 0x000fe20003f86270 */
[----:B------:R-:W-:Y:S01]  /*c0b0*/  IMAD R237, R0, UR17, RZ ;  /* 0x0000001100ed7c24 */ /* 0x000fe2000f8e02ff */
[----:B------:R-:W3:Y:S01]  /*c0c0*/  LDL.LU R5, [R1+0xbb0] ;  /* 0x000bb00001057983 */ /* 0x000ee20000300800 */
[----:B------:R-:W-:-:S02]  /*c0d0*/  IMAD R0, RZ, RZ, -UR17 ;  /* 0x80000011ff007e24 */ /* 0x000fc4000f8e02ff */
[----:B------:R-:W-:Y:S01]  /*c0e0*/  @!P0 IMAD.IADD R249, R249, 0x1, -R3 ;  /* 0x00000001f9f98824 */ /* 0x000fe200078e0a03 */
[C---:B------:R-:W-:Y:S01]  /*c0f0*/  ISETP.GT.U32.AND P0, PT, R3.reuse, R248, PT ;  /* 0x000000f80300720c */ /* 0x040fe20003f04070 */
[----:B------:R-:W-:Y:S02]  /*c100*/  IMAD R2, R0, 0x2, R237 ;  /* 0x0000000200027824 */ /* 0x000fe400078e02ed */
[----:B------:R-:W-:Y:S02]  /*c110*/  @!P3 IMAD.IADD R4, R4, 0x1, -R3 ;  /* 0x000000010404b824 */ /* 0x000fe400078e0a03 */
[----:B------:R-:W-:Y:S01]  /*c120*/  @!P6 IMAD.MOV R10, RZ, RZ, -R10 ;  /* 0x000000ffff0ae224 */ /* 0x000fe200078e0a0a */
[----:B------:R0:W-:Y:S01]  /*c130*/  STL [R1+0x46c], R2 ;  /* 0x00046c0201007387 */ /* 0x0001e20000100800 */
[----:B------:R-:W-:Y:S01]  /*c140*/  @!P5 IMAD.MOV R9, RZ, RZ, -R9 ;  /* 0x000000ffff09d224 */ /* 0x000fe200078e0a09 */
[----:B------:R-:W-:Y:S01]  /*c150*/  ISETP.GT.U32.AND P6, PT, R3, R249, PT ;  /* 0x000000f90300720c */ /* 0x000fe20003fc4070 */
[--C-:B------:R-:W-:Y:S01]  /*c160*/  @!P2 IMAD.IADD R247, R247, 0x1, -R3.reuse ;  /* 0x00000001f7f7a824 */ /* 0x100fe200078e0a03 */
[C---:B------:R-:W-:Y:S01]  /*c170*/  ISETP.GT.U32.AND P5, PT, R3.reuse, R4, PT ;  /* 0x000000040300720c */ /* 0x040fe20003fa4070 */
[----:B------:R-:W-:Y:S01]  /*c180*/  @!P1 IMAD.IADD R246, R246, 0x1, -R3 ;  /* 0x00000001f6f69824 */ /* 0x000fe200078e0a03 */
[----:B------:R-:W-:Y:S01]  /*c190*/  ISETP.GT.U32.AND P2, PT, R3, R6, PT ;  /* 0x000000060300720c */ /* 0x000fe20003f44070 */
[----:B0-----:R-:W-:-:S02]  /*c1a0*/  IMAD R2, R0, 0x2, R2 ;  /* 0x0000000200027824 */ /* 0x001fc400078e0202 */
[--C-:B------:R-:W-:Y:S01]  /*c1b0*/  @!P0 IMAD.IADD R248, R248, 0x1, -R3.reuse ;  /* 0x00000001f8f88824 */ /* 0x100fe200078e0a03 */
[----:B------:R-:W-:Y:S02]  /*c1c0*/  ISETP.GT.U32.AND P0, PT, R3, R246, PT ;  /* 0x000000f60300720c */ /* 0x000fe40003f04070 */
[----:B------:R0:W-:Y:S03]  /*c1d0*/  STL [R1+0x474], R2 ;  /* 0x0004740201007387 */ /* 0x0001e60000100800 */
[--C-:B------:R-:W-:Y:S01]  /*c1e0*/  @!P6 IMAD.IADD R249, R249, 0x1, -R3.reuse ;  /* 0x00000001f9f9e824 */ /* 0x100fe200078e0a03 */
[----:B------:R-:W-:Y:S01]  /*c1f0*/  ISETP.GE.AND P6, PT, R243, RZ, PT ;  /* 0x000000fff300720c */ /* 0x000fe20003fc6270 */
[--C-:B------:R-:W-:Y:S02]  /*c200*/  @!P5 IMAD.IADD R4, R4, 0x1, -R3.reuse ;  /* 0x000000010404d824 */ /* 0x100fe400078e0a03 */
[----:B0-----:R-:W-:Y:S01]  /*c210*/  IMAD R2, R0, 0x2, R2 ;  /* 0x0000000200027824 */ /* 0x001fe200078e0202 */
[----:B------:R-:W-:Y:S01]  /*c220*/  ISETP.GE.AND P5, PT, R242, RZ, PT ;  /* 0x000000fff200720c */ /* 0x000fe20003fa6270 */
[----:B------:R-:W-:-:S03]  /*c230*/  @!P2 IMAD.IADD R6, R6, 0x1, -R3 ;  /* 0x000000010606a824 */ /* 0x000fc600078e0a03 */
[----:B------:R0:W-:Y:S01]  /*c240*/  STL [R1+0x440], R2 ;  /* 0x0004400201007387 */ /* 0x0001e20000100800 */
[----:B------:R-:W-:-:S03]  /*c250*/  ISETP.GE.AND P2, PT, R241, RZ, PT ;  /* 0x000000fff100720c */ /* 0x000fc60003f46270 */
[----:B------:R-:W4:Y:S01]  /*c260*/  LDL.LU R243, [R1+0x24] ;  /* 0x0000240001f37983 */ /* 0x000f220000300800 */
[----:B------:R-:W-:-:S03]  /*c270*/  ISETP.GE.AND P1, PT, R239, RZ, PT ;  /* 0x000000ffef00720c */ /* 0x000fc60003f26270 */
[----:B------:R-:W2:Y:S01]  /*c280*/  LDL.LU R242, [R1+0x20] ;  /* 0x0000200001f27983 */ /* 0x000ea20000300800 */
[----:B0-----:R-:W-:-:S03]  /*c290*/  IMAD R2, R0, 0x2, R2 ;  /* 0x0000000200027824 */ /* 0x001fc600078e0202 */
[----:B------:R-:W2:Y:S01]  /*c2a0*/  LDL.LU R241, [R1+0x1c] ;  /* 0x00001c0001f17983 */ /* 0x000ea20000300800 */
[----:B------:R-:W-:Y:S01]  /*c2b0*/  ISETP.GE.AND P3, PT, R238, RZ, PT ;  /* 0x000000ffee00720c */ /* 0x000fe20003f66270 */
[----:B------:R-:W-:Y:S02]  /*c2c0*/  @!P0 IMAD.IADD R246, R246, 0x1, -R3 ;  /* 0x00000001f6f68824 */ /* 0x000fe400078e0a03 */
[----:B------:R-:W-:Y:S01]  /*c2d0*/  STL [R1+0x43c], R2 ;  /* 0x00043c0201007387 */ /* 0x000fe20000100800 */
[----:B------:R-:W-:-:S03]  /*c2e0*/  ISETP.GE.AND P0, PT, R244, RZ, PT ;  /* 0x000000fff400720c */ /* 0x000fc60003f06270 */
[----:B------:R-:W2:Y:S04]  /*c2f0*/  LDL.LU R239, [R1+0x18] ;  /* 0x0000180001ef7983 */ /* 0x000ea80000300800 */
[----:B------:R-:W2:Y:S04]  /*c300*/  LDL.LU R238, [R1+0x14] ;  /* 0x0000140001ee7983 */ /* 0x000ea80000300800 */
[----:B------:R-:W2:Y:S04]  /*c310*/  LDL.LU R237, [R1+0x10] ;  /* 0x0000100001ed7983 */ /* 0x000ea80000300800 */
[----:B------:R-:W2:Y:S01]  /*c320*/  LDL.LU R244, [R1+0x28] ;  /* 0x0000280001f47983 */ /* 0x000ea20000300800 */
[----:B------:R-:W-:Y:S01]  /*c330*/  @!P4 IMAD.MOV R8, RZ, RZ, -R8 ;  /* 0x000000ffff08c224 */ /* 0x000fe200078e0a08 */
[C---:B------:R-:W-:Y:S01]  /*c340*/  ISETP.GT.U32.AND P4, PT, R3.reuse, R247, PT ;  /* 0x000000f70300720c */ /* 0x040fe20003f84070 */
[----:B------:R-:W-:Y:S01]  /*c350*/  @!P3 IMAD.MOV R7, RZ, RZ, -R7 ;  /* 0x000000ffff07b224 */ /* 0x000fe200078e0a07 */
[----:B------:R-:W-:-:S11]  /*c360*/  ISETP.GT.U32.AND P3, PT, R3, R248, PT ;  /* 0x000000f80300720c */ /* 0x000fd60003f64070 */
[--C-:B------:R-:W-:Y:S01]  /*c370*/  @!P4 IMAD.IADD R247, R247, 0x1, -R3.reuse ;  /* 0x00000001f7f7c824 */ /* 0x100fe200078e0a03 */
[----:B------:R-:W-:Y:S01]  /*c380*/  ISETP.GE.AND P4, PT, R245, RZ, PT ;  /* 0x000000fff500720c */ /* 0x000fe20003f86270 */
[----:B------:R-:W-:Y:S02]  /*c390*/  IMAD R245, R0, 0x2, R2 ;  /* 0x0000000200f57824 */ /* 0x000fe400078e0202 */
[----:B------:R-:W-:-:S03]  /*c3a0*/  @!P3 IMAD.IADD R248, R248, 0x1, -R3 ;  /* 0x00000001f8f8b824 */ /* 0x000fc600078e0a03 */
[----:B------:R0:W-:Y:S02]  /*c3b0*/  STL [R1+0x444], R245 ;  /* 0x000444f501007387 */ /* 0x0001e40000100800 */
[----:B0-----:R-:W-:-:S05]  /*c3c0*/  IMAD R245, R0, 0x2, R245 ;  /* 0x0000000200f57824 */ /* 0x001fca00078e02f5 */
[----:B------:R-:W-:Y:S01]  /*c3d0*/  STL [R1+0x448], R245 ;  /* 0x000448f501007387 */ /* 0x000fe20000100800 */
[----:B------:R-:W-:Y:S01]  /*c3e0*/  IMAD R0, R0, 0x4, R245 ;  /* 0x0000000400007824 */ /* 0x000fe200078e02f5 */
[----:B---3--:R-:W-:Y:S02]  /*c3f0*/  ISETP.NE.AND P3, PT, R5, RZ, PT ;  /* 0x000000ff0500720c */ /* 0x008fe40003f65270 */
[----:B------:R-:W-:-:S04]  /*c400*/  LOP3.LUT R5, RZ, R5, RZ, 0x33, !PT ;  /* 0x00000005ff057212 */ /* 0x000fc800078e33ff */
[C---:B------:R-:W-:Y:S02]  /*c410*/  SEL R15, R5.reuse, R15, !P3 ;  /* 0x0000000f050f7207 */ /* 0x040fe40005800000 */
[C---:B----4-:R-:W-:Y:S02]  /*c420*/  SEL R3, R5.reuse, R243, !P3 ;  /* 0x000000f305037207 */ /* 0x050fe40005800000 */
[C---:B--2---:R-:W-:Y:S02]  /*c430*/  SEL R242, R5.reuse, R242, !P3 ;  /* 0x000000f205f27207 */ /* 0x044fe40005800000 */
[C---:B------:R-:W-:Y:S02]  /*c440*/  SEL R241, R5.reuse, R241, !P3 ;  /* 0x000000f105f17207 */ /* 0x040fe40005800000 */
[----:B------:R-:W-:-:S05]  /*c450*/  SEL R244, R5, R244, !P3 ;  /* 0x000000f405f47207 */ /* 0x000fca0005800000 */
[----:B------:R-:W-:Y:S04]  /*c460*/  STL [R1+0x134], R244 ;  /* 0x000134f401007387 */ /* 0x000fe80000100800 */
[----:B------:R0:W-:Y:S01]  /*c470*/  STL [R1+0x130], R3 ;  /* 0x0001300301007387 */ /* 0x0001e20000100800 */
[----:B------:R-:W-:-:S03]  /*c480*/  SEL R238, R5, R238, !P3 ;  /* 0x000000ee05ee7207 */ /* 0x000fc60005800000 */
[----:B------:R-:W-:Y:S01]  /*c490*/  STL [R1+0x12c], R242 ;  /* 0x00012cf201007387 */ /* 0x000fe20000100800 */
[C---:B------:R-:W-:Y:S02]  /*c4a0*/  SEL R237, R5.reuse, R237, !P3 ;  /* 0x000000ed05ed7207 */ /* 0x040fe40005800000 */
[C---:B0-----:R-:W-:Y:S01]  /*c4b0*/  SEL R3, R5.reuse, R239, !P3 ;  /* 0x000000ef05037207 */ /* 0x041fe20005800000 */
[----:B------:R-:W-:Y:S04]  /*c4c0*/  STL [R1+0x128], R241 ;  /* 0x000128f101007387 */ /* 0x000fe80000100800 */
[----:B------:R0:W-:Y:S04]  /*c4d0*/  STL [R1+0x124], R3 ;  /* 0x0001240301007387 */ /* 0x0001e80000100800 */
[----:B------:R1:W-:Y:S01]  /*c4e0*/  STL [R1+0x120], R238 ;  /* 0x000120ee01007387 */ /* 0x0003e20000100800 */
[----:B0-----:R-:W-:-:S03]  /*c4f0*/  SEL R3, R5, R252, !P3 ;  /* 0x000000fc05037207 */ /* 0x001fc60005800000 */
[----:B------:R0:W-:Y:S01]  /*c500*/  STL [R1+0x11c], R237 ;  /* 0x00011ced01007387 */ /* 0x0001e20000100800 */
[----:B-1----:R-:W-:-:S03]  /*c510*/  SEL R238, R5, R251, !P3 ;  /* 0x000000fb05ee7207 */ /* 0x002fc60005800000 */
[----:B------:R1:W-:Y:S01]  /*c520*/  STL [R1+0x118], R3 ;  /* 0x0001180301007387 */ /* 0x0003e20000100800 */
[----:B0-----:R-:W-:-:S03]  /*c530*/  SEL R237, R5, R250, !P3 ;  /* 0x000000fa05ed7207 */ /* 0x001fc60005800000 */
[----:B------:R-:W-:Y:S01]  /*c540*/  STL [R1+0x114], R238 ;  /* 0x000114ee01007387 */ /* 0x000fe20000100800 */
[----:B-1----:R-:W-:-:S03]  /*c550*/  SEL R3, R5, R14, !P3 ;  /* 0x0000000e05037207 */ /* 0x002fc60005800000 */
[----:B------:R-:W-:Y:S01]  /*c560*/  STL [R1+0x110], R237 ;  /* 0x000110ed01007387 */ /* 0x000fe20000100800 */
[----:B------:R-:W-:-:S03]  /*c570*/  SEL R14, R5, R16, !P3 ;  /* 0x00000010050e7207 */ /* 0x000fc60005800000 */
[----:B------:R0:W-:Y:S04]  /*c580*/  STL [R1+0x10c], R3 ;  /* 0x00010c0301007387 */ /* 0x0001e80000100800 */
[----:B------:R1:W-:Y:S01]  /*c590*/  STL [R1+0x108], R15 ;  /* 0x0001080f01007387 */ /* 0x0003e20000100800 */
[----:B0-----:R-:W-:-:S03]  /*c5a0*/  SEL R3, R5, R17, !P3 ;  /* 0x0000001105037207 */ /* 0x001fc60005800000 */
[----:B------:R0:W-:Y:S01]  /*c5b0*/  STL [R1+0x104], R14 ;  /* 0x0001040e01007387 */ /* 0x0001e20000100800 */
[----:B-1----:R-:W-:-:S03]  /*c5c0*/  SEL R15, R5, R18, !P3 ;  /* 0x00000012050f7207 */ /* 0x002fc60005800000 */
[----:B------:R1:W-:Y:S01]  /*c5d0*/  STL [R1+0x100], R3 ;  /* 0x0001000301007387 */ /* 0x0003e20000100800 */
[----:B0-----:R-:W-:-:S03]  /*c5e0*/  SEL R14, R5, R19, !P3 ;  /* 0x00000013050e7207 */ /* 0x001fc60005800000 */
[----:B------:R0:W-:Y:S01]  /*c5f0*/  STL [R1+0xfc], R15 ;  /* 0x0000fc0f01007387 */ /* 0x0001e20000100800 */
[----:B-1----:R-:W-:-:S03]  /*c600*/  SEL R3, R5, R20, !P3 ;  /* 0x0000001405037207 */ /* 0x002fc60005800000 */
[----:B------:R1:W-:Y:S04]  /*c610*/  STL [R1+0xf8], R14 ;  /* 0x0000f80e01007387 */ /* 0x0003e80000100800 */
[----:B------:R2:W-:Y:S01]  /*c620*/  STL [R1+0xf4], R3 ;  /* 0x0000f40301007387 */ /* 0x0005e20000100800 */
[C---:B0-----:R-:W-:Y:S02]  /*c630*/  SEL R15, R5.reuse, R21, !P3 ;  /* 0x00000015050f7207 */ /* 0x041fe40005800000 */
[----:B-1----:R-:W-:-:S03]  /*c640*/  SEL R14, R5, R22, !P3 ;  /* 0x00000016050e7207 */ /* 0x002fc60005800000 */
[----:B------:R0:W-:Y:S01]  /*c650*/  STL [R1+0xf0], R15 ;  /* 0x0000f00f01007387 */ /* 0x0001e20000100800 */
[----:B--2---:R-:W-:-:S03]  /*c660*/  SEL R3, R5, R23, !P3 ;  /* 0x0000001705037207 */ /* 0x004fc60005800000 */
        /* <DEDUP_REMOVED lines=22> */
[----:B------:R-:W-:Y:S01]  /*c7d0*/  STL [R1+0xc0], R15 ;  /* 0x0000c00f01007387 */ /* 0x000fe20000100800 */
[----:B--2---:R-:W-:-:S03]  /*c7e0*/  SEL R3, R5, R35, !P3 ;  /* 0x0000002305037207 */ /* 0x004fc60005800000 */
[----:B------:R-:W-:Y:S01]  /*c7f0*/  STL [R1+0xbc], R14 ;  /* 0x0000bc0e01007387 */ /* 0x000fe20000100800 */
[C---:B------:R-:W-:Y:S02]  /*c800*/  SEL R238, R5.reuse, R49, !P3 ;  /* 0x0000003105ee7207 */ /* 0x040fe40005800000 */
[C---:B------:R-:W-:Y:S01]  /*c810*/  SEL R237, R5.reuse, R50, !P3 ;  /* 0x0000003205ed7207 */ /* 0x040fe20005800000 */
        /* <DEDUP_REMOVED lines=45> */
[----:B------:R1:W-:Y:S01]  /*caf0*/  STL [R1+0x5c], R237 ;  /* 0x00005ced01007387 */ /* 0x0003e20000100800 */
[----:B------:R-:W-:-:S03]  /*cb00*/  SEL R239, R5, R76, !P3 ;  /* 0x0000004c05ef7207 */ /* 0x000fc60005800000 */
[----:B------:R2:W-:Y:S01]  /*cb10*/  STL [R1+0x58], R3 ;  /* 0x0000580301007387 */ /* 0x0005e20000100800 */
[C---:B0-----:R-:W-:Y:S02]  /*cb20*/  SEL R238, R5.reuse, R73, !P3 ;  /* 0x0000004905ee7207 */ /* 0x041fe40005800000 */
[----:B-1----:R-:W-:-:S03]  /*cb30*/  SEL R237, R5, R74, !P3 ;  /* 0x0000004a05ed7207 */ /* 0x002fc60005800000 */
[----:B------:R0:W-:Y:S01]  /*cb40*/  STL [R1+0x54], R238 ;  /* 0x000054ee01007387 */ /* 0x0001e20000100800 */
[C---:B------:R-:W-:Y:S02]  /*cb50*/  SEL R243, R5.reuse, R77, !P3 ;  /* 0x0000004d05f37207 */ /* 0x040fe40005800000 */
[C---:B--2---:R-:W-:Y:S01]  /*cb60*/  SEL R3, R5.reuse, R75, !P3 ;  /* 0x0000004b05037207 */ /* 0x044fe20005800000 */
[----:B------:R1:W-:Y:S01]  /*cb70*/  STL [R1+0x28], R237 ;  /* 0x000028ed01007387 */ /* 0x0003e20000100800 */
[----:B------:R-:W-:-:S03]  /*cb80*/  SEL R250, R5, R78, !P3 ;  /* 0x0000004e05fa7207 */ /* 0x000fc60005800000 */
[----:B------:R-:W-:Y:S01]  /*cb90*/  STL [R1+0xb6c], R239 ;  /* 0x000b6cef01007387 */ /* 0x000fe20000100800 */
[----:B0-----:R-:W-:-:S03]  /*cba0*/  SEL R238, R5, R79, !P3 ;  /* 0x0000004f05ee7207 */ /* 0x001fc60005800000 */
[----:B------:R0:W-:Y:S01]  /*cbb0*/  STL [R1+0x24], R3 ;  /* 0x0000240301007387 */ /* 0x0001e20000100800 */
[----:B-1----:R-:W-:-:S03]  /*cbc0*/  SEL R237, R5, R80, !P3 ;  /* 0x0000005005ed7207 */ /* 0x002fc60005800000 */
[----:B------:R-:W-:Y:S04]  /*cbd0*/  STL [R1+0xb70], R243 ;  /* 0x000b70f301007387 */ /* 0x000fe80000100800 */
[----:B------:R-:W-:Y:S01]  /*cbe0*/  STL [R1+0xb74], R250 ;  /* 0x000b74fa01007387 */ /* 0x000fe20000100800 */
[----:B0-----:R-:W-:-:S03]  /*cbf0*/  SEL R3, R5, R81, !P3 ;  /* 0x0000005105037207 */ /* 0x001fc60005800000 */
        /* <DEDUP_REMOVED lines=13> */
[----:B------:R-:W2:Y:S01]  /*ccd0*/  LDL.LU R250, [R1+0x44] ;  /* 0x0000440001fa7983 */ /* 0x000ea20000300800 */
[----:B------:R-:W-:-:S03]  /*cce0*/  SEL R252, R5, R88, !P3 ;  /* 0x0000005805fc7207 */ /* 0x000fc60005800000 */
[----:B------:R-:W-:Y:S01]  /*ccf0*/  STL [R1+0x8], R237 ;  /* 0x000008ed01007387 */ /* 0x000fe20000100800 */
[----:B------:R-:W-:-:S03]  /*cd00*/  SEL R251, R5, R89, !P3 ;  /* 0x0000005905fb7207 */ /* 0x000fc60005800000 */
[----:B------:R-:W3:Y:S04]  /*cd10*/  LDL.LU R243, [R1+0x48] ;  /* 0x0000480001f37983 */ /* 0x000ee80000300800 */
[----:B------:R0:W-:Y:S01]  /*cd20*/  STL [R1], R3 ;  /* 0x0000000301007387 */ /* 0x0001e20000100800 */
[----:B------:R-:W-:-:S03]  /*cd30*/  SEL R245, R5, R90, !P3 ;  /* 0x0000005a05f57207 */ /* 0x000fc60005800000 */
[----:B------:R-:W4:Y:S04]  /*cd40*/  LDL.LU R239, [R1+0x4c] ;  /* 0x00004c0001ef7983 */ /* 0x000f280000300800 */
[----:B0-----:R-:W2:Y:S04]  /*cd50*/  LDL.LU R3, [R1+0x2c] ;  /* 0x00002c0001037983 */ /* 0x001ea80000300800 */
[----:B------:R0:W-:Y:S04]  /*cd60*/  STL [R1+0xb50], R252 ;  /* 0x000b50fc01007387 */ /* 0x0001e80000100800 */
[----:B0-----:R-:W3:Y:S04]  /*cd70*/  LDL.LU R252, [R1+0x40] ;  /* 0x0000400001fc7983 */ /* 0x001ee80000300800 */
[----:B------:R0:W-:Y:S04]  /*cd80*/  STL [R1+0xb54], R251 ;  /* 0x000b54fb01007387 */ /* 0x0001e80000100800 */
[----:B0-----:R-:W2:Y:S04]  /*cd90*/  LDL.LU R251, [R1+0x3c] ;  /* 0x00003c0001fb7983 */ /* 0x001ea80000300800 */
[----:B------:R0:W-:Y:S04]  /*cda0*/  STL [R1+0xb58], R245 ;  /* 0x000b58f501007387 */ /* 0x0001e80000100800 */
[----:B0-----:R-:W2:Y:S01]  /*cdb0*/  LDL.LU R245, [R1+0x38] ;  /* 0x0000380001f57983 */ /* 0x001ea20000300800 */
[----:B------:R-:W-:-:S02]  /*cdc0*/  SEL R244, R5, R91, !P3 ;  /* 0x0000005b05f47207 */ /* 0x000fc40005800000 */
[C---:B------:R-:W-:Y:S02]  /*cdd0*/  SEL R242, R5.reuse, R92, !P3 ;  /* 0x0000005c05f27207 */ /* 0x040fe40005800000 */
[C---:B------:R-:W-:Y:S01]  /*cde0*/  SEL R241, R5.reuse, R93, !P3 ;  /* 0x0000005d05f17207 */ /* 0x040fe20005800000 */
[----:B------:R0:W-:Y:S01]  /*cdf0*/  STL [R1+0xb5c], R244 ;  /* 0x000b5cf401007387 */ /* 0x0001e20000100800 */
[C---:B------:R-:W-:Y:S02]  /*ce00*/  SEL R238, R5.reuse, R94, !P3 ;  /* 0x0000005e05ee7207 */ /* 0x040fe40005800000 */
[C---:B------:R-:W-:Y:S02]  /*ce10*/  SEL R237, R5.reuse, R95, !P3 ;  /* 0x0000005f05ed7207 */ /* 0x040fe40005800000 */
[C---:B------:R-:W-:Y:S02]  /*ce20*/  SEL R152, R5.reuse, R152, !P3 ;  /* 0x0000009805987207 */ /* 0x040fe40005800000 */
[C---:B------:R-:W-:Y:S01]  /*ce30*/  SEL R153, R5.reuse, R153, !P3 ;  /* 0x0000009905997207 */ /* 0x040fe20005800000 */
[----:B0-----:R-:W2:Y:S01]  /*ce40*/  LDL.LU R244, [R1+0x34] ;  /* 0x0000340001f47983 */ /* 0x001ea20000300800 */
[----:B------:R-:W-:-:S03]  /*ce50*/  SEL R154, R5, R154, !P3 ;  /* 0x0000009a059a7207 */ /* 0x000fc60005800000 */
[----:B------:R0:W-:Y:S01]  /*ce60*/  STL [R1+0xb60], R242 ;  /* 0x000b60f201007387 */ /* 0x0001e20000100800 */
[C---:B------:R-:W-:Y:S02]  /*ce70*/  SEL R155, R5.reuse, R155, !P3 ;  /* 0x0000009b059b7207 */ /* 0x040fe40005800000 */
[C---:B------:R-:W-:Y:S02]  /*ce80*/  SEL R156, R5.reuse, R156, !P3 ;  /* 0x0000009c059c7207 */ /* 0x040fe40005800000 */
[C---:B------:R-:W-:Y:S01]  /*ce90*/  SEL R157, R5.reuse, R157, !P3 ;  /* 0x0000009d059d7207 */ /* 0x040fe20005800000 */
[----:B0-----:R-:W2:Y:S04]  /*cea0*/  LDL.LU R242, [R1+0x30] ;  /* 0x0000300001f27983 */ /* 0x001ea80000300800 */
[----:B------:R-:W-:Y:S01]  /*ceb0*/  STL [R1+0xb64], R241 ;  /* 0x000b64f101007387 */ /* 0x000fe20000100800 */
[----:B------:R-:W-:-:S03]  /*cec0*/  SEL R158, R5, R158, !P3 ;  /* 0x0000009e059e7207 */ /* 0x000fc60005800000 */
[----:B------:R0:W-:Y:S01]  /*ced0*/  STL [R1+0xb68], R238 ;  /* 0x000b68ee01007387 */ /* 0x0001e20000100800 */
[----:B------:R-:W-:-:S03]  /*cee0*/  SEL R159, R5, R159, !P3 ;  /* 0x0000009f059f7207 */ /* 0x000fc60005800000 */
[----:B------:R-:W-:Y:S01]  /*cef0*/  STL [R1+0xb78], R237 ;  /* 0x000b78ed01007387 */ /* 0x000fe20000100800 */
        /* <DEDUP_REMOVED lines=9> */
[----:B------:R-:W-:Y:S04]  /*cf90*/  STL [R1+0xb8c], R156 ;  /* 0x000b8c9c01007387 */ /* 0x000fe80000100800 */
[----:B------:R-:W-:Y:S04]  /*cfa0*/  STL [R1+0xb90], R157 ;  /* 0x000b909d01007387 */ /* 0x000fe80000100800 */
[----:B------:R-:W-:Y:S04]  /*cfb0*/  STL [R1+0xb94], R158 ;  /* 0x000b949e01007387 */ /* 0x000fe80000100800 */
[----:B------:R-:W-:Y:S04]  /*cfc0*/  STL [R1+0xb98], R159 ;  /* 0x000b989f01007387 */ /* 0x000fe80000100800 */
[----:B------:R-:W-:Y:S04]  /*cfd0*/  STL [R1+0xb9c], R160 ;  /* 0x000b9ca001007387 */ /* 0x000fe80000100800 */
[----:B------:R-:W-:Y:S04]  /*cfe0*/  STL [R1+0xba0], R161 ;  /* 0x000ba0a101007387 */ /* 0x000fe80000100800 */
[----:B------:R-:W-:Y:S04]  /*cff0*/  STL [R1+0xba4], R162 ;  /* 0x000ba4a201007387 */ /* 0x000fe80000100800 */
[----:B------:R-:W-:Y:S04]  /*d000*/  STL [R1+0xba8], R163 ;  /* 0x000ba8a301007387 */ /* 0x000fe80000100800 */
[----:B------:R1:W-:Y:S01]  /*d010*/  STL [R1+0xbac], R164 ;  /* 0x000baca401007387 */ /* 0x0003e20000100800 */
[----:B----4-:R-:W-:-:S03]  /*d020*/  SEL R28, R5, R239, !P3 ;  /* 0x000000ef051c7207 */ /* 0x010fc60005800000 */
[----:B------:R-:W4:Y:S04]  /*d030*/  LDL.LU R239, [R1+0x134] ;  /* 0x0001340001ef7983 */ /* 0x000f280000300800 */
[----:B0-----:R-:W4:Y:S04]  /*d040*/  LDL.LU R238, [R1+0x130] ;  /* 0x0001300001ee7983 */ /* 0x001f280000300800 */
[----:B------:R-:W4:Y:S01]  /*d050*/  LDL.LU R241, [R1+0x12c] ;  /* 0x00012c0001f17983 */ /* 0x000f220000300800 */
[C---:B---3--:R-:W-:Y:S02]  /*d060*/  SEL R30, R5.reuse, R252, !P3 ;  /* 0x000000fc051e7207 */ /* 0x048fe40005800000 */
[----:B--2---:R-:W-:-:S02]  /*d070*/  SEL R29, R5, R251, !P3 ;  /* 0x000000fb051d7207 */ /* 0x004fc40005800000 */
[C---:B------:R-:W-:Y:S02]  /*d080*/  SEL R27, R5.reuse, R245, !P3 ;  /* 0x000000f5051b7207 */ /* 0x040fe40005800000 */
[----:B------:R-:W2:Y:S04]  /*d090*/  LDL.LU R245, [R1+0x128] ;  /* 0x0001280001f57983 */ /* 0x000ea80000300800 */
[----:B------:R-:W3:Y:S04]  /*d0a0*/  LDL.LU R251, [R1+0x124] ;  /* 0x0001240001fb7983 */ /* 0x000ee80000300800 */
[----:B------:R-:W3:Y:S01]  /*d0b0*/  LDL.LU R252, [R1+0x120] ;  /* 0x0001200001fc7983 */ /* 0x000ee20000300800 */
[----:B------:R-:W0:Y:S01]  /*d0c0*/  S2R R2, SR_TID.X ;  /* 0x0000000000027919 */ /* 0x000e220000002100 */
[----:B------:R-:W-:-:S02]  /*d0d0*/  SEL R66, R5, R12, !P3 ;  /* 0x0000000c05427207 */ /* 0x000fc40005800000 */
[C---:B------:R-:W-:Y:S01]  /*d0e0*/  SEL R64, R5.reuse, R13, !P3 ;  /* 0x0000000d05407207 */ /* 0x040fe20005800000 */
[----:B------:R-:W-:Y:S04]  /*d0f0*/  STL [R1+0xb48], R0 ;  /* 0x000b480001007387 */ /* 0x000fe80000100800 */
[----:B------:R-:W3:Y:S04]  /*d100*/  LDL.LU R12, [R1+0x11c] ;  /* 0x00011c00010c7983 */ /* 0x000ee80000300800 */
[----:B------:R-:W3:Y:S01]  /*d110*/  LDL.LU R13, [R1+0x118] ;  /* 0x00011800010d7983 */ /* 0x000ee20000300800 */
[----:B------:R-:W-:-:S03]  /*d120*/  SEL R25, R5, R243, !P3 ;  /* 0x000000f305197207 */ /* 0x000fc60005800000 */
[----:B-1----:R-:W3:Y:S01]  /*d130*/  LDL.LU R164, [R1+0x114] ;  /* 0x0001140001a47983 */ /* 0x002ee20000300800 */
[----:B------:R-:W-:-:S03]  /*d140*/  IMAD R243, RZ, RZ, -UR17 ;  /* 0x80000011fff37e24 */ /* 0x000fc6000f8e02ff */
[----:B------:R-:W3:Y:S04]  /*d150*/  LDL.LU R163, [R1+0x110] ;  /* 0x0001100001a37983 */ /* 0x000ee80000300800 */
[----:B------:R-:W3:Y:S04]  /*d160*/  LDL.LU R162, [R1+0x10c] ;  /* 0x00010c0001a27983 */ /* 0x000ee80000300800 */
[----:B------:R-:W3:Y:S01]  /*d170*/  LDL.LU R161, [R1+0x108] ;  /* 0x0001080001a17983 */ /* 0x000ee20000300800 */
[----:B0-----:R-:W-:-:S03]  /*d180*/  LOP3.LUT R2, R2, 0x7f, RZ, 0xc0, !PT ;  /* 0x0000007f02027812 */ /* 0x001fc600078ec0ff */
[----:B------:R-:W3:Y:S01]  /*d190*/  LDL.LU R160, [R1+0x104] ;  /* 0x0001040001a07983 */ /* 0x000ee20000300800 */
[----:B------:R-:W-:Y:S02]  /*d1a0*/  IMAD R87, R243, 0x2, R0 ;  /* 0x00000002f3577824 */ /* 0x000fe400078e0200 */
[----:B------:R-:W-:Y:S01]  /*d1b0*/  IMAD R2, R2, UR18, RZ ;  /* 0x0000001202027c24 */ /* 0x000fe2000f8e02ff */
[----:B------:R-:W3:Y:S01]  /*d1c0*/  LDL.LU R159, [R1+0x100] ;  /* 0x00010000019f7983 */ /* 0x000ee20000300800 */
[----:B------:R-:W-:-:S03]  /*d1d0*/  @!P0 IMAD.MOV R247, RZ, RZ, -R247 ;  /* 0x000000fffff78224 */ /* 0x000fc600078e0af7 */
[----:B------:R-:W3:Y:S01]  /*d1e0*/  LDL.LU R158, [R1+0xfc] ;  /* 0x0000fc00019e7983 */ /* 0x000ee20000300800 */
[----:B------:R-:W-:-:S03]  /*d1f0*/  SEL R24, R5, R242, !P3 ;  /* 0x000000f205187207 */ /* 0x000fc60005800000 */
[----:B------:R-:W3:Y:S01]  /*d200*/  LDL.LU R157, [R1+0xf8] ;  /* 0x0000f800019d7983 */ /* 0x000ee20000300800 */
[----:B------:R-:W-:-:S03]  /*d210*/  SEL R33, R5, R3, !P3 ;  /* 0x0000000305217207 */ /* 0x000fc60005800000 */
[----:B------:R-:W3:Y:S01]  /*d220*/  LDL.LU R156, [R1+0xf4] ;  /* 0x0000f400019c7983 */ /* 0x000ee20000300800 */
[C---:B------:R-:W-:Y:S02]  /*d230*/  SEL R26, R5.reuse, R244, !P3 ;  /* 0x000000f4051a7207 */ /* 0x040fe40005800000 */
[----:B------:R-:W-:Y:S01]  /*d240*/  IADD3 R3, P0, R2, UR4, RZ ;  /* 0x0000000402037c10 */ /* 0x000fe2000ff1e0ff */
[----:B------:R-:W3:Y:S01]  /*d250*/  LDL.LU R155, [R1+0xf0] ;  /* 0x0000f000019b7983 */ /* 0x000ee20000300800 */
[----:B------:R-:W-:Y:S01]  /*d260*/  SEL R31, R5, R250, !P3 ;  /* 0x000000fa051f7207 */ /* 0x000fe20005800000 */
[----:B------:R-:W-:Y:S02]  /*d270*/  ULDC UR4, c[0x0][0x240] ;  /* 0x0000900000047ab9 */ /* 0x000fe40000000800 */
[----:B------:R-:W3:Y:S01]  /*d280*/  LDL.LU R242, [R1+0xec] ;  /* 0x0000ec0001f27983 */ /* 0x000ee20000300800 */
[----:B------:R-:W-:-:S03]  /*d290*/  IMAD R88, R243, 0x2, R87 ;  /* 0x00000002f3587824 */ /* 0x000fc600078e0257 */
[----:B------:R-:W3:Y:S04]  /*d2a0*/  LDL.LU R244, [R1+0xe8] ;  /* 0x0000e80001f47983 */ /* 0x000ee80000300800 */
[----:B------:R-:W3:Y:S04]  /*d2b0*/  LDL.LU R250, [R1+0xe4] ;  /* 0x0000e40001fa7983 */ /* 0x000ee80000300800 */
[----:B------:R-:W3:Y:S01]  /*d2c0*/  LDL.LU R243, [R1+0xe0] ;  /* 0x0000e00001f37983 */ /* 0x000ee20000300800 */
[----:B----4-:R-:W-:-:S03]  /*d2d0*/  IMAD R74, R239, UR4, RZ ;  /* 0x00000004ef4a7c24 */ /* 0x010fc6000f8e02ff */
[----:B------:R-:W4:Y:S04]  /*d2e0*/  LDL.LU R239, [R1+0xdc] ;  /* 0x0000dc0001ef7983 */ /* 0x000f280000300800 */
[----:B------:R-:W4:Y:S01]  /*d2f0*/  LDL.LU R154, [R1+0xd8] ;  /* 0x0000d800019a7983 */ /* 0x000f220000300800 */
[----:B------:R-:W-:-:S03]  /*d300*/  IMAD R71, R238, UR4, RZ ;  /* 0x00000004ee477c24 */ /* 0x000fc6000f8e02ff */
[----:B------:R-:W4:Y:S01]  /*d310*/  LDL.LU R153, [R1+0xd4] ;  /* 0x0000d40001997983 */ /* 0x000f220000300800 */
[----:B------:R-:W-:-:S03]  /*d320*/  IMAD R68, R241, UR4, RZ ;  /* 0x00000004f1447c24 */ /* 0x000fc6000f8e02ff */
[----:B------:R-:W4:Y:S04]  /*d330*/  LDL.LU R152, [R1+0xd0] ;  /* 0x0000d00001987983 */ /* 0x000f280000300800 */
[----:B------:R-:W4:Y:S04]  /*d340*/  LDL.LU R237, [R1+0xcc] ;  /* 0x0000cc0001ed7983 */ /* 0x000f280000300800 */
[----:B------:R-:W4:Y:S04]  /*d350*/  LDL.LU R238, [R1+0xc8] ;  /* 0x0000c80001ee7983 */ /* 0x000f280000300800 */
[----:B------:R-:W4:Y:S01]  /*d360*/  LDL.LU R241, [R1+0xc4] ;  /* 0x0000c40001f17983 */ /* 0x000f220000300800 */
[----:B--2---:R-:W-:-:S03]  /*d370*/  IMAD R65, R245, UR4, RZ ;  /* 0x00000004f5417c24 */ /* 0x004fc6000f8e02ff */
[----:B------:R-:W2:Y:S01]  /*d380*/  LDL.LU R245, [R1+0xc0] ;  /* 0x0000c00001f57983 */ /* 0x000ea20000300800 */
[----:B---3--:R-:W-:-:S03]  /*d390*/  IMAD R63, R251, UR4, RZ ;  /* 0x00000004fb3f7c24 */ /* 0x008fc6000f8e02ff */
[----:B------:R-:W3:Y:S01]  /*d3a0*/  LDL.LU R251, [R1+0xbc] ;  /* 0x0000bc0001fb7983 */ /* 0x000ee20000300800 */
[----:B------:R-:W-:-:S03]  /*d3b0*/  IMAD R62, R252, UR4, RZ ;  /* 0x00000004fc3e7c24 */ /* 0x000fc6000f8e02ff */
[----:B------:R-:W3:Y:S01]  /*d3c0*/  LDL.LU R252, [R1+0xb8] ;  /* 0x0000b80001fc7983 */ /* 0x000ee20000300800 */
[C---:B------:R-:W-:Y:S02]  /*d3d0*/  SEL R14, R5.reuse, R48, !P3 ;  /* 0x00000030050e7207 */ /* 0x040fe40005800000 */
[C---:B------:R-:W-:Y:S02]  /*d3e0*/  SEL R15, R5.reuse, R47, !P3 ;  /* 0x0000002f050f7207 */ /* 0x040fe40005800000 */
[C---:B------:R-:W-:Y:S02]  /*d3f0*/  SEL R16, R5.reuse, R46, !P3 ;  /* 0x0000002e05107207 */ /* 0x040fe40005800000 */
[C---:B------:R-:W-:Y:S02]  /*d400*/  SEL R17, R5.reuse, R45, !P3 ;  /* 0x0000002d05117207 */ /* 0x040fe40005800000 */
[C---:B------:R-:W-:Y:S02]  /*d410*/  SEL R32, R5.reuse, R38, !P3 ;  /* 0x0000002605207207 */ /* 0x040fe40005800000 */
[----:B------:R-:W-:-:S02]  /*d420*/  SEL R34, R5, R37, !P3 ;  /* 0x0000002505227207 */ /* 0x000fc40005800000 */
[----:B------:R-:W-:Y:S01]  /*d430*/  SEL R35, R5, R36, !P3 ;  /* 0x0000002405237207 */ /* 0x000fe20005800000 */
[----:B------:R-:W-:Y:S02]  /*d440*/  IMAD R49, R242, UR4, RZ ;  /* 0x00000004f2317c24 */ /* 0x000fe4000f8e02ff */
[----:B------:R-:W3:Y:S01]  /*d450*/  LDL.LU R242, [R1+0xb4] ;  /* 0x0000b40001f27983 */ /* 0x000ee20000300800 */
[----:B------:R-:W-:-:S03]  /*d460*/  IMAD R48, R244, UR4, RZ ;  /* 0x00000004f4307c24 */ /* 0x000fc6000f8e02ff */
[----:B------:R-:W3:Y:S01]  /*d470*/  LDL.LU R244, [R1+0xb0] ;  /* 0x0000b00001f47983 */ /* 0x000ee20000300800 */
[----:B------:R-:W-:-:S03]  /*d480*/  IMAD R47, R250, UR4, RZ ;  /* 0x00000004fa2f7c24 */ /* 0x000fc6000f8e02ff */
[----:B------:R-:W3:Y:S01]  /*d490*/  LDL.LU R250, [R1+0xac] ;  /* 0x0000ac0001fa7983 */ /* 0x000ee20000300800 */
[----:B------:R-:W-:-:S03]  /*d4a0*/  IMAD R46, R243, UR4, RZ ;  /* 0x00000004f32e7c24 */ /* 0x000fc6000f8e02ff */
[----:B------:R-:W3:Y:S01]  /*d4b0*/  LDL.LU R243, [R1+0xa8] ;  /* 0x0000a80001f37983 */ /* 0x000ee20000300800 */
[----:B----4-:R-:W-:-:S03]  /*d4c0*/  IMAD R45, R239, UR4, RZ ;  /* 0x00000004ef2d7c24 */ /* 0x010fc6000f8e02ff */
[----:B------:R-:W4:Y:S01]  /*d4d0*/  LDL.LU R239, [R1+0xa4] ;  /* 0x0000a40001ef7983 */ /* 0x000f220000300800 */
[----:B--2---:R-:W-:-:S03]  /*d4e0*/  IMAD R38, R245, UR4, RZ ;  /* 0x00000004f5267c24 */ /* 0x004fc6000f8e02ff */
[----:B------:R-:W2:Y:S01]  /*d4f0*/  LDL.LU R245, [R1+0xa0] ;  /* 0x0000a00001f57983 */ /* 0x000ea20000300800 */
[----:B---3--:R-:W-:-:S03]  /*d500*/  IMAD R37, R251, UR4, RZ ;  /* 0x00000004fb257c24 */ /* 0x008fc6000f8e02ff */
[----:B------:R-:W3:Y:S01]  /*d510*/  LDL.LU R251, [R1+0x9c] ;  /* 0x00009c0001fb7983 */ /* 0x000ee20000300800 */
[----:B------:R-:W-:-:S03]  /*d520*/  IMAD R36, R252, UR4, RZ ;  /* 0x00000004fc247c24 */ /* 0x000fc6000f8e02ff */
[----:B------:R-:W3:Y:S01]  /*d530*/  LDL.LU R252, [R1+0x98] ;  /* 0x0000980001fc7983 */ /* 0x000ee20000300800 */
[----:B------:R-:W-:Y:S02]  /*d540*/  @!P1 IMAD.MOV R6, RZ, RZ, -R6 ;  /* 0x000000ffff069224 */ /* 0x000fe400078e0a06 */
[----:B------:R-:W-:Y:S02]  /*d550*/  @!P2 IMAD.MOV R4, RZ, RZ, -R4 ;  /* 0x000000ffff04a224 */ /* 0x000fe400078e0a04 */
[----:B------:R-:W-:Y:S02]  /*d560*/  @!P5 IMAD.MOV R249, RZ, RZ, -R249 ;  /* 0x000000fffff9d224 */ /* 0x000fe400078e0af9 */
[----:B------:R-:W-:Y:S02]  /*d570*/  @!P6 IMAD.MOV R246, RZ, RZ, -R246 ;  /* 0x000000fffff6e224 */ /* 0x000fe400078e0af6 */
[----:B------:R-:W-:Y:S02]  /*d580*/  @!P4 IMAD.MOV R248, RZ, RZ, -R248 ;  /* 0x000000fffff8c224 */ /* 0x000fe400078e0af8 */
[----:B------:R-:W-:Y:S01]  /*d590*/  IMAD R16, R16, UR4, RZ ;  /* 0x0000000410107c24 */ /* 0x000fe2000f8e02ff */
[----:B------:R-:W-:-:S02]  /*d5a0*/  SEL R23, R5, R39, !P3 ;  /* 0x0000002705177207 */ /* 0x000fc40005800000 */
[C---:B------:R-:W-:Y:S02]  /*d5b0*/  SEL R22, R5.reuse, R40, !P3 ;  /* 0x0000002805167207 */ /* 0x040fe40005800000 */
[C---:B------:R-:W-:Y:S01]  /*d5c0*/  SEL R21, R5.reuse, R41, !P3 ;  /* 0x0000002905157207 */ /* 0x040fe20005800000 */
[----:B------:R0:W-:Y:S01]  /*d5d0*/  STL [R1+0xb4c], R16 ;  /* 0x000b4c1001007387 */ /* 0x0001e20000100800 */
[C---:B------:R-:W-:Y:S02]  /*d5e0*/  SEL R20, R5.reuse, R42, !P3 ;  /* 0x0000002a05147207 */ /* 0x040fe40005800000 */
[C---:B------:R-:W-:Y:S02]  /*d5f0*/  SEL R19, R5.reuse, R43, !P3 ;  /* 0x0000002b05137207 */ /* 0x040fe40005800000 */
[C---:B------:R-:W-:Y:S02]  /*d600*/  SEL R18, R5.reuse, R44, !P3 ;  /* 0x0000002c05127207 */ /* 0x040fe40005800000 */
[----:B------:R-:W-:-:S02]  /*d610*/  SEL R96, R5, R96, !P3 ;  /* 0x0000006005607207 */ /* 0x000fc40005800000 */
[C---:B------:R-:W-:Y:S02]  /*d620*/  SEL R97, R5.reuse, R97, !P3 ;  /* 0x0000006105617207 */ /* 0x040fe40005800000 */
[C---:B------:R-:W-:Y:S02]  /*d630*/  SEL R98, R5.reuse, R98, !P3 ;  /* 0x0000006205627207 */ /* 0x040fe40005800000 */
        /* <DEDUP_REMOVED lines=136> */
[----:B------:R-:W-:Y:S01]  /*dec0*/  SEL R248, R5, R248, !P3 ;  /* 0x000000f805f87207 */ /* 0x000fe20005800000 */
[----:B------:R-:W-:Y:S01]  /*ded0*/  IMAD R59, R164, UR4, RZ ;  /* 0x00000004a43b7c24 */ /* 0x000fe2000f8e02ff */
[----:B------:R-:W3:Y:S01]  /*dee0*/  LDL.LU R5, [R1+0x94] ;  /* 0x0000940001057983 */ /* 0x000ee20000300800 */
[----:B------:R-:W-:-:S03]  /*def0*/  IMAD R58, R163, UR4, RZ ;  /* 0x00000004a33a7c24 */ /* 0x000fc6000f8e02ff */
        /* <DEDUP_REMOVED lines=31> */
[----:B------:R-:W-:-:S03]  /*e0f0*/  IMAD R40, R238, UR4, RZ ;  /* 0x00000004ee287c24 */ /* 0x000fc6000f8e02ff */
[----:B------:R-:W4:Y:S01]  /*e100*/  LDL.LU R243, [R1+0x28] ;  /* 0x0000280001f37983 */ /* 0x000f220000300800 */
[----:B------:R-:W-:-:S03]  /*e110*/  IMAD R39, R241, UR4, RZ ;  /* 0x00000004f1277c24 */ /* 0x000fc6000f8e02ff */
[----:B------:R-:W4:Y:S01]  /*e120*/  LDL.LU R239, [R1+0x24] ;  /* 0x0000240001ef7983 */ /* 0x000f220000300800 */
[----:B------:R-:W-:-:S03]  /*e130*/  IMAD R60, R13, UR4, RZ ;  /* 0x000000040d3c7c24 */ /* 0x000fc6000f8e02ff */
[----:B------:R-:W4:Y:S01]  /*e140*/  LDL.LU R238, [R1+0x4] ;  /* 0x0000040001ee7983 */ /* 0x000f220000300800 */
[----:B------:R-:W-:-:S03]  /*e150*/  IMAD R13, R242, UR4, RZ ;  /* 0x00000004f20d7c24 */ /* 0x000fc6000f8e02ff */
[----:B------:R-:W4:Y:S01]  /*e160*/  LDL.LU R241, [R1+0x10] ;  /* 0x0000100001f17983 */ /* 0x000f220000300800 */
[----:B------:R-:W-:Y:S02]  /*e170*/  IMAD R61, R12, UR4, RZ ;  /* 0x000000040c3d7c24 */ /* 0x000fe4000f8e02ff */
[----:B------:R-:W-:Y:S01]  /*e180*/  IMAD R12, R244, UR4, RZ ;  /* 0x00000004f40c7c24 */ /* 0x000fe2000f8e02ff */
[----:B------:R-:W4:Y:S01]  /*e190*/  LDL.LU R242, [R1+0x1c] ;  /* 0x00001c0001f27983 */ /* 0x000f220000300800 */
[----:B--2---:R-:W-:-:S03]  /*e1a0*/  IMAD R8, R245, UR4, RZ ;  /* 0x00000004f5087c24 */ /* 0x004fc6000f8e02ff */
[----:B------:R-:W2:Y:S01]  /*e1b0*/  LDL.LU R244, [R1+0x20] ;  /* 0x0000200001f47983 */ /* 0x000ea20000300800 */
[----:B---3--:R-:W-:-:S03]  /*e1c0*/  IMAD R7, R251, UR4, RZ ;  /* 0x00000004fb077c24 */ /* 0x008fc6000f8e02ff */
[----:B------:R-:W3:Y:S01]  /*e1d0*/  LDL.LU R245, [R1+0x18] ;  /* 0x0000180001f57983 */ /* 0x000ee20000300800 */
[----:B------:R-:W-:-:S03]  /*e1e0*/  IMAD R6, R252, UR4, RZ ;  /* 0x00000004fc067c24 */ /* 0x000fc6000f8e02ff */
[----:B------:R-:W3:Y:S04]  /*e1f0*/  LDL.LU R251, [R1+0x14] ;  /* 0x0000140001fb7983 */ /* 0x000ee80000300800 */
[----:B------:R-:W3:Y:S04]  /*e200*/  LDL.LU R252, [R1+0xc] ;  /* 0x00000c0001fc7983 */ /* 0x000ee80000300800 */
[----:B0-----:R-:W3:Y:S04]  /*e210*/  LDL.LU R16, [R1+0x8] ;  /* 0x0000080001107983 */ /* 0x001ee80000300800 */
[----:B------:R-:W3:Y:S01]  /*e220*/  LDL.LU R0, [R1] ;  /* 0x0000000001007983 */ /* 0x000ee20000300800 */
[----:B------:R-:W-:Y:S01]  /*e230*/  LEA.HI.X.SX32 R2, R2, UR5, 0x1, P0 ;  /* 0x0000000502027c11 */ /* 0x000fe200080f0eff */
[----:B------:R-:W-:-:S02]  /*e240*/  IMAD R77, R164, UR4, RZ ;  /* 0x00000004a44d7c24 */ /* 0x000fc4000f8e02ff */
        /* <DEDUP_REMOVED lines=33> */
[----:B------:R-:W-:Y:S02]  /*e460*/  IMAD R238, R238, UR4, RZ ;  /* 0x00000004eeee7c24 */ /* 0x000fe4000f8e02ff */
[----:B------:R-:W-:-:S03]  /*e470*/  IMAD R241, R241, UR4, RZ ;  /* 0x00000004f1f17c24 */ /* 0x000fc6000f8e02ff */
[----:B------:R0:W-:Y:S01]  /*e480*/  STL [R1+0x4], R238 ;  /* 0x000004ee01007387 */ /* 0x0001e20000100800 */
[----:B------:R-:W-:Y:S02]  /*e490*/  IMAD R242, R242, UR4, RZ ;  /* 0x00000004f2f27c24 */ /* 0x000fe4000f8e02ff */
[----:B--2---:R-:W-:Y:S01]  /*e4a0*/  IMAD R244, R244, UR4, RZ ;  /* 0x00000004f4f47c24 */ /* 0x004fe2000f8e02ff */
[----:B0-----:R-:W2:Y:S01]  /*e4b0*/  LDL.LU R238, [R1+0xb68] ;  /* 0x000b680001ee7983 */ /* 0x001ea20000300800 */
[----:B---3--:R-:W-:-:S03]  /*e4c0*/  IMAD R245, R245, UR4, RZ ;  /* 0x00000004f5f57c24 */ /* 0x008fc6000f8e02ff */
[----:B------:R0:W-:Y:S01]  /*e4d0*/  STL [R1+0x10], R241 ;  /* 0x000010f101007387 */ /* 0x0001e20000100800 */
[----:B------:R-:W-:Y:S02]  /*e4e0*/  IMAD R251, R251, UR4, RZ ;  /* 0x00000004fbfb7c24 */ /* 0x000fe4000f8e02ff */
[----:B------:R-:W-:Y:S01]  /*e4f0*/  IMAD R252, R252, UR4, RZ ;  /* 0x00000004fcfc7c24 */ /* 0x000fe2000f8e02ff */
[----:B0-----:R-:W3:Y:S04]  /*e500*/  LDL.LU R241, [R1+0xb64] ;  /* 0x000b640001f17983 */ /* 0x001ee80000300800 */
[----:B------:R0:W-:Y:S01]  /*e510*/  STL [R1+0x1c], R242 ;  /* 0x00001cf201007387 */ /* 0x0001e20000100800 */
[----:B------:R-:W-:-:S03]  /*e520*/  IMAD R16, R16, UR4, RZ ;  /* 0x0000000410107c24 */ /* 0x000fc6000f8e02ff */
[----:B0-----:R-:W2:Y:S04]  /*e530*/  LDL.LU R242, [R1+0xb60] ;  /* 0x000b600001f27983 */ /* 0x001ea80000300800 */
[----:B------:R0:W-:Y:S04]  /*e540*/  STL [R1+0x20], R244 ;  /* 0x000020f401007387 */ /* 0x0001e80000100800 */
[----:B0-----:R-:W3:Y:S04]  /*e550*/  LDL.LU R244, [R1+0xb5c] ;  /* 0x000b5c0001f47983 */ /* 0x001ee80000300800 */
[----:B------:R0:W-:Y:S04]  /*e560*/  STL [R1+0x18], R245 ;  /* 0x000018f501007387 */ /* 0x0001e80000100800 */
[----:B0-----:R-:W2:Y:S04]  /*e570*/  LDL.LU R245, [R1+0xb58] ;  /* 0x000b580001f57983 */ /* 0x001ea80000300800 */
[----:B------:R0:W-:Y:S04]  /*e580*/  STL [R1+0x14], R251 ;  /* 0x000014fb01007387 */ /* 0x0001e80000100800 */
[----:B0-----:R-:W3:Y:S04]  /*e590*/  LDL.LU R251, [R1+0xb54] ;  /* 0x000b540001fb7983 */ /* 0x001ee80000300800 */
[----:B------:R0:W-:Y:S04]  /*e5a0*/  STL [R1+0xc], R252 ;  /* 0x00000cfc01007387 */ /* 0x0001e80000100800 */
[----:B0-----:R-:W2:Y:S04]  /*e5b0*/  LDL.LU R252, [R1+0xb50] ;  /* 0x000b500001fc7983 */ /* 0x001ea80000300800 */
[----:B------:R0:W-:Y:S02]  /*e5c0*/  STL [R1+0x8], R16 ;  /* 0x0000081001007387 */ /* 0x0001e40000100800 */
[----:B0-----:R-:W-:-:S05]  /*e5d0*/  IADD3 R16, P3, R74, R3, RZ ;  /* 0x000000034a107210 */ /* 0x001fca0007f7e0ff */
        /* <DEDUP_REMOVED lines=13> */
[----:B0-----:R-:W-:-:S05]  /*e6b0*/  LEA.HI.X.SX32 R16, R74, R2, 0x1, P3 ;  /* 0x000000024a107211 */ /* 0x001fca00018f0eff */
        /* <DEDUP_REMOVED lines=96> */
[----:B------:R0:W-:Y:S01]  /*ecc0*/  STL [R1+0x11c], R16 ;  /* 0x00011c1001007387 */ /* 0x0001e20000100800 */
[----:B------:R-:W-:Y:S01]  /*ecd0*/  IMAD R35, R35, UR4, RZ ;  /* 0x0000000423237c24 */ /* 0x000fe2000f8e02ff */
        /* <DEDUP_REMOVED lines=48> */
[----:B------:R0:W-:Y:S02]  /*efe0*/  STL [R1+0x16c], R16 ;  /* 0x00016c1001007387 */ /* 0x0001e40000100800 */
[----:B0-----:R-:W-:-:S05]  /*eff0*/  IADD3 R16, P5, R17, R3, RZ ;  /* 0x0000000311107210 */ /* 0x001fca0007fbe0ff */
[----:B------:R0:W-:Y:S04]  /*f000*/  STL [R1+0x1a8], R16 ;  /* 0x0001a81001007387 */ /* 0x0001e80000100800 */
[----:B0-----:R-:W4:Y:S01]  /*f010*/  LDL.LU R16, [R1+0xb4c] ;  /* 0x000b4c0001107983 */ /* 0x001f220000300800 */
[-C--:B------:R-:W-:Y:S01]  /*f020*/  LEA.HI.X.SX32 R23, R23, R2.reuse, 0x1, P3 ;  /* 0x0000000217177211 */ /* 0x080fe200018f0eff */
[----:B------:R-:W-:Y:S01]  /*f030*/  IMAD R15, R15, UR4, RZ ;  /* 0x000000040f0f7c24 */ /* 0x000fe2000f8e02ff */
[----:B------:R-:W-:-:S03]  /*f040*/  LEA.HI.X.SX32 R22, R22, R2, 0x1, P2 ;  /* 0x0000000216167211 */ /* 0x000fc600010f0eff */
[----:B------:R4:W-:Y:S01]  /*f050*/  STL [R1+0x174], R23 ;  /* 0x0001741701007387 */ /* 0x0009e20000100800 */
[----:B------:R-:W-:Y:S01]  /*f060*/  IMAD R14, R14, UR4, RZ ;  /* 0x000000040e0e7c24 */ /* 0x000fe2000f8e02ff */
[-C--:B------:R-:W-:Y:S02]  /*f070*/  LEA.HI.X.SX32 R20, R20, R2.reuse, 0x1, P0 ;  /* 0x0000000214147211 */ /* 0x080fe400000f0eff */
[----:B------:R-:W-:Y:S01]  /*f080*/  LEA.HI.X.SX32 R17, R17, R2, 0x1, P5 ;  /* 0x0000000211117211 */ /* 0x000fe200028f0eff */
[----:B------:R-:W-:Y:S02]  /*f090*/  IMAD R5, R5, UR4, RZ ;  /* 0x0000000405057c24 */ /* 0x000fe4000f8e02ff */
[----:B------:R-:W-:Y:S01]  /*f0a0*/  IMAD R4, R4, UR4, RZ ;  /* 0x0000000404047c24 */ /* 0x000fe2000f8e02ff */
[----:B----4-:R-:W-:-:S05]  /*f0b0*/  IADD3 R23, P3, R16, R3, RZ ;  /* 0x0000000310177210 */ /* 0x010fca0007f7e0ff */
[----:B------:R0:W-:Y:S04]  /*f0c0*/  STL [R1+0x1b0], R23 ;  /* 0x0001b01701007387 */ /* 0x0001e80000100800 */
[----:B------:R1:W-:Y:S01]  /*f0d0*/  STL [R1+0x17c], R22 ;  /* 0x00017c1601007387 */ /* 0x0003e20000100800 */
[-C--:B0-----:R-:W-:Y:S02]  /*f0e0*/  IADD3 R23, P2, R15, R3.reuse, RZ ;  /* 0x000000030f177210 */ /* 0x081fe40007f5e0ff */
[----:B-1----:R-:W-:Y:S02]  /*f0f0*/  LEA.HI.X.SX32 R22, R21, R2, 0x1, P1 ;  /* 0x0000000215167211 */ /* 0x002fe400008f0eff */
[-C--:B------:R-:W-:Y:S01]  /*f100*/  IADD3 R21, P1, R14, R3.reuse, RZ ;  /* 0x000000030e157210 */ /* 0x080fe20007f3e0ff */
[----:B------:R-:W-:Y:S04]  /*f110*/  STL [R1+0x1b8], R23 ;  /* 0x0001b81701007387 */ /* 0x000fe80000100800 */
[----:B------:R0:W-:Y:S04]  /*f120*/  STL [R1+0x184], R22 ;  /* 0x0001841601007387 */ /* 0x0001e80000100800 */
[----:B------:R1:W-:Y:S04]  /*f130*/  STL [R1+0x1c0], R21 ;  /* 0x0001c01501007387 */ /* 0x0003e80000100800 */
[----:B------:R4:W-:Y:S01]  /*f140*/  STL [R1+0x18c], R20 ;  /* 0x00018c1401007387 */ /* 0x0009e20000100800 */
[----:B0-----:R-:W-:-:S02]  /*f150*/  IADD3 R22, P0, R13, R3, RZ ;  /* 0x000000030d167210 */ /* 0x001fc40007f1e0ff */
[-C--:B-1----:R-:W-:Y:S02]  /*f160*/  LEA.HI.X.SX32 R21, R19, R2.reuse, 0x1, P4 ;  /* 0x0000000213157211 */ /* 0x082fe400020f0eff */
[----:B------:R-:W-:Y:S02]  /*f170*/  LEA.HI.X.SX32 R19, R18, R2, 0x1, P6 ;  /* 0x0000000212137211 */ /* 0x000fe400030f0eff */
[-C--:B----4-:R-:W-:Y:S01]  /*f180*/  IADD3 R20, P4, R12, R3.reuse, RZ ;  /* 0x000000030c147210 */ /* 0x090fe20007f9e0ff */
[----:B------:R-:W-:Y:S01]  /*f190*/  STL [R1+0x1c8], R22 ;  /* 0x0001c81601007387 */ /* 0x000fe20000100800 */
[----:B------:R-:W-:-:S03]  /*f1a0*/  IADD3 R18, P6, R11, R3, RZ ;  /* 0x000000030b127210 */ /* 0x000fc60007fde0ff */
[----:B------:R-:W-:Y:S04]  /*f1b0*/  STL [R1+0x194], R21 ;  /* 0x0001941501007387 */ /* 0x000fe80000100800 */
[----:B------:R-:W-:Y:S04]  /*f1c0*/  STL [R1+0x1d0], R20 ;  /* 0x0001d01401007387 */ /* 0x000fe80000100800 */
[----:B------:R0:W-:Y:S04]  /*f1d0*/  STL [R1+0x19c], R19 ;  /* 0x00019c1301007387 */ /* 0x0001e80000100800 */
[----:B------:R1:W-:Y:S04]  /*f1e0*/  STL [R1+0x1d8], R18 ;  /* 0x0001d81201007387 */ /* 0x0003e80000100800 */
[----:B------:R4:W-:Y:S01]  /*f1f0*/  STL [R1+0x1a4], R17 ;  /* 0x0001a41101007387 */ /* 0x0009e20000100800 */
[----:B0-----:R-:W-:-:S02]  /*f200*/  IADD3 R19, P5, R10, R3, RZ ;  /* 0x000000030a137210 */ /* 0x001fc40007fbe0ff */
[-C--:B-1----:R-:W-:Y:S02]  /*f210*/  LEA.HI.X.SX32 R18, R16, R2.reuse, 0x1, P3 ;  /* 0x0000000210127211 */ /* 0x082fe400018f0eff */
[-C--:B------:R-:W-:Y:S02]  /*f220*/  LEA.HI.X.SX32 R16, R15, R2.reuse, 0x1, P2 ;  /* 0x000000020f107211 */ /* 0x080fe400010f0eff */
[-C--:B----4-:R-:W-:Y:S01]  /*f230*/  IADD3 R17, P3, R9, R3.reuse, RZ ;  /* 0x0000000309117210 */ /* 0x090fe20007f7e0ff */
[----:B------:R-:W-:Y:S01]  /*f240*/  STL [R1+0x1e0], R19 ;  /* 0x0001e01301007387 */ /* 0x000fe20000100800 */
[-C--:B------:R-:W-:Y:S02]  /*f250*/  IADD3 R15, P2, R8, R3.reuse, RZ ;  /* 0x00000003080f7210 */ /* 0x080fe40007f5e0ff */
[----:B------:R-:W-:Y:S01]  /*f260*/  LEA.HI.X.SX32 R14, R14, R2, 0x1, P1 ;  /* 0x000000020e0e7211 */ /* 0x000fe200008f0eff */
        /* <DEDUP_REMOVED lines=35> */
[----:B------:R-:W-:Y:S01]  /*f4a0*/  STL [R1+0x1f4], R9 ;  /* 0x0001f40901007387 */ /* 0x000fe20000100800 */
[----:B------:R-:W-:-:S03]  /*f4b0*/  LEA.HI.X.SX32 R5, R5, R2, 0x1, P4 ;  /* 0x0000000205057211 */ /* 0x000fc600020f0eff */
[----:B------:R-:W-:Y:S04]  /*f4c0*/  STL [R1+0x230], R8 ;  /* 0x0002300801007387 */ /* 0x000fe80000100800 */
[----:B------:R0:W-:Y:S04]  /*f4d0*/  STL [R1+0x1fc], R7 ;  /* 0x0001fc0701007387 */ /* 0x0001e80000100800 */
[----:B------:R1:W-:Y:S01]  /*f4e0*/  STL [R1+0x238], R6 ;  /* 0x0002380601007387 */ /* 0x0003e20000100800 */
[----:B0-----:R-:W-:-:S03]  /*f4f0*/  IADD3 R7, P4, R82, R3, RZ ;  /* 0x0000000352077210 */ /* 0x001fc60007f9e0ff */
[----:B------:R0:W-:Y:S01]  /*f500*/  STL [R1+0x204], R5 ;  /* 0x0002040501007387 */ /* 0x0001e20000100800 */
[----:B-1----:R-:W-:-:S03]  /*f510*/  LEA.HI.X.SX32 R6, R4, R2, 0x1, P6 ;  /* 0x0000000204067211 */ /* 0x002fc600030f0eff */
[----:B------:R-:W-:Y:S01]  /*f520*/  STL [R1+0x240], R7 ;  /* 0x0002400701007387 */ /* 0x000fe20000100800 */
[----:B------:R-:W-:-:S03]  /*f530*/  LEA.HI.X.SX32 R4, R77, R2, 0x1, P5 ;  /* 0x000000024d047211 */ /* 0x000fc600028f0eff */
[----:B------:R1:W-:Y:S01]  /*f540*/  STL [R1+0x20c], R6 ;  /* 0x00020c0601007387 */ /* 0x0003e20000100800 */
[----:B0-----:R-:W-:-:S05]  /*f550*/  IADD3 R5, P6, R83, R3, RZ ;  /* 0x0000000353057210 */ /* 0x001fca0007fde0ff */
[----:B------:R0:W-:Y:S01]  /*f560*/  STL [R1+0x248], R5 ;  /* 0x0002480501007387 */ /* 0x0001e20000100800 */
[----:B-1----:R-:W-:-:S03]  /*f570*/  IADD3 R6, P5, R84, R3, RZ ;  /* 0x0000000354067210 */ /* 0x002fc60007fbe0ff */
[----:B------:R1:W-:Y:S04]  /*f580*/  STL [R1+0x214], R4 ;  /* 0x0002140401007387 */ /* 0x0003e80000100800 */
[----:B------:R-:W-:Y:S01]  /*f590*/  STL [R1+0x250], R6 ;  /* 0x0002500601007387 */ /* 0x000fe20000100800 */
[----:B0-----:R-:W-:-:S03]  /*f5a0*/  LEA.HI.X.SX32 R5, R78, R2, 0x1, P3 ;  /* 0x000000024e057211 */ /* 0x001fc600018f0eff */
[----:B------:R-:W4:Y:S01]  /*f5b0*/  LDL.LU R16, [R1+0x4] ;  /* 0x0000040001107983 */ /* 0x000f220000300800 */
[----:B-1----:R-:W-:-:S03]  /*f5c0*/  IADD3 R4, P3, R85, R3, RZ ;  /* 0x0000000355047210 */ /* 0x002fc60007f7e0ff */
[----:B------:R0:W-:Y:S04]  /*f5d0*/  STL [R1+0x21c], R5 ;  /* 0x00021c0501007387 */ /* 0x0001e80000100800 */
[----:B------:R1:W-:Y:S04]  /*f5e0*/  STL [R1+0x258], R4 ;  /* 0x0002580401007387 */ /* 0x0003e80000100800 */
[----:B------:R-:W4:Y:S01]  /*f5f0*/  LDL.LU R17, [R1+0x10] ;  /* 0x0000100001117983 */ /* 0x000f220000300800 */
[----:B0-----:R-:W-:Y:S02]  /*f600*/  LEA.HI.X.SX32 R5, R79, R2, 0x1, P2 ;  /* 0x000000024f057211 */ /* 0x001fe400010f0eff */
[----:B-1----:R-:W-:-:S03]  /*f610*/  IADD3 R4, P2, R86, R3, RZ ;  /* 0x0000000356047210 */ /* 0x002fc60007f5e0ff */
[----:B------:R0:W-:Y:S04]  /*f620*/  STL [R1+0x224], R5 ;  /* 0x0002240501007387 */ /* 0x0001e80000100800 */
[----:B------:R-:W4:Y:S04]  /*f630*/  LDL.LU R18, [R1+0x1c] ;  /* 0x00001c0001127983 */ /* 0x000f280000300800 */
[----:B------:R1:W-:Y:S01]  /*f640*/  STL [R1+0x260], R4 ;  /* 0x0002600401007387 */ /* 0x0003e20000100800 */
[----:B0-----:R-:W-:-:S03]  /*f650*/  LEA.HI.X.SX32 R5, R80, R2, 0x1, P1 ;  /* 0x0000000250057211 */ /* 0x001fc600008f0eff */
[----:B------:R-:W4:Y:S04]  /*f660*/  LDL.LU R19, [R1+0x20] ;  /* 0x0000200001137983 */ /* 0x000f280000300800 */
[----:B------:R0:W-:Y:S01]  /*f670*/  STL [R1+0x22c], R5 ;  /* 0x00022c0501007387 */ /* 0x0001e20000100800 */
[----:B-1----:R-:W-:-:S03]  /*f680*/  IADD3 R4, P1, R89, R3, RZ ;  /* 0x0000000359047210 */ /* 0x002fc60007f3e0ff */
[----:B------:R-:W4:Y:S01]  /*f690*/  LDL.LU R20, [R1+0x18] ;  /* 0x0000180001147983 */ /* 0x000f220000300800 */
[----:B0-----:R-:W-:-:S03]  /*f6a0*/  LEA.HI.X.SX32 R5, R81, R2, 0x1, P0 ;  /* 0x0000000251057211 */ /* 0x001fc600000f0eff */
[----:B------:R0:W-:Y:S04]  /*f6b0*/  STL [R1+0x268], R4 ;  /* 0x0002680401007387 */ /* 0x0001e80000100800 */
[----:B------:R-:W4:Y:S04]  /*f6c0*/  LDL.LU R21, [R1+0x14] ;  /* 0x0000140001157983 */ /* 0x000f280000300800 */
[----:B------:R1:W-:Y:S01]  /*f6d0*/  STL [R1+0x234], R5 ;  /* 0x0002340501007387 */ /* 0x0003e20000100800 */
[----:B0-----:R-:W-:-:S03]  /*f6e0*/  IADD3 R4, P0, R90, R3, RZ ;  /* 0x000000035a047210 */ /* 0x001fc60007f1e0ff */
[----:B------:R-:W4:Y:S04]  /*f6f0*/  LDL.LU R22, [R1+0xc] ;  /* 0x00000c0001167983 */ /* 0x000f280000300800 */
[----:B------:R0:W-:Y:S04]  /*f700*/  STL [R1+0x270], R4 ;  /* 0x0002700401007387 */ /* 0x0001e80000100800 */
[----:B------:R-:W4:Y:S01]  /*f710*/  LDL.LU R23, [R1+0x8] ;  /* 0x0000080001177983 */ /* 0x000f220000300800 */
[-C--:B-1----:R-:W-:Y:S02]  /*f720*/  LEA.HI.X.SX32 R5, R82, R2.reuse, 0x1, P4 ;  /* 0x0000000252057211 */ /* 0x082fe400020f0eff */
[----:B------:R-:W-:-:S02]  /*f730*/  LEA.HI.X.SX32 R6, R83, R2, 0x1, P6 ;  /* 0x0000000253067211 */ /* 0x000fc400030f0eff */
[-C--:B0-----:R-:W-:Y:S01]  /*f740*/  IADD3 R4, P4, R91, R3.reuse, RZ ;  /* 0x000000035b047210 */ /* 0x081fe20007f9e0ff */
[----:B------:R0:W-:Y:S04]  /*f750*/  STL [R1+0x23c], R5 ;  /* 0x00023c0501007387 */ /* 0x0001e80000100800 */
[----:B------:R1:W-:Y:S04]  /*f760*/  STL [R1+0x278], R4 ;  /* 0x0002780401007387 */ /* 0x0003e80000100800 */
[----:B------:R3:W-:Y:S01]  /*f770*/  STL [R1+0x244], R6 ;  /* 0x0002440601007387 */ /* 0x0007e20000100800 */
[----:B0-----:R-:W-:-:S02]  /*f780*/  IADD3 R5, P6, R92, R3, RZ ;  /* 0x000000035c057210 */ /* 0x001fc40007fde0ff */
[----:B-1----:R-:W-:-:S03]  /*f790*/  LEA.HI.X.SX32 R4, R84, R2, 0x1, P5 ;  /* 0x0000000254047211 */ /* 0x002fc600028f0eff */
[----:B------:R0:W-:Y:S01]  /*f7a0*/  STL [R1+0x280], R5 ;  /* 0x0002800501007387 */ /* 0x0001e20000100800 */
[----:B---3--:R-:W-:-:S03]  /*f7b0*/  IADD3 R6, P5, R93, R3, RZ ;  /* 0x000000035d067210 */ /* 0x008fc60007fbe0ff */
[----:B------:R1:W-:Y:S01]  /*f7c0*/  STL [R1+0x24c], R4 ;  /* 0x00024c0401007387 */ /* 0x0003e20000100800 */
[----:B------:R-:W-:-:S03]  /*f7d0*/  IMAD R239, R239, UR4, RZ ;  /* 0x00000004efef7c24 */ /* 0x000fc6000f8e02ff */
[----:B------:R3:W-:Y:S01]  /*f7e0*/  STL [R1+0x288], R6 ;  /* 0x0002880601007387 */ /* 0x0007e20000100800 */
[----:B0-----:R-:W-:Y:S02]  /*f7f0*/  LEA.HI.X.SX32 R5, R85, R2, 0x1, P3 ;  /* 0x0000000255057211 */ /* 0x001fe400018f0eff */
[----:B-1----:R-:W-:-:S03]  /*f800*/  IADD3 R4, P3, R94, R3, RZ ;  /* 0x000000035e047210 */ /* 0x002fc60007f7e0ff */
[----:B------:R0:W-:Y:S01]  /*f810*/  STL [R1+0x254], R5 ;  /* 0x0002540501007387 */ /* 0x0001e20000100800 */
[----:B---3--:R-:W-:-:S03]  /*f820*/  LEA.HI.X.SX32 R6, R86, R2, 0x1, P2 ;  /* 0x0000000256067211 */ /* 0x008fc600010f0eff */
[----:B------:R1:W-:Y:S01]  /*f830*/  STL [R1+0x290], R4 ;  /* 0x0002900401007387 */ /* 0x0003e20000100800 */
[----:B------:R-:W-:-:S03]  /*f840*/  IMAD R243, R243, UR4, RZ ;  /* 0x00000004f3f37c24 */ /* 0x000fc6000f8e02ff */
[----:B------:R3:W-:Y:S01]  /*f850*/  STL [R1+0x25c], R6 ;  /* 0x00025c0601007387 */ /* 0x0007e20000100800 */
[----:B0-----:R-:W-:Y:S02]  /*f860*/  IADD3 R5, P2, R95, R3, RZ ;  /* 0x000000035f057210 */ /* 0x001fe40007f5e0ff */
        /* <DEDUP_REMOVED lines=10> */
[----:B------:R1:W-:Y:S04]  /*f910*/  STL [R1+0x2a8], R4 ;  /* 0x0002a80401007387 */ /* 0x0003e80000100800 */
[----:B------:R-:W-:Y:S01]  /*f920*/  STL [R1+0x274], R6 ;  /* 0x0002740601007387 */ /* 0x000fe20000100800 */
[----:B0-----:R-:W-:Y:S02]  /*f930*/  IADD3 R5, P4, R250, R3, RZ ;  /* 0x00000003fa057210 */ /* 0x001fe40007f9e0ff */
[----:B-1----:R-:W-:-:S03]  /*f940*/  LEA.HI.X.SX32 R4, R92, R2, 0x1, P6 ;  /* 0x000000025c047211 */ /* 0x002fc600030f0eff */
[----:B------:R0:W-:Y:S04]  /*f950*/  STL [R1+0x2b0], R5 ;  /* 0x0002b00501007387 */ /* 0x0001e80000100800 */
[----:B------:R1:W-:Y:S01]  /*f960*/  STL [R1+0x27c], R4 ;  /* 0x00027c0401007387 */ /* 0x0003e20000100800 */
[----:B0-----:R-:W-:Y:S01]  /*f970*/  LEA.HI.X.SX32 R5, R93, R2, 0x1, P5 ;  /* 0x000000025d057211 */ /* 0x001fe200028f0eff */
[----:B------:R-:W-:Y:S02]  /*f980*/  IMAD R0, R0, UR4, RZ ;  /* 0x0000000400007c24 */ /* 0x000fe4000f8e02ff */
[----:B--2---:R-:W-:Y:S02]  /*f990*/  IMAD R252, R252, UR4, RZ ;  /* 0x00000004fcfc7c24 */ /* 0x004fe4000f8e02ff */
[----:B------:R-:W-:-:S02]  /*f9a0*/  IMAD R251, R251, UR4, RZ ;  /* 0x00000004fbfb7c24 */ /* 0x000fc4000f8e02ff */
[----:B------:R-:W-:Y:S02]  /*f9b0*/  IMAD R245, R245, UR4, RZ ;  /* 0x00000004f5f57c24 */ /* 0x000fe4000f8e02ff */
[----:B------:R-:W-:Y:S02]  /*f9c0*/  IMAD R244, R244, UR4, RZ ;  /* 0x00000004f4f47c24 */ /* 0x000fe4000f8e02ff */
[----:B------:R-:W-:Y:S02]  /*f9d0*/  IMAD R242, R242, UR4, RZ ;  /* 0x00000004f2f27c24 */ /* 0x000fe4000f8e02ff */
[----:B------:R-:W-:Y:S02]  /*f9e0*/  IMAD R241, R241, UR4, RZ ;  /* 0x00000004f1f17c24 */ /* 0x000fe4000f8e02ff */
[----:B------:R-:W-:Y:S02]  /*f9f0*/  IMAD R238, R238, UR4, RZ ;  /* 0x00000004eeee7c24 */ /* 0x000fe4000f8e02ff */
        /* <DEDUP_REMOVED lines=11> */
[----:B------:R-:W-:Y:S01]  /*fab0*/  IMAD R106, R106, UR4, RZ ;  /* 0x000000046a6a7c24 */ /* 0x000fe2000f8e02ff */
[----:B----4-:R-:W-:-:S05]  /*fac0*/  IADD3 R6, P6, R16, R3, RZ ;  /* 0x0000000310067210 */ /* 0x010fca0007fde0ff */
[----:B------:R0:W-:Y:S01]  /*fad0*/  STL [R1+0x2b8], R6 ;  /* 0x0002b80601007387 */ /* 0x0001e20000100800 */
[-C--:B-1----:R-:W-:Y:S02]  /*fae0*/  IADD3 R4, P5, R17, R3.reuse, RZ ;  /* 0x0000000311047210 */ /* 0x082fe40007fbe0ff */
[----:B0-----:R-:W-:Y:S01]  /*faf0*/  LEA.HI.X.SX32 R6, R94, R2, 0x1, P3 ;  /* 0x000000025e067211 */ /* 0x001fe200018f0eff */
[----:B------:R0:W-:Y:S04]  /*fb00*/  STL [R1+0x284], R5 ;  /* 0x0002840501007387 */ /* 0x0001e80000100800 */
[----:B------:R1:W-:Y:S04]  /*fb10*/  STL [R1+0x2c0], R4 ;  /* 0x0002c00401007387 */ /* 0x0003e80000100800 */
[----:B------:R2:W-:Y:S01]  /*fb20*/  STL [R1+0x28c], R6 ;  /* 0x00028c0601007387 */ /* 0x0005e20000100800 */
[----:B0-----:R-:W-:-:S02]  /*fb30*/  IADD3 R5, P3, R18, R3, RZ ;  /* 0x0000000312057210 */ /* 0x001fc40007f7e0ff */
[----:B-1----:R-:W-:-:S03]  /*fb40*/  LEA.HI.X.SX32 R4, R95, R2, 0x1, P2 ;  /* 0x000000025f047211 */ /* 0x002fc600010f0eff */
[----:B------:R0:W-:Y:S01]  /*fb50*/  STL [R1+0x2c8], R5 ;  /* 0x0002c80501007387 */ /* 0x0001e20000100800 */
[----:B--2---:R-:W-:-:S03]  /*fb60*/  IADD3 R6, P2, R19, R3, RZ ;  /* 0x0000000313067210 */ /* 0x004fc60007f5e0ff */
[----:B------:R1:W-:Y:S04]  /*fb70*/  STL [R1+0x294], R4 ;  /* 0x0002940401007387 */ /* 0x0003e80000100800 */
[----:B------:R2:W-:Y:S01]  /*fb80*/  STL [R1+0x2d0], R6 ;  /* 0x0002d00601007387 */ /* 0x0005e20000100800 */
[----:B0-----:R-:W-:Y:S02]  /*fb90*/  LEA.HI.X.SX32 R5, R239, R2, 0x1, P1 ;  /* 0x00000002ef057211 */ /* 0x001fe400008f0eff */
[----:B-1----:R-:W-:-:S03]  /*fba0*/  IADD3 R4, P1, R20, R3, RZ ;  /* 0x0000000314047210 */ /* 0x002fc60007f3e0ff */
[----:B------:R0:W-:Y:S01]  /*fbb0*/  STL [R1+0x29c], R5 ;  /* 0x00029c0501007387 */ /* 0x0001e20000100800 */
[----:B--2---:R-:W-:-:S03]  /*fbc0*/  LEA.HI.X.SX32 R6, R243, R2, 0x1, P0 ;  /* 0x00000002f3067211 */ /* 0x004fc600000f0eff */
[----:B------:R1:W-:Y:S04]  /*fbd0*/  STL [R1+0x2d8], R4 ;  /* 0x0002d80401007387 */ /* 0x0003e80000100800 */
[----:B------:R2:W-:Y:S01]  /*fbe0*/  STL [R1+0x2a4], R6 ;  /* 0x0002a40601007387 */ /* 0x0005e20000100800 */
[----:B0-----:R-:W-:Y:S02]  /*fbf0*/  IADD3 R5, P0, R21, R3, RZ ;  /* 0x0000000315057210 */ /* 0x001fe40007f1e0ff */
        /* <DEDUP_REMOVED lines=35> */
[-C--:B0-----:R-:W-:Y:S02]  /*fe30*/  IADD3 R5, P6, R241, R3.reuse, RZ ;  /* 0x00000003f1057210 */ /* 0x081fe40007fde0ff */
[----:B-1----:R-:W-:Y:S02]  /*fe40*/  LEA.HI.X.SX32 R4, R0, R2, 0x1, P5 ;  /* 0x0000000200047211 */ /* 0x002fe400028f0eff */
[----:B------:R-:W3:Y:S01]  /*fe50*/  LDL.LU R0, [R1+0xb48] ;  /* 0x000b480001007983 */ /* 0x000ee20000300800 */
[----:B--2---:R-:W-:-:S03]  /*fe60*/  IADD3 R6, P5, R238, R3, RZ ;  /* 0x00000003ee067210 */ /* 0x004fc60007fbe0ff */
[----:B------:R0:W-:Y:S04]  /*fe70*/  STL [R1+0x328], R5 ;  /* 0x0003280501007387 */ /* 0x0001e80000100800 */
        /* <DEDUP_REMOVED lines=42> */
[----:B------:R1:W-:Y:S01]  /*10120*/  STL [R1+0x380], R4 ;  /* 0x0003800401007387 */ /* 0x0003e20000100800 */
[----:B------:R-:W-:-:S03]  /*10130*/  IMAD R107, R107, UR4, RZ ;  /* 0x000000046b6b7c24 */ /* 0x000fc6000f8e02ff */
[----:B------:R2:W-:Y:S01]  /*10140*/  STL [R1+0x34c], R6 ;  /* 0x00034c0601007387 */ /* 0x0005e20000100800 */
[----:B0-----:R-:W-:Y:S02]  /*10150*/  IADD3 R5, P0, R105, R3, RZ ;  /* 0x0000000369057210 */ /* 0x001fe40007f1e0ff */
[----:B-1----:R-:W-:-:S03]  /*10160*/  LEA.HI.X.SX32 R4, R99, R2, 0x1, P4 ;  /* 0x0000000263047211 */ /* 0x002fc600020f0eff */
[----:B------:R0:W-:Y:S01]  /*10170*/  STL [R1+0x388], R5 ;  /* 0x0003880501007387 */ /* 0x0001e20000100800 */
[----:B--2---:R-:W-:-:S03]  /*10180*/  IADD3 R6, P4, R106, R3, RZ ;  /* 0x000000036a067210 */ /* 0x004fc60007f9e0ff */
[----:B------:R1:W-:Y:S01]  /*10190*/  STL [R1+0x354], R4 ;  /* 0x0003540401007387 */ /* 0x0003e20000100800 */
[----:B------:R-:W-:-:S03]  /*101a0*/  IMAD R108, R108, UR4, RZ ;  /* 0x000000046c6c7c24 */ /* 0x000fc6000f8e02ff */
[----:B------:R2:W-:Y:S01]  /*101b0*/  STL [R1+0x390], R6 ;  /* 0x0003900601007387 */ /* 0x0005e20000100800 */
[----:B0-----:R-:W-:Y:S01]  /*101c0*/  LEA.HI.X.SX32 R5, R100, R2, 0x1, P6 ;  /* 0x0000000264057211 */ /* 0x001fe200030f0eff */
[----:B------:R-:W-:Y:S01]  /*101d0*/  IMAD R109, R109, UR4, RZ ;  /* 0x000000046d6d7c24 */ /* 0x000fe2000f8e02ff */
        /* <DEDUP_REMOVED lines=730> */
[----:B------:R-:W-:Y:S04]  /*12f80*/  STL [R1+0xa3c], R6 ;  /* 0x000a3c0601007387 */ /* 0x000fe80000100800 */
[----:B------:R-:W2:Y:S01]  /*12f90*/  LDL.LU R21, [R1+0x45c] ;  /* 0x00045c0001157983 */ /* 0x000ea20000300800 */
[----:B------:R-:W-:Y:S01]  /*12fa0*/  IMAD R75, R75, UR4, RZ ;  /* 0x000000044b4b7c24 */ /* 0x000fe2000f8e02ff */
[----:B0-----:R-:W-:Y:S01]  /*12fb0*/  LEA.HI.X.SX32 R5, R64, R2, 0x1, P6 ;  /* 0x0000000240057211 */ /* 0x001fe200030f0eff */
[----:B------:R-:W-:-:S03]  /*12fc0*/  IMAD R76, R76, UR4, RZ ;  /* 0x000000044c4c7c24 */ /* 0x000fc6000f8e02ff */
[----:B-1----:R-:W-:Y:S01]  /*12fd0*/  IADD3 R4, P6, R75, R3, RZ ;  /* 0x000000034b047210 */ /* 0x002fe20007fde0ff */
[----:B------:R0:W-:Y:S01]  /*12fe0*/  STL [R1+0xa0c], R5 ;  /* 0x000a0c0501007387 */ /* 0x0001e20000100800 */
[----:B------:R-:W-:-:S03]  /*12ff0*/  IMAD R249, R249, UR4, RZ ;  /* 0x00000004f9f97c24 */ /* 0x000fc6000f8e02ff */
[----:B------:R1:W-:Y:S01]  /*13000*/  STL [R1+0xa40], R4 ;  /* 0x000a400401007387 */ /* 0x0003e20000100800 */
[-C--:B0-----:R-:W-:Y:S02]  /*13010*/  LEA.HI.X.SX32 R5, R66, R2.reuse, 0x1, P5 ;  /* 0x0000000242057211 */ /* 0x081fe400028f0eff */
[-C--:B------:R-:W-:Y:S01]  /*13020*/  IADD3 R6, P5, R76, R3.reuse, RZ ;  /* 0x000000034c067210 */ /* 0x080fe20007fbe0ff */
[----:B------:R-:W-:Y:S01]  /*13030*/  IMAD R246, R246, UR4, RZ ;  /* 0x00000004f6f67c24 */ /* 0x000fe2000f8e02ff */
[----:B-1----:R-:W-:Y:S01]  /*13040*/  LEA.HI.X.SX32 R4, R67, R2, 0x1, P3 ;  /* 0x0000000243047211 */ /* 0x002fe200018f0eff */
[----:B------:R0:W-:Y:S01]  /*13050*/  STL [R1+0xa14], R5 ;  /* 0x000a140501007387 */ /* 0x0001e20000100800 */
[----:B------:R-:W1:Y:S01]  /*13060*/  S2R R23, SR_TID.X ;  /* 0x0000000000177919 */ /* 0x000e620000002100 */
[----:B------:R-:W-:Y:S01]  /*13070*/  IMAD R247, R247, UR4, RZ ;  /* 0x00000004f7f77c24 */ /* 0x000fe2000f8e02ff */
[----:B0-----:R-:W-:Y:S01]  /*13080*/  IADD3 R5, P3, R249, R3, RZ ;  /* 0x00000003f9057210 */ /* 0x001fe20007f7e0ff */
[----:B------:R0:W-:Y:S01]  /*13090*/  STL [R1+0xa44], R6 ;  /* 0x000a440601007387 */ /* 0x0001e20000100800 */
[----:B------:R-:W-:-:S03]  /*130a0*/  IMAD R248, R248, UR4, RZ ;  /* 0x00000004f8f87c24 */ /* 0x000fc6000f8e02ff */
[----:B------:R4:W-:Y:S04]  /*130b0*/  STL [R1+0xa1c], R4 ;  /* 0x000a1c0401007387 */ /* 0x0009e80000100800 */
[----:B------:R3:W-:Y:S01]  /*130c0*/  STL [R1+0xa48], R5 ;  /* 0x000a480501007387 */ /* 0x0007e20000100800 */
[-C--:B0-----:R-:W-:Y:S01]  /*130d0*/  LEA.HI.X.SX32 R6, R69, R2.reuse, 0x1, P2 ;  /* 0x0000000245067211 */ /* 0x081fe200010f0eff */
[----:B------:R-:W0:Y:S01]  /*130e0*/  S2R R22, SR_TID.X ;  /* 0x0000000000167919 */ /* 0x000e220000002100 */
[-C--:B----4-:R-:W-:Y:S02]  /*130f0*/  IADD3 R4, P2, R246, R3.reuse, RZ ;  /* 0x00000003f6047210 */ /* 0x090fe40007f5e0ff */
[----:B---3--:R-:W-:Y:S01]  /*13100*/  LEA.HI.X.SX32 R5, R70, R2, 0x1, P1 ;  /* 0x0000000246057211 */ /* 0x008fe200008f0eff */
[----:B------:R3:W-:Y:S04]  /*13110*/  STL [R1+0xa24], R6 ;  /* 0x000a240601007387 */ /* 0x0007e80000100800 */
[----:B------:R4:W-:Y:S04]  /*13120*/  STL [R1+0xa4c], R4 ;  /* 0x000a4c0401007387 */ /* 0x0009e80000100800 */
[----:B------:R1:W-:Y:S01]  /*13130*/  STL [R1+0xa2c], R5 ;  /* 0x000a2c0501007387 */ /* 0x0003e20000100800 */
[----:B---3--:R-:W-:-:S02]  /*13140*/  IADD3 R6, P1, R247, R3, RZ ;  /* 0x00000003f7067210 */ /* 0x008fc40007f3e0ff */
[----:B----4-:R-:W-:-:S03]  /*13150*/  LEA.HI.X.SX32 R4, R72, R2, 0x1, P0 ;  /* 0x0000000248047211 */ /* 0x010fc600000f0eff */
[----:B------:R-:W-:Y:S01]  /*13160*/  STL [R1+0xa50], R6 ;  /* 0x000a500601007387 */ /* 0x000fe20000100800 */
[----:B-1----:R-:W-:Y:S02]  /*13170*/  IADD3 R5, P0, R248, R3, RZ ;  /* 0x00000003f8057210 */ /* 0x002fe40007f1e0ff */
[-C--:B------:R-:W-:Y:S01]  /*13180*/  LEA.HI.X.SX32 R3, R73, R2.reuse, 0x1, P4 ;  /* 0x0000000249037211 */ /* 0x080fe200020f0eff */
[----:B------:R1:W-:Y:S04]  /*13190*/  STL [R1+0xa34], R4 ;  /* 0x000a340401007387 */ /* 0x0003e80000100800 */
[----:B------:R3:W-:Y:S04]  /*131a0*/  STL [R1+0x65c], R5 ;  /* 0x00065c0501007387 */ /* 0x0007e80000100800 */
[----:B------:R4:W-:Y:S01]  /*131b0*/  STL [R1+0x454], R3 ;  /* 0x0004540301007387 */ /* 0x0009e20000100800 */
[----:B-1----:R-:W-:-:S02]  /*131c0*/  LEA.HI.X.SX32 R4, R75, R2, 0x1, P6 ;  /* 0x000000024b047211 */ /* 0x002fc400030f0eff */
[----:B---3--:R-:W-:-:S03]  /*131d0*/  LEA.HI.X.SX32 R5, R76, R2, 0x1, P5 ;  /* 0x000000024c057211 */ /* 0x008fc600028f0eff */
[----:B------:R1:W-:Y:S01]  /*131e0*/  STL [R1+0x648], R4 ;  /* 0x0006480401007387 */ /* 0x0003e20000100800 */
[----:B----4-:R-:W-:-:S03]  /*131f0*/  LEA.HI.X.SX32 R3, R249, R2, 0x1, P3 ;  /* 0x00000002f9037211 */ /* 0x010fc600018f0eff */
[----:B------:R-:W-:Y:S04]  /*13200*/  STL [R1+0x64c], R5 ;  /* 0x00064c0501007387 */ /* 0x000fe80000100800 */
[----:B------:R3:W-:Y:S01]  /*13210*/  STL [R1+0x650], R3 ;  /* 0x0006500301007387 */ /* 0x0007e20000100800 */
[-C--:B-1----:R-:W-:Y:S02]  /*13220*/  LEA.HI.X.SX32 R4, R246, R2.reuse, 0x1, P2 ;  /* 0x00000002f6047211 */ /* 0x082fe400010f0eff */
[-C--:B---3--:R-:W-:Y:S02]  /*13230*/  LEA.HI.X.SX32 R3, R247, R2.reuse, 0x1, P1 ;  /* 0x00000002f7037211 */ /* 0x088fe400008f0eff */
[----:B------:R-:W-:Y:S01]  /*13240*/  LEA.HI.X.SX32 R2, R248, R2, 0x1, P0 ;  /* 0x00000002f8027211 */ /* 0x000fe200000f0eff */
[----:B------:R-:W-:Y:S04]  /*13250*/  STL [R1+0x654], R4 ;  /* 0x0006540401007387 */ /* 0x000fe80000100800 */
[----:B------:R-:W-:Y:S01]  /*13260*/  STL [R1+0x658], R3 ;  /* 0x0006580301007387 */ /* 0x000fe20000100800 */
[----:B------:R-:W-:-:S03]  /*13270*/  SHF.R.U32.HI R242, RZ, 0x6, R23 ;  /* 0x00000006fff27819 */ /* 0x000fc60000011617 */
[----:B------:R1:W-:Y:S01]  /*13280*/  STL [R1+0x458], R2 ;  /* 0x0004580201007387 */ /* 0x0003e20000100800 */
[----:B0-----:R-:W-:Y:S02]  /*13290*/  LOP3.LUT R22, R22, 0x3f, RZ, 0xc0, !PT ;  /* 0x0000003f16167812 */ /* 0x001fe400078ec0ff */
[----:B------:R-:W-:Y:S01]  /*132a0*/  SGXT.U32 R242, R242, 0x1 ;  /* 0x00000001f2f2781a */ /* 0x000fe20000000000 */
[----:B-1----:R-:W-:-:S05]  /*132b0*/  IMAD.SHL.U32 R2, R23, 0x10, RZ ;  /* 0x0000001017027824 */ /* 0x002fca00078e00ff */
[----:B------:R-:W-:Y:S01]  /*132c0*/  LOP3.LUT R3, R2, 0x70, RZ, 0xc0, !PT ;  /* 0x0000007002037812 */ /* 0x000fe200078ec0ff */
[----:B------:R-:W-:-:S04]  /*132d0*/  IMAD.WIDE R12, R242, UR17, RZ ;  /* 0x00000011f20c7c25 */ /* 0x000fc8000f8e02ff */
[----:B------:R0:W-:Y:S01]  /*132e0*/  STL [R1+0xb3c], R3 ;  /* 0x000b3c0301007387 */ /* 0x0001e20000100800 */
[----:B------:R-:W-:Y:S02]  /*132f0*/  IMAD R9, R22, 0x80, R3 ;  /* 0x0000008016097824 */ /* 0x000fe400078e0203 */
[----:B--2---:R-:W-:-:S05]  /*13300*/  IMAD R2, R21, UR10, RZ ;  /* 0x0000000a15027c24 */ /* 0x004fca000f8e02ff */
[----:B0-----:R-:W-:-:S04]  /*13310*/  IADD3 R3, P0, R2, UR12, RZ ;  /* 0x0000000c02037c10 */ /* 0x001fc8000ff1e0ff */
[----:B------:R-:W-:Y:S02]  /*13320*/  LEA.HI.X.SX32 R2, R2, UR13, 0x1, P0 ;  /* 0x0000000d02027c11 */ /* 0x000fe400080f0eff */
[----:B------:R-:W-:-:S05]  /*13330*/  IADD3 R14, P0, R12, R3, RZ ;  /* 0x000000030c0e7210 */ /* 0x000fca0007f1e0ff */
[----:B------:R-:W-:Y:S01]  /*13340*/  STL [R1+0x644], R14 ;  /* 0x0006440e01007387 */ /* 0x000fe20000100800 */
[----:B------:R-:W-:-:S03]  /*13350*/  IMAD.X R12, R13, 0x1, R2, P0 ;  /* 0x000000010d0c7824 */ /* 0x000fc600000e0602 */
[----:B------:R-:W2:Y:S04]  /*13360*/  LDL.LU R244, [R1+0x46c] ;  /* 0x00046c0001f47983 */ /* 0x000ea80000300800 */
[----:B------:R-:W3:Y:S04]  /*13370*/  LDL.LU R245, [R1+0x474] ;  /* 0x0004740001f57983 */ /* 0x000ee80000300800 */
[----:B------:R-:W-:Y:S04]  /*13380*/  STL [R1+0x640], R12 ;  /* 0x0006400c01007387 */ /* 0x000fe80000100800 */
[----:B------:R-:W4:Y:S04]  /*13390*/  LDL.LU R251, [R1+0x440] ;  /* 0x0004400001fb7983 */ /* 0x000f280000300800 */
[----:B------:R-:W4:Y:S04]  /*133a0*/  LDL.LU R252, [R1+0x43c] ;  /* 0x00043c0001fc7983 */ /* 0x000f280000300800 */
[----:B------:R-:W4:Y:S04]  /*133b0*/  LDL.LU R250, [R1+0x444] ;  /* 0x0004440001fa7983 */ /* 0x000f280000300800 */
[----:B------:R-:W4:Y:S01]  /*133c0*/  LDL.LU R243, [R1+0x448] ;  /* 0x0004480001f37983 */ /* 0x000f220000300800 */
[----:B------:R-:W-:-:S02]  /*133d0*/  UIMAD UR10, UR16, UR17, URZ ;  /* 0x00000011100a72a4 */ /* 0x000fc4000f8e023f */
[----:B------:R-:W-:Y:S02]  /*133e0*/  UIMAD UR11, UR19, UR17, URZ ;  /* 0x00000011130b72a4 */ /* 0x000fe4000f8e023f */
[----:B------:R-:W-:Y:S02]  /*133f0*/  UIMAD UR12, UR30, UR17, URZ ;  /* 0x000000111e0c72a4 */ /* 0x000fe4000f8e023f */
[----:B------:R-:W-:Y:S01]  /*13400*/  UIMAD UR13, UR31, UR17, URZ ;  /* 0x000000111f0d72a4 */ /* 0x000fe2000f8e023f */
[C---:B------:R-:W-:Y:S01]  /*13410*/  IADD3 R152, P0, R3.reuse, UR10, RZ ;  /* 0x0000000a03987c10 */ /* 0x040fe2000ff1e0ff */
[----:B------:R-:W-:Y:S01]  /*13420*/  UIMAD UR15, UR32, UR17, URZ ;  /* 0x00000011200f72a4 */ /* 0x000fe2000f8e023f */
[C---:B------:R-:W-:Y:S01]  /*13430*/  IADD3 R154, P6, R3.reuse, UR11, RZ ;  /* 0x0000000b039a7c10 */ /* 0x040fe2000ffde0ff */
[----:B------:R-:W-:Y:S01]  /*13440*/  UIMAD UR20, UR33, UR17, URZ ;  /* 0x00000011211472a4 */ /* 0x000fe2000f8e023f */
[----:B------:R-:W-:Y:S01]  /*13450*/  IADD3 R153, P2, R3, UR12, RZ ;  /* 0x0000000c03997c10 */ /* 0x000fe2000ff5e0ff */
[----:B------:R0:W-:Y:S01]  /*13460*/  STL [R1+0x460], R152 ;  /* 0x0004609801007387 */ /* 0x0001e20000100800 */
[----:B------:R-:W-:Y:S01]  /*13470*/  UIMAD UR21, UR34, UR17, URZ ;  /* 0x00000011221572a4 */ /* 0x000fe2000f8e023f */
[----:B------:R-:W-:Y:S01]  /*13480*/  IMAD.U32 R16, RZ, RZ, UR10 ;  /* 0x0000000aff107e24 */ /* 0x000fe2000f8e00ff */
[----:B------:R-:W-:Y:S01]  /*13490*/  LOP3.LUT R9, R9, R242, RZ, 0xfc, !PT ;  /* 0x000000f209097212 */ /* 0x000fe200078efcff */
[----:B------:R1:W-:Y:S01]  /*134a0*/  STL [R1+0x4a0], R154 ;  /* 0x0004a09a01007387 */ /* 0x0003e20000100800 */
[----:B------:R-:W-:Y:S01]  /*134b0*/  IMAD.U32 R17, RZ, RZ, UR11 ;  /* 0x0000000bff117e24 */ /* 0x000fe2000f8e00ff */
[----:B0-----:R-:W-:-:S02]  /*134c0*/  IADD3 R152, P1, R3, UR13, RZ ;  /* 0x0000000d03987c10 */ /* 0x001fc4000ff3e0ff */
[----:B------:R0:W-:Y:S01]  /*134d0*/  STL [R1+0x4e0], R153 ;  /* 0x0004e09901007387 */ /* 0x0001e20000100800 */
[----:B------:R-:W-:Y:S02]  /*134e0*/  LOP3.LUT R242, R242, 0x7c, RZ, 0xfc, !PT ;  /* 0x0000007cf2f27812 */ /* 0x000fe400078efcff */
[C---:B-1----:R-:W-:Y:S01]  /*134f0*/  IADD3 R154, P4, R3.reuse, UR15, RZ ;  /* 0x0000000f039a7c10 */ /* 0x042fe2000ff9e0ff */
[----:B------:R1:W-:Y:S01]  /*13500*/  STL [R1+0x520], R152 ;  /* 0x0005209801007387 */ /* 0x0003e20000100800 */
[----:B------:R-:W-:Y:S01]  /*13510*/  UIMAD UR22, UR35, UR17, URZ ;  /* 0x00000011231672a4 */ /* 0x000fe2000f8e023f */
[----:B------:R-:W-:Y:S01]  /*13520*/  IMAD.U32 R18, RZ, RZ, UR12 ;  /* 0x0000000cff127e24 */ /* 0x000fe2000f8e00ff */
[C---:B0-----:R-:W-:Y:S01]  /*13530*/  IADD3 R153, P5, R3.reuse, UR20, RZ ;  /* 0x0000001403997c10 */ /* 0x041fe2000ffbe0ff */
[----:B------:R-:W-:Y:S01]  /*13540*/  STL [R1+0x560], R154 ;  /* 0x0005609a01007387 */ /* 0x000fe20000100800 */
[-C--:B-1----:R-:W-:Y:S02]  /*13550*/  LEA.HI.X.SX32 R152, R16, R2.reuse, 0x1, P0 ;  /* 0x0000000210987211 */ /* 0x082fe400000f0eff */
[----:B------:R-:W-:Y:S01]  /*13560*/  IADD3 R16, P3, R3, UR21, RZ ;  /* 0x0000001503107c10 */ /* 0x000fe2000ff7e0ff */
[----:B------:R-:W-:Y:S01]  /*13570*/  STL [R1+0x5a0], R153 ;  /* 0x0005a09901007387 */ /* 0x000fe20000100800 */
[----:B------:R-:W-:Y:S01]  /*13580*/  LEA.HI.X.SX32 R17, R17, R2, 0x1, P6 ;  /* 0x0000000211117211 */ /* 0x000fe200030f0eff */
[----:B------:R-:W-:-:S02]  /*13590*/  IMAD R242, R242, UR17, RZ ;  /* 0x00000011f2f27c24 */ /* 0x000fc4000f8e02ff */
[----:B------:R-:W-:Y:S01]  /*135a0*/  STL [R1+0x45c], R152 ;  /* 0x00045c9801007387 */ /* 0x000fe20000100800 */
[----:B------:R-:W-:Y:S01]  /*135b0*/  IMAD.U32 R19, RZ, RZ, UR13 ;  /* 0x0000000dff137e24 */ /* 0x000fe2000f8e00ff */
[----:B------:R-:W-:Y:S02]  /*135c0*/  LEA.HI.X.SX32 R18, R18, R2, 0x1, P2 ;  /* 0x0000000212127211 */ /* 0x000fe400010f0eff */
[----:B------:R0:W-:Y:S01]  /*135d0*/  STL [R1+0x5e0], R16 ;  /* 0x0005e01001007387 */ /* 0x0001e20000100800 */
[----:B------:R-:W-:-:S03]  /*135e0*/  IMAD.U32 R20, RZ, RZ, UR15 ;  /* 0x0000000fff147e24 */ /* 0x000fc6000f8e00ff */
[----:B------:R1:W-:Y:S01]  /*135f0*/  STL [R1+0x49c], R17 ;  /* 0x00049c1101007387 */ /* 0x0003e20000100800 */
[----:B0-----:R-:W-:Y:S02]  /*13600*/  IADD3 R16, P0, R3, UR22, RZ ;  /* 0x0000001603107c10 */ /* 0x001fe4000ff1e0ff */
[----:B-1----:R-:W-:-:S03]  /*13610*/  IADD3 R17, P2, R242, R3, RZ ;  /* 0x00000003f2117210 */ /* 0x002fc60007f5e0ff */
[----:B------:R0:W-:Y:S01]  /*13620*/  STL [R1+0x620], R16 ;  /* 0x0006201001007387 */ /* 0x0001e20000100800 */
[----:B------:R-:W-:-:S03]  /*13630*/  IMAD.U32 R21, RZ, RZ, UR20 ;  /* 0x00000014ff157e24 */ /* 0x000fc6000f8e00ff */
[----:B------:R-:W-:Y:S04]  /*13640*/  STL [R1+0x4dc], R18 ;  /* 0x0004dc1201007387 */ /* 0x000fe80000100800 */
[----:B------:R1:W-:Y:S01]  /*13650*/  STL [R1+0x468], R17 ;  /* 0x0004681101007387 */ /* 0x0003e20000100800 */
[----:B0-----:R-:W-:Y:S01]  /*13660*/  LEA.HI.X.SX32 R16, R19, R2, 0x1, P1 ;  /* 0x0000000213107211 */ /* 0x001fe200008f0eff */
[----:B------:R-:W-:-:S04]  /*13670*/  IMAD.U32 R22, RZ, RZ, UR21 ;  /* 0x00000015ff167e24 */ /* 0x000fc8000f8e00ff */
[----:B------:R3:W-:Y:S01]  /*13680*/  STL [R1+0x51c], R16 ;  /* 0x00051c1001007387 */ /* 0x0007e20000100800 */
[-C--:B-1----:R-:W-:Y:S01]  /*13690*/  LEA.HI.X.SX32 R17, R20, R2.reuse, 0x1, P4 ;  /* 0x0000000214117211 */ /* 0x082fe200020f0eff */
[----:B------:R-:W-:Y:S01]  /*136a0*/  IMAD.U32 R23, RZ, RZ, UR22 ;  /* 0x00000016ff177e24 */ /* 0x000fe2000f8e00ff */
[----:B------:R-:W-:Y:S01]  /*136b0*/  LEA.HI.X.SX32 R19, R22, R2, 0x1, P3 ;  /* 0x0000000216137211 */ /* 0x000fe200018f0eff */
[----:B------:R-:W-:-:S04]  /*136c0*/  IMAD R239, RZ, RZ, -UR17 ;  /* 0x80000011ffef7e24 */ /* 0x000fc8000f8e02ff */
[----:B------:R-:W-:-:S04]  /*136d0*/  IMAD R4, R239, 0x2, R88 ;  /* 0x00000002ef047824 */ /* 0x000fc800078e0258 */
        /* <DEDUP_REMOVED lines=9> */
[----:B------:R-:W-:Y:S01]  /*13770*/  IMAD R15, R239, 0x2, R14 ;  /* 0x00000002ef0f7824 */ /* 0x000fe200078e020e */
[-C--:B--2---:R-:W-:Y:S02]  /*13780*/  IADD3 R18, P1, R244, R3.reuse, RZ ;  /* 0x00000003f4127210 */ /* 0x084fe40007f3e0ff */
[----:B---3--:R-:W-:-:S03]  /*13790*/  IADD3 R16, P4, R245, R3, RZ ;  /* 0x00000003f5107210 */ /* 0x008fc60007f9e0ff */
[----:B------:R0:W-:Y:S04]  /*137a0*/  STL [R1+0x470], R18 ;  /* 0x0004701201007387 */ /* 0x0001e80000100800 */
[----:B------:R4:W-:Y:S01]  /*137b0*/  STL [R1+0x55c], R17 ;  /* 0x00055c1101007387 */ /* 0x0009e20000100800 */
[----:B0-----:R-:W-:-:S03]  /*137c0*/  LEA.HI.X.SX32 R18, R21, R2, 0x1, P5 ;  /* 0x0000000215127211 */ /* 0x001fc600028f0eff */
[----:B------:R-:W-:Y:S01]  /*137d0*/  STL [R1+0x478], R16 ;  /* 0x0004781001007387 */ /* 0x000fe20000100800 */
[----:B----4-:R-:W-:-:S03]  /*137e0*/  IADD3 R17, P5, R251, R3, RZ ;  /* 0x00000003fb117210 */ /* 0x010fc60007fbe0ff */
[----:B------:R0:W-:Y:S04]  /*137f0*/  STL [R1+0x59c], R18 ;  /* 0x00059c1201007387 */ /* 0x0001e80000100800 */
[----:B------:R1:W-:Y:S04]  /*13800*/  STL [R1+0x480], R17 ;  /* 0x0004801101007387 */ /* 0x0003e80000100800 */
[----:B------:R2:W-:Y:S01]  /*13810*/  STL [R1+0x5dc], R19 ;  /* 0x0005dc1301007387 */ /* 0x0005e20000100800 */
[----:B0-----:R-:W-:Y:S02]  /*13820*/  LEA.HI.X.SX32 R18, R23, R2, 0x1, P0 ;  /* 0x0000000217127211 */ /* 0x001fe400000f0eff */
[----:B-1----:R-:W-:-:S02]  /*13830*/  IADD3 R17, P3, R252, R3, RZ ;  /* 0x00000003fc117210 */ /* 0x002fc40007f7e0ff */
[----:B--2---:R-:W-:-:S03]  /*13840*/  IADD3 R19, P0, R250, R3, RZ ;  /* 0x00000003fa137210 */ /* 0x004fc60007f1e0ff */
[----:B------:R-:W-:Y:S01]  /*13850*/  STL [R1+0x488], R17 ;  /* 0x0004881101007387 */ /* 0x000fe20000100800 */
[----:B------:R-:W-:-:S03]  /*13860*/  LEA.HI.X.SX32 R20, R244, R2, 0x1, P1 ;  /* 0x00000002f4147211 */ /* 0x000fc600008f0eff */
[----:B------:R0:W-:Y:S04]  /*13870*/  STL [R1+0x61c], R18 ;  /* 0x00061c1201007387 */ /* 0x0001e80000100800 */
[----:B------:R1:W-:Y:S01]  /*13880*/  STL [R1+0x490], R19 ;  /* 0x0004901301007387 */ /* 0x0003e20000100800 */
[----:B0-----:R-:W-:Y:S02]  /*13890*/  LEA.HI.X.SX32 R18, R242, R2, 0x1, P2 ;  /* 0x00000002f2127211 */ /* 0x001fe400010f0eff */
[----:B-1----:R-:W-:-:S03]  /*138a0*/  IADD3 R19, P2, R243, R3, RZ ;  /* 0x00000003f3137210 */ /* 0x002fc60007f5e0ff */
[----:B------:R-:W-:Y:S04]  /*138b0*/  STL [R1+0x464], R18 ;  /* 0x0004641201007387 */ /* 0x000fe80000100800 */
[----:B------:R0:W-:Y:S04]  /*138c0*/  STL [R1+0x498], R19 ;  /* 0x0004981301007387 */ /* 0x0001e80000100800 */
[----:B------:R1:W-:Y:S01]  /*138d0*/  STL [R1+0x46c], R20 ;  /* 0x00046c1401007387 */ /* 0x0003e20000100800 */
[----:B0-----:R-:W-:Y:S02]  /*138e0*/  IADD3 R19, P1, R0, R3, RZ ;  /* 0x0000000300137210 */ /* 0x001fe40007f3e0ff */
[----:B-1----:R-:W-:-:S02]  /*138f0*/  LEA.HI.X.SX32 R20, R245, R2, 0x1, P4 ;  /* 0x00000002f5147211 */ /* 0x002fc400020f0eff */
[----:B------:R-:W-:Y:S01]  /*13900*/  IADD3 R21, P4, R87, R3, RZ ;  /* 0x0000000357157210 */ /* 0x000fe20007f9e0ff */
[----:B------:R-:W-:Y:S04]  /*13910*/  STL [R1+0x4a8], R19 ;  /* 0x0004a81301007387 */ /* 0x000fe80000100800 */
[----:B------:R0:W-:Y:S04]  /*13920*/  STL [R1+0x474], R20 ;  /* 0x0004741401007387 */ /* 0x0001e80000100800 */
[----:B------:R1:W-:Y:S01]  /*13930*/  STL [R1+0x4b0], R21 ;  /* 0x0004b01501007387 */ /* 0x0003e20000100800 */
[----:B------:R-:W-:-:S02]  /*13940*/  LEA.HI.X.SX32 R22, R252, R2, 0x1, P3 ;  /* 0x00000002fc167211 */ /* 0x000fc400018f0eff */
[----:B0-----:R-:W-:Y:S02]  /*13950*/  LEA.HI.X.SX32 R20, R251, R2, 0x1, P5 ;  /* 0x00000002fb147211 */ /* 0x001fe400028f0eff */
[----:B-1----:R-:W-:-:S03]  /*13960*/  IADD3 R21, P5, R88, R3, RZ ;  /* 0x0000000358157210 */ /* 0x002fc60007fbe0ff */
[----:B------:R-:W-:Y:S01]  /*13970*/  STL [R1+0x47c], R20 ;  /* 0x00047c1401007387 */ /* 0x000fe20000100800 */
[----:B------:R-:W-:-:S03]  /*13980*/  LEA.HI.X.SX32 R23, R250, R2, 0x1, P0 ;  /* 0x00000002fa177211 */ /* 0x000fc600000f0eff */
[----:B------:R0:W-:Y:S04]  /*13990*/  STL [R1+0x4b8], R21 ;  /* 0x0004b81501007387 */ /* 0x0001e80000100800 */
[----:B------:R1:W-:Y:S01]  /*139a0*/  STL [R1+0x484], R22 ;  /* 0x0004841601007387 */ /* 0x0003e20000100800 */
[-C--:B0-----:R-:W-:Y:S02]  /*139b0*/  IADD3 R21, P3, R4, R3.reuse, RZ ;  /* 0x0000000304157210 */ /* 0x081fe40007f7e0ff */
[----:B-1----:R-:W-:-:S03]  /*139c0*/  IADD3 R22, P0, R5, R3, RZ ;  /* 0x0000000305167210 */ /* 0x002fc60007f1e0ff */
[----:B------:R-:W-:Y:S04]  /*139d0*/  STL [R1+0x4c0], R21 ;  /* 0x0004c01501007387 */ /* 0x000fe80000100800 */
[----:B------:R0:W-:Y:S01]  /*139e0*/  STL [R1+0x48c], R23 ;  /* 0x00048c1701007387 */ /* 0x0001e20000100800 */
[----:B------:R-:W-:-:S03]  /*139f0*/  LEA.HI.X.SX32 R152, R0, R2, 0x1, P1 ;  /* 0x0000000200987211 */ /* 0x000fc600008f0eff */
[----:B------:R1:W-:Y:S01]  /*13a00*/  STL [R1+0x4c8], R22 ;  /* 0x0004c81601007387 */ /* 0x0003e20000100800 */
[----:B0-----:R-:W-:Y:S02]  /*13a10*/  LEA.HI.X.SX32 R23, R243, R2, 0x1, P2 ;  /* 0x00000002f3177211 */ /* 0x001fe400010f0eff */
[----:B-1----:R-:W-:-:S03]  /*13a20*/  IADD3 R22, P2, R6, R3, RZ ;  /* 0x0000000306167210 */ /* 0x002fc60007f5e0ff */
[----:B------:R0:W-:Y:S01]  /*13a30*/  STL [R1+0x494], R23 ;  /* 0x0004941701007387 */ /* 0x0001e20000100800 */
[----:B------:R-:W-:-:S03]  /*13a40*/  LEA.HI.X.SX32 R153, R87, R2, 0x1, P4 ;  /* 0x0000000257997211 */ /* 0x000fc600020f0eff */
[----:B------:R1:W5:Y:S04]  /*13a50*/  LDL.LU R0, [R1+0xb44] ;  /* 0x000b440001007983 */ /* 0x0003680000300800 */
[----:B------:R-:W-:Y:S01]  /*13a60*/  STL [R1+0x4d0], R22 ;  /* 0x0004d01601007387 */ /* 0x000fe20000100800 */
[----:B0-----:R-:W-:-:S03]  /*13a70*/  IADD3 R23, P1, R7, R3, RZ ;  /* 0x0000000307177210 */ /* 0x001fc60007f3e0ff */
[----:B------:R0:W-:Y:S01]  /*13a80*/  STL [R1+0x4a4], R152 ;  /* 0x0004a49801007387 */ /* 0x0001e20000100800 */
[----:B------:R-:W-:-:S03]  /*13a90*/  LEA.HI.X.SX32 R154, R88, R2, 0x1, P5 ;  /* 0x00000002589a7211 */ /* 0x000fc600028f0eff */
[----:B------:R-:W-:Y:S01]  /*13aa0*/  STL [R1+0x4d8], R23 ;  /* 0x0004d81701007387 */ /* 0x000fe20000100800 */
[----:B0-----:R-:W-:-:S03]  /*13ab0*/  IADD3 R152, P4, R8, R3, RZ ;  /* 0x0000000308987210 */ /* 0x001fc60007f9e0ff */
[----:B------:R0:W-:Y:S04]  /*13ac0*/  STL [R1+0x4ac], R153 ;  /* 0x0004ac9901007387 */ /* 0x0001e80000100800 */
[----:B------:R2:W-:Y:S01]  /*13ad0*/  STL [R1+0x4e8], R152 ;  /* 0x0004e89801007387 */ /* 0x0005e20000100800 */
[----:B0-----:R-:W-:-:S03]  /*13ae0*/  IADD3 R153, P5, R10, R3, RZ ;  /* 0x000000030a997210 */ /* 0x001fc60007fbe0ff */
[----:B------:R-:W-:Y:S01]  /*13af0*/  STL [R1+0x4b4], R154 ;  /* 0x0004b49a01007387 */ /* 0x000fe20000100800 */
[----:B--2---:R-:W-:-:S03]  /*13b00*/  LEA.HI.X.SX32 R152, R4, R2, 0x1, P3 ;  /* 0x0000000204987211 */ /* 0x004fc600018f0eff */
[----:B------:R0:W-:Y:S04]  /*13b10*/  STL [R1+0x4f0], R153 ;  /* 0x0004f09901007387 */ /* 0x0001e80000100800 */
[----:B------:R2:W-:Y:S01]  /*13b20*/  STL [R1+0x4bc], R152 ;  /* 0x0004bc9801007387 */ /* 0x0005e20000100800 */
[-C--:B0-----:R-:W-:Y:S02]  /*13b30*/  IADD3 R153, P3, R11, R3.reuse, RZ ;  /* 0x000000030b997210 */ /* 0x081fe40007f7e0ff */
[-C--:B--2---:R-:W-:Y:S02]  /*13b40*/  LEA.HI.X.SX32 R152, R5, R2.reuse, 0x1, P0 ;  /* 0x0000000205987211 */ /* 0x084fe400000f0eff */
[----:B------:R-:W-:Y:S01]  /*13b50*/  IADD3 R5, P0, R12, R3, RZ ;  /* 0x000000030c057210 */ /* 0x000fe20007f1e0ff */
[----:B------:R-:W-:Y:S04]  /*13b60*/  STL [R1+0x4f8], R153 ;  /* 0x0004f89901007387 */ /* 0x000fe80000100800 */
[----:B------:R0:W-:Y:S04]  /*13b70*/  STL [R1+0x4c4], R152 ;  /* 0x0004c49801007387 */ /* 0x0001e80000100800 */
[----:B------:R2:W-:Y:S01]  /*13b80*/  STL [R1+0x500], R5 ;  /* 0x0005000501007387 */ /* 0x0005e20000100800 */
[----:B0-----:R-:W-:-:S02]  /*13b90*/  LEA.HI.X.SX32 R152, R6, R2, 0x1, P2 ;  /* 0x0000000206987211 */ /* 0x001fc400010f0eff */
[-C--:B------:R-:W-:Y:S02]  /*13ba0*/  IADD3 R6, P2, R13, R3.reuse, RZ ;  /* 0x000000030d067210 */ /* 0x080fe40007f5e0ff */
[----:B--2---:R-:W-:Y:S01]  /*13bb0*/  LEA.HI.X.SX32 R5, R7, R2, 0x1, P1 ;  /* 0x0000000207057211 */ /* 0x004fe200008f0eff */
[----:B------:R-:W-:Y:S01]  /*13bc0*/  STL [R1+0x4cc], R152 ;  /* 0x0004cc9801007387 */ /* 0x000fe20000100800 */
[----:B------:R-:W-:-:S03]  /*13bd0*/  IADD3 R7, P1, R14, R3, RZ ;  /* 0x000000030e077210 */ /* 0x000fc60007f3e0ff */
[----:B------:R0:W-:Y:S04]  /*13be0*/  STL [R1+0x508], R6 ;  /* 0x0005080601007387 */ /* 0x0001e80000100800 */
[----:B------:R2:W-:Y:S01]  /*13bf0*/  STL [R1+0x4d4], R5 ;  /* 0x0004d40501007387 */ /* 0x0005e20000100800 */
[----:B0-----:R-:W-:-:S03]  /*13c00*/  LEA.HI.X.SX32 R6, R8, R2, 0x1, P4 ;  /* 0x0000000208067211 */ /* 0x001fc600020f0eff */
[----:B------:R0:W-:Y:S01]  /*13c10*/  STL [R1+0x510], R7 ;  /* 0x0005100701007387 */ /* 0x0001e20000100800 */
[----:B--2---:R-:W-:-:S03]  /*13c20*/  IADD3 R5, P4, R15, R3, RZ ;  /* 0x000000030f057210 */ /* 0x004fc60007f9e0ff */
[----:B------:R2:W-:Y:S04]  /*13c30*/  STL [R1+0x4e4], R6 ;  /* 0x0004e40601007387 */ /* 0x0005e80000100800 */
[----:B------:R3:W-:Y:S01]  /*13c40*/  STL [R1+0x518], R5 ;  /* 0x0005180501007387 */ /* 0x0007e20000100800 */
[-C--:B0-----:R-:W-:Y:S01]  /*13c50*/  LEA.HI.X.SX32 R7, R10, R2.reuse, 0x1, P5 ;  /* 0x000000020a077211 */ /* 0x081fe200028f0eff */
[----:B------:R-:W-:Y:S01]  /*13c60*/  IMAD R16, R239, 0x4, R15 ;  /* 0x00000004ef107824 */ /* 0x000fe200078e020f */
[-C--:B--2---:R-:W-:Y:S02]  /*13c70*/  LEA.HI.X.SX32 R6, R12, R2.reuse, 0x1, P0 ;  /* 0x000000020c067211 */ /* 0x084fe400000f0eff */
[----:B---3--:R-:W-:Y:S01]  /*13c80*/  LEA.HI.X.SX32 R5, R11, R2, 0x1, P3 ;  /* 0x000000020b057211 */ /* 0x008fe200018f0eff */
[----:B------:R0:W-:Y:S01]  /*13c90*/  STL [R1+0x4ec], R7 ;  /* 0x0004ec0701007387 */ /* 0x0001e20000100800 */
[----:B------:R-:W-:-:S03]  /*13ca0*/  IMAD R17, R239, 0x2, R16 ;  /* 0x00000002ef117824 */ /* 0x000fc600078e0210 */
[----:B------:R2:W-:Y:S01]  /*13cb0*/  STL [R1+0x4f4], R5 ;  /* 0x0004f40501007387 */ /* 0x0005e20000100800 */
[----:B------:R-:W-:-:S03]  /*13cc0*/  IMAD R18, R239, 0x2, R17 ;  /* 0x00000002ef127824 */ /* 0x000fc600078e0211 */
[----:B------:R3:W-:Y:S01]  /*13cd0*/  STL [R1+0x4fc], R6 ;  /* 0x0004fc0601007387 */ /* 0x0007e20000100800 */
[-C--:B0-----:R-:W-:Y:S02]  /*13ce0*/  LEA.HI.X.SX32 R7, R14, R2.reuse, 0x1, P1 ;  /* 0x000000020e077211 */ /* 0x081fe400008f0eff */
[-C--:B--2---:R-:W-:Y:S02]  /*13cf0*/  LEA.HI.X.SX32 R5, R13, R2.reuse, 0x1, P2 ;  /* 0x000000020d057211 */ /* 0x084fe400010f0eff */
[----:B---3--:R-:W-:-:S03]  /*13d00*/  LEA.HI.X.SX32 R6, R15, R2, 0x1, P4 ;  /* 0x000000020f067211 */ /* 0x008fc600020f0eff */
[----:B------:R-:W-:Y:S01]  /*13d10*/  STL [R1+0x504], R5 ;  /* 0x0005040501007387 */ /* 0x000fe20000100800 */
[----:B------:R-:W-:-:S03]  /*13d20*/  IADD3 R10, P1, R17, R3, RZ ;  /* 0x00000003110a7210 */ /* 0x000fc60007f3e0ff */
[----:B------:R0:W-:Y:S01]  /*13d30*/  STL [R1+0x50c], R7 ;  /* 0x00050c0701007387 */ /* 0x0001e20000100800 */
[----:B------:R-:W-:-:S03]  /*13d40*/  IMAD R19, R239, 0x2, R18 ;  /* 0x00000002ef137824 */ /* 0x000fc600078e0212 */
[----:B------:R2:W-:Y:S01]  /*13d50*/  STL [R1+0x514], R6 ;  /* 0x0005140601007387 */ /* 0x0005e20000100800 */
[-C--:B0-----:R-:W-:Y:S02]  /*13d60*/  IADD3 R7, P0, R16, R3.reuse, RZ ;  /* 0x0000000310077210 */ /* 0x081fe40007f1e0ff */
[----:B--2---:R-:W-:-:S03]  /*13d70*/  IADD3 R6, P2, R18, R3, RZ ;  /* 0x0000000312067210 */ /* 0x004fc60007f5e0ff */
[----:B------:R-:W-:Y:S01]  /*13d80*/  STL [R1+0x528], R7 ;  /* 0x0005280701007387 */ /* 0x000fe20000100800 */
[----:B------:R-:W-:-:S03]  /*13d90*/  LEA.HI.X.SX32 R12, R17, R2, 0x1, P1 ;  /* 0x00000002110c7211 */ /* 0x000fc600008f0eff */
[----:B------:R0:W-:Y:S01]  /*13da0*/  STL [R1+0x530], R10 ;  /* 0x0005300a01007387 */ /* 0x0001e20000100800 */
[----:B------:R-:W-:-:S03]  /*13db0*/  IMAD R20, R239, 0x2, R19 ;  /* 0x00000002ef147824 */ /* 0x000fc600078e0213 */
[----:B------:R2:W-:Y:S01]  /*13dc0*/  STL [R1+0x538], R6 ;  /* 0x0005380601007387 */ /* 0x0005e20000100800 */
[-C--:B0-----:R-:W-:Y:S02]  /*13dd0*/  LEA.HI.X.SX32 R10, R16, R2.reuse, 0x1, P0 ;  /* 0x00000002100a7211 */ /* 0x081fe400000f0eff */
[----:B--2---:R-:W-:-:S03]  /*13de0*/  LEA.HI.X.SX32 R6, R18, R2, 0x1, P2 ;  /* 0x0000000212067211 */ /* 0x004fc600010f0eff */
[----:B------:R-:W-:Y:S01]  /*13df0*/  STL [R1+0x524], R10 ;  /* 0x0005240a01007387 */ /* 0x000fe20000100800 */
[----:B------:R-:W-:-:S03]  /*13e00*/  IMAD R21, R239, 0x2, R20 ;  /* 0x00000002ef157824 */ /* 0x000fc600078e0214 */
[----:B------:R0:W-:Y:S01]  /*13e10*/  STL [R1+0x52c], R12 ;  /* 0x00052c0c01007387 */ /* 0x0001e20000100800 */
[----:B------:R-:W-:-:S03]  /*13e20*/  IMAD R22, R239, 0x2, R21 ;  /* 0x00000002ef167824 */ /* 0x000fc600078e0215 */
[----:B------:R2:W-:Y:S01]  /*13e30*/  STL [R1+0x534], R6 ;  /* 0x0005340601007387 */ /* 0x0005e20000100800 */
[-C--:B------:R-:W-:Y:S02]  /*13e40*/  IADD3 R13, P2, R21, R3.reuse, RZ ;  /* 0x00000003150d7210 */ /* 0x080fe40007f5e0ff */
[-C--:B0-----:R-:W-:Y:S02]  /*13e50*/  IADD3 R12, P0, R19, R3.reuse, RZ ;  /* 0x00000003130c7210 */ /* 0x081fe40007f1e0ff */
[----:B--2---:R-:W-:-:S03]  /*13e60*/  IADD3 R6, P1, R20, R3, RZ ;  /* 0x0000000314067210 */ /* 0x004fc60007f3e0ff */
[----:B------:R-:W-:Y:S01]  /*13e70*/  STL [R1+0x540], R12 ;  /* 0x0005400c01007387 */ /* 0x000fe20000100800 */
[----:B------:R-:W-:-:S03]  /*13e80*/  IMAD R23, R239, 0x4, R22 ;  /* 0x00000004ef177824 */ /* 0x000fc600078e0216 */
[----:B------:R0:W-:Y:S01]  /*13e90*/  STL [R1+0x548], R6 ;  /* 0x0005480601007387 */ /* 0x0001e20000100800 */
[-C--:B------:R-:W-:Y:S01]  /*13ea0*/  LEA.HI.X.SX32 R14, R20, R2.reuse, 0x1, P1 ;  /* 0x00000002140e7211 */ /* 0x080fe200008f0eff */
[----:B------:R-:W-:Y:S02]  /*13eb0*/  IMAD R4, R239, 0x2, R23 ;  /* 0x00000002ef047824 */ /* 0x000fe400078e0217 */
[----:B------:R2:W-:Y:S01]  /*13ec0*/  STL [R1+0x550], R13 ;  /* 0x0005500d01007387 */ /* 0x0005e20000100800 */
[-C--:B0-----:R-:W-:Y:S02]  /*13ed0*/  LEA.HI.X.SX32 R6, R19, R2.reuse, 0x1, P0 ;  /* 0x0000000213067211 */ /* 0x081fe400000f0eff */
[----:B--2---:R-:W-:-:S03]  /*13ee0*/  LEA.HI.X.SX32 R13, R21, R2, 0x1, P2 ;  /* 0x00000002150d7211 */ /* 0x004fc600010f0eff */
        /* <DEDUP_REMOVED lines=8> */
[C---:B------:R-:W-:Y:S01]  /*13f70*/  IMAD R24, R239.reuse, 0x2, R25 ;  /* 0x00000002ef187824 */ /* 0x040fe200078e0219 */
[----:B------:R-:W-:Y:S02]  /*13f80*/  LEA.HI.X.SX32 R16, R22, R2, 0x1, P0 ;  /* 0x0000000216107211 */ /* 0x000fe400000f0eff */
[----:B------:R0:W-:Y:S04]  /*13f90*/  STL [R1+0x568], R15 ;  /* 0x0005680f01007387 */ /* 0x0001e80000100800 */
[----:B------:R2:W-:Y:S01]  /*13fa0*/  STL [R1+0x570], R13 ;  /* 0x0005700d01007387 */ /* 0x0005e20000100800 */
[----:B------:R-:W-:-:S03]  /*13fb0*/  IMAD R8, R239, 0x2, R24 ;  /* 0x00000002ef087824 */ /* 0x000fc600078e0218 */
[----:B------:R3:W-:Y:S01]  /*13fc0*/  STL [R1+0x554], R16 ;  /* 0x0005541001007387 */ /* 0x0007e20000100800 */
[-C--:B0-----:R-:W-:Y:S02]  /*13fd0*/  LEA.HI.X.SX32 R15, R4, R2.reuse, 0x1, P2 ;  /* 0x00000002040f7211 */ /* 0x081fe400010f0eff */
[----:B--2---:R-:W-:-:S05]  /*13fe0*/  LEA.HI.X.SX32 R13, R23, R2, 0x1, P1 ;  /* 0x00000002170d7211 */ /* 0x004fca00008f0eff */
[----:B------:R0:W-:Y:S01]  /*13ff0*/  STL [R1+0x564], R13 ;  /* 0x0005640d01007387 */ /* 0x0001e20000100800 */
[----:B---3--:R-:W-:-:S03]  /*14000*/  IADD3 R16, P1, R24, R3, RZ ;  /* 0x0000000318107210 */ /* 0x008fc60007f3e0ff */
[----:B------:R2:W-:Y:S01]  /*14010*/  STL [R1+0x56c], R15 ;  /* 0x00056c0f01007387 */ /* 0x0005e20000100800 */
[----:B------:R-:W-:Y:S01]  /*14020*/  IMAD R11, R239, 0x2, R8 ;  /* 0x00000002ef0b7824 */ /* 0x000fe200078e0208 */
[-C--:B0-----:R-:W-:Y:S02]  /*14030*/  IADD3 R13, P0, R25, R3.reuse, RZ ;  /* 0x00000003190d7210 */ /* 0x081fe40007f1e0ff */
[----:B--2---:R-:W-:-:S03]  /*14040*/  IADD3 R15, P2, R8, R3, RZ ;  /* 0x00000003080f7210 */ /* 0x004fc60007f5e0ff */
[----:B------:R-:W-:Y:S01]  /*14050*/  STL [R1+0x578], R13 ;  /* 0x0005780d01007387 */ /* 0x000fe20000100800 */
[----:B------:R-:W-:-:S03]  /*14060*/  LEA.HI.X.SX32 R17, R25, R2, 0x1, P0 ;  /* 0x0000000219117211 */ /* 0x000fc600000f0eff */
[----:B------:R0:W-:Y:S01]  /*14070*/  STL [R1+0x580], R16 ;  /* 0x0005801001007387 */ /* 0x0001e20000100800 */
[----:B------:R-:W-:-:S03]  /*14080*/  IMAD R5, R239, 0x2, R11 ;  /* 0x00000002ef057824 */ /* 0x000fc600078e020b */
[----:B------:R2:W-:Y:S01]  /*14090*/  STL [R1+0x588], R15 ;  /* 0x0005880f01007387 */ /* 0x0005e20000100800 */
[C---:B------:R-:W-:Y:S01]  /*140a0*/  IMAD R7, R239.reuse, 0x4, R5 ;  /* 0x00000004ef077824 */ /* 0x040fe200078e0205 */
[-C--:B0-----:R-:W-:Y:S02]  /*140b0*/  LEA.HI.X.SX32 R16, R8, R2.reuse, 0x1, P2 ;  /* 0x0000000208107211 */ /* 0x081fe400010f0eff */
[----:B--2---:R-:W-:Y:S01]  /*140c0*/  LEA.HI.X.SX32 R15, R24, R2, 0x1, P1 ;  /* 0x00000002180f7211 */ /* 0x004fe200008f0eff */
[----:B------:R-:W-:Y:S04]  /*140d0*/  STL [R1+0x574], R17 ;  /* 0x0005741101007387 */ /* 0x000fe80000100800 */
[----:B------:R0:W-:Y:S01]  /*140e0*/  STL [R1+0x57c], R15 ;  /* 0x00057c0f01007387 */ /* 0x0001e20000100800 */
[----:B------:R-:W-:-:S03]  /*140f0*/  IMAD R10, R239, 0x2, R7 ;  /* 0x00000002ef0a7824 */ /* 0x000fc600078e0207 */
[----:B------:R2:W-:Y:S01]  /*14100*/  STL [R1+0x584], R16 ;  /* 0x0005841001007387 */ /* 0x0005e20000100800 */
[-C--:B0-----:R-:W-:Y:S02]  /*14110*/  IADD3 R15, P0, R11, R3.reuse, RZ ;  /* 0x000000030b0f7210 */ /* 0x081fe40007f1e0ff */
[----:B--2---:R-:W-:-:S03]  /*14120*/  IADD3 R16, P1, R5, R3, RZ ;  /* 0x0000000305107210 */ /* 0x004fc60007f3e0ff */
[----:B------:R-:W-:Y:S01]  /*14130*/  STL [R1+0x590], R15 ;  /* 0x0005900f01007387 */ /* 0x000fe20000100800 */
[----:B------:R-:W-:Y:S01]  /*14140*/  IADD3 R17, P2, R7, R3, RZ ;  /* 0x0000000307117210 */ /* 0x000fe20007f5e0ff */
[----:B------:R-:W-:Y:S02]  /*14150*/  IMAD R12, R239, 0x2, R10 ;  /* 0x00000002ef0c7824 */ /* 0x000fe400078e020a */
[----:B------:R0:W-:Y:S01]  /*14160*/  STL [R1+0x598], R16 ;  /* 0x0005981001007387 */ /* 0x0001e20000100800 */
[-C--:B------:R-:W-:Y:S01]  /*14170*/  LEA.HI.X.SX32 R7, R7, R2.reuse, 0x1, P2 ;  /* 0x0000000207077211 */ /* 0x080fe200010f0eff */
[----:B------:R-:W-:Y:S02]  /*14180*/  IMAD R6, R239, 0x2, R12 ;  /* 0x00000002ef067824 */ /* 0x000fe400078e020c */
[----:B------:R-:W-:Y:S01]  /*14190*/  STL [R1+0x5a8], R17 ;  /* 0x0005a81101007387 */ /* 0x000fe20000100800 */
[-C--:B0-----:R-:W-:Y:S02]  /*141a0*/  LEA.HI.X.SX32 R16, R11, R2.reuse, 0x1, P0 ;  /* 0x000000020b107211 */ /* 0x081fe400000f0eff */
[----:B------:R-:W-:-:S03]  /*141b0*/  LEA.HI.X.SX32 R11, R5, R2, 0x1, P1 ;  /* 0x00000002050b7211 */ /* 0x000fc600008f0eff */
[----:B------:R0:W-:Y:S04]  /*141c0*/  STL [R1+0x58c], R16 ;  /* 0x00058c1001007387 */ /* 0x0001e80000100800 */
[----:B------:R2:W-:Y:S01]  /*141d0*/  STL [R1+0x594], R11 ;  /* 0x0005940b01007387 */ /* 0x0005e20000100800 */
[----:B------:R-:W-:-:S03]  /*141e0*/  IMAD R14, R239, 0x2, R6 ;  /* 0x00000002ef0e7824 */ /* 0x000fc600078e0206 */
[----:B------:R3:W-:Y:S01]  /*141f0*/  STL [R1+0x5a4], R7 ;  /* 0x0005a40701007387 */ /* 0x0007e20000100800 */
[-C--:B0-----:R-:W-:Y:S02]  /*14200*/  IADD3 R16, P1, R12, R3.reuse, RZ ;  /* 0x000000030c107210 */ /* 0x081fe40007f3e0ff */
[-C--:B--2---:R-:W-:Y:S02]  /*14210*/  IADD3 R11, P0, R10, R3.reuse, RZ ;  /* 0x000000030a0b7210 */ /* 0x084fe40007f1e0ff */
[----:B---3--:R-:W-:-:S03]  /*14220*/  IADD3 R7, P2, R6, R3, RZ ;  /* 0x0000000306077210 */ /* 0x008fc60007f5e0ff */
[----:B------:R-:W-:Y:S01]  /*14230*/  STL [R1+0x5b0], R11 ;  /* 0x0005b00b01007387 */ /* 0x000fe20000100800 */
[----:B------:R-:W-:-:S03]  /*14240*/  IMAD R4, R239, 0x2, R14 ;  /* 0x00000002ef047824 */ /* 0x000fc600078e020e */
[----:B------:R0:W-:Y:S04]  /*14250*/  STL [R1+0x5b8], R16 ;  /* 0x0005b81001007387 */ /* 0x0001e80000100800 */
[----:B------:R2:W-:Y:S01]  /*14260*/  STL [R1+0x5c0], R7 ;  /* 0x0005c00701007387 */ /* 0x0005e20000100800 */
[----:B------:R-:W-:Y:S01]  /*14270*/  IMAD R13, R239, 0x2, R4 ;  /* 0x00000002ef0d7824 */ /* 0x000fe200078e0204 */
[-C--:B0-----:R-:W-:Y:S02]  /*14280*/  LEA.HI.X.SX32 R16, R10, R2.reuse, 0x1, P0 ;  /* 0x000000020a107211 */ /* 0x081fe400000f0eff */
[-C--:B------:R-:W-:Y:S02]  /*14290*/  LEA.HI.X.SX32 R10, R6, R2.reuse, 0x1, P2 ;  /* 0x00000002060a7211 */ /* 0x080fe400010f0eff */
[----:B--2---:R-:W-:Y:S01]  /*142a0*/  LEA.HI.X.SX32 R7, R12, R2, 0x1, P1 ;  /* 0x000000020c077211 */ /* 0x004fe200008f0eff */
[----:B------:R-:W-:Y:S01]  /*142b0*/  STL [R1+0x5ac], R16 ;  /* 0x0005ac1001007387 */ /* 0x000fe20000100800 */
[----:B------:R-:W-:-:S03]  /*142c0*/  IADD3 R12, P2, R13, R3, RZ ;  /* 0x000000030d0c7210 */ /* 0x000fc60007f5e0ff */
[----:B------:R0:W-:Y:S04]  /*142d0*/  STL [R1+0x5b4], R7 ;  /* 0x0005b40701007387 */ /* 0x0001e80000100800 */
[----:B------:R2:W-:Y:S01]  /*142e0*/  STL [R1+0x5bc], R10 ;  /* 0x0005bc0a01007387 */ /* 0x0005e20000100800 */
[-C--:B0-----:R-:W-:Y:S02]  /*142f0*/  IADD3 R7, P0, R14, R3.reuse, RZ ;  /* 0x000000030e077210 */ /* 0x081fe40007f1e0ff */
[----:B--2---:R-:W-:-:S03]  /*14300*/  IADD3 R10, P1, R4, R3, RZ ;  /* 0x00000003040a7210 */ /* 0x004fc60007f3e0ff */
[----:B------:R-:W-:Y:S01]  /*14310*/  STL [R1+0x5c8], R7 ;  /* 0x0005c80701007387 */ /* 0x000fe20000100800 */
[----:B------:R-:W-:-:S03]  /*14320*/  IMAD R8, R239, 0x4, R13 ;  /* 0x00000004ef087824 */ /* 0x000fc600078e020d */
[----:B------:R0:W-:Y:S01]  /*14330*/  STL [R1+0x5d0], R10 ;  /* 0x0005d00a01007387 */ /* 0x0001e20000100800 */
[----:B------:R-:W-:-:S03]  /*14340*/  IMAD R15, R239, 0x2, R8 ;  /* 0x00000002ef0f7824 */ /* 0x000fc600078e0208 */
[----:B------:R2:W-:Y:S01]  /*14350*/  STL [R1+0x5d8], R12 ;  /* 0x0005d80c01007387 */ /* 0x0005e20000100800 */
[-C--:B0-----:R-:W-:Y:S02]  /*14360*/  LEA.HI.X.SX32 R10, R14, R2.reuse, 0x1, P0 ;  /* 0x000000020e0a7211 */ /* 0x081fe400000f0eff */
[-C--:B--2---:R-:W-:Y:S02]  /*14370*/  LEA.HI.X.SX32 R12, R4, R2.reuse, 0x1, P1 ;  /* 0x00000002040c7211 */ /* 0x084fe400008f0eff */
[----:B------:R-:W-:Y:S01]  /*14380*/  LEA.HI.X.SX32 R4, R13, R2, 0x1, P2 ;  /* 0x000000020d047211 */ /* 0x000fe200010f0eff */
[----:B------:R-:W-:Y:S01]  /*14390*/  STL [R1+0x5c4], R10 ;  /* 0x0005c40a01007387 */ /* 0x000fe20000100800 */
[----:B------:R-:W-:-:S03]  /*143a0*/  IMAD R5, R239, 0x2, R15 ;  /* 0x00000002ef057824 */ /* 0x000fc600078e020f */
[----:B------:R0:W-:Y:S04]  /*143b0*/  STL [R1+0x5cc], R12 ;  /* 0x0005cc0c01007387 */ /* 0x0001e80000100800 */
[----:B------:R2:W-:Y:S01]  /*143c0*/  STL [R1+0x5d4], R4 ;  /* 0x0005d40401007387 */ /* 0x0005e20000100800 */
[----:B------:R-:W-:Y:S01]  /*143d0*/  IMAD R11, R239, 0x2, R5 ;  /* 0x00000002ef0b7824 */ /* 0x000fe200078e0205 */
        /* <DEDUP_REMOVED lines=11> */
[----:B------:R-:W-:Y:S01]  /*14490*/  STL [R1+0x5e4], R4 ;  /* 0x0005e40401007387 */ /* 0x000fe20000100800 */
[----:B------:R-:W-:-:S03]  /*144a0*/  IMAD R10, R239, 0x2, R7 ;  /* 0x00000002ef0a7824 */ /* 0x000fc600078e0207 */
[----:B------:R0:W-:Y:S04]  /*144b0*/  STL [R1+0x5ec], R8 ;  /* 0x0005ec0801007387 */ /* 0x0001e80000100800 */
[----:B------:R2:W-:Y:S01]  /*144c0*/  STL [R1+0x5f4], R5 ;  /* 0x0005f40501007387 */ /* 0x0005e20000100800 */
[-C--:B0-----:R-:W-:Y:S02]  /*144d0*/  IADD3 R8, P0, R11, R3.reuse, RZ ;  /* 0x000000030b087210 */ /* 0x081fe40007f1e0ff */
[----:B--2---:R-:W-:-:S03]  /*144e0*/  IADD3 R5, P1, R6, R3, RZ ;  /* 0x0000000306057210 */ /* 0x004fc60007f3e0ff */
[----:B------:R-:W-:Y:S01]  /*144f0*/  STL [R1+0x600], R8 ;  /* 0x0006000801007387 */ /* 0x000fe20000100800 */
[----:B------:R-:W-:Y:S01]  /*14500*/  IMAD R12, R239, 0x4, R10 ;  /* 0x00000004ef0c7824 */ /* 0x000fe200078e020a */
[-C--:B------:R-:W-:Y:S02]  /*14510*/  IADD3 R13, P2, R7, R3.reuse, RZ ;  /* 0x00000003070d7210 */ /* 0x080fe40007f5e0ff */
[----:B------:R0:W-:Y:S01]  /*14520*/  STL [R1+0x608], R5 ;  /* 0x0006080501007387 */ /* 0x0001e20000100800 */
[-C--:B------:R-:W-:Y:S01]  /*14530*/  LEA.HI.X.SX32 R6, R6, R2.reuse, 0x1, P1 ;  /* 0x0000000206067211 */ /* 0x080fe200008f0eff */
[----:B------:R-:W-:Y:S01]  /*14540*/  IMAD R4, R239, 0x2, R12 ;  /* 0x00000002ef047824 */ /* 0x000fe200078e020c */
[-C--:B------:R-:W-:Y:S01]  /*14550*/  LEA.HI.X.SX32 R7, R7, R2.reuse, 0x1, P2 ;  /* 0x0000000207077211 */ /* 0x080fe200010f0eff */
[----:B------:R-:W-:Y:S01]  /*14560*/  STL [R1+0x610], R13 ;  /* 0x0006100d01007387 */ /* 0x000fe20000100800 */
[----:B0-----:R-:W-:Y:S01]  /*14570*/  LEA.HI.X.SX32 R5, R11, R2, 0x1, P0 ;  /* 0x000000020b057211 */ /* 0x001fe200000f0eff */
[----:B------:R-:W-:Y:S01]  /*14580*/  IMAD R8, R239, 0x2, R4 ;  /* 0x00000002ef087824 */ /* 0x000fe200078e0204 */
[----:B------:R-:W-:-:S03]  /*14590*/  IADD3 R11, P1, R12, R3, RZ ;  /* 0x000000030c0b7210 */ /* 0x000fc60007f3e0ff */
[----:B------:R0:W-:Y:S04]  /*145a0*/  STL [R1+0x5fc], R5 ;  /* 0x0005fc0501007387 */ /* 0x0001e80000100800 */
[----:B------:R2:W-:Y:S04]  /*145b0*/  STL [R1+0x604], R6 ;  /* 0x0006040601007387 */ /* 0x0005e80000100800 */
[----:B------:R3:W-:Y:S01]  /*145c0*/  STL [R1+0x60c], R7 ;  /* 0x00060c0701007387 */ /* 0x0007e20000100800 */
[----:B0-----:R-:W-:Y:S01]  /*145d0*/  IMAD R5, R239, 0x2, R8 ;  /* 0x00000002ef057824 */ /* 0x001fe200078e0208 */
[----:B--2---:R-:W-:-:S02]  /*145e0*/  IADD3 R6, P0, R10, R3, RZ ;  /* 0x000000030a067210 */ /* 0x004fc40007f1e0ff */
[----:B---3--:R-:W-:-:S03]  /*145f0*/  IADD3 R7, P2, R4, R3, RZ ;  /* 0x0000000304077210 */ /* 0x008fc60007f5e0ff */
[----:B------:R0:W-:Y:S04]  /*14600*/  STL [R1+0x618], R6 ;  /* 0x0006180601007387 */ /* 0x0001e80000100800 */
[----:B------:R2:W-:Y:S04]  /*14610*/  STL [R1+0x628], R11 ;  /* 0x0006280b01007387 */ /* 0x0005e80000100800 */
[----:B------:R3:W-:Y:S01]  /*14620*/  STL [R1+0x630], R7 ;  /* 0x0006300701007387 */ /* 0x0007e20000100800 */
[----:B0-----:R-:W-:Y:S01]  /*14630*/  IMAD R6, R239, 0x2, R5 ;  /* 0x00000002ef067824 */ /* 0x001fe200078e0205 */
[----:B--2---:R-:W-:-:S02]  /*14640*/  LEA.HI.X.SX32 R11, R10, R2, 0x1, P0 ;  /* 0x000000020a0b7211 */ /* 0x004fc400000f0eff */
[-C--:B------:R-:W-:Y:S02]  /*14650*/  LEA.HI.X.SX32 R10, R12, R2.reuse, 0x1, P1 ;  /* 0x000000020c0a7211 */ /* 0x080fe400008f0eff */
[----:B---3--:R-:W-:Y:S01]  /*14660*/  LEA.HI.X.SX32 R7, R4, R2, 0x1, P2 ;  /* 0x0000000204077211 */ /* 0x008fe200010f0eff */
[----:B------:R0:W-:Y:S01]  /*14670*/  STL [R1+0x614], R11 ;  /* 0x0006140b01007387 */ /* 0x0001e20000100800 */
[----:B------:R-:W-:-:S03]  /*14680*/  IMAD R4, R239, 0x2, R6 ;  /* 0x00000002ef047824 */ /* 0x000fc600078e0206 */
[----:B------:R2:W-:Y:S04]  /*14690*/  STL [R1+0x624], R10 ;  /* 0x0006240a01007387 */ /* 0x0005e80000100800 */
[----:B------:R3:W-:Y:S01]  /*146a0*/  STL [R1+0x62c], R7 ;  /* 0x00062c0701007387 */ /* 0x0007e20000100800 */
[-C--:B0-----:R-:W-:Y:S02]  /*146b0*/  IADD3 R11, P0, R8, R3.reuse, RZ ;  /* 0x00000003080b7210 */ /* 0x081fe40007f1e0ff */
[-C--:B--2---:R-:W-:Y:S02]  /*146c0*/  IADD3 R10, P2, R6, R3.reuse, RZ ;  /* 0x00000003060a7210 */ /* 0x084fe40007f5e0ff */
[CC--:B---3--:R-:W-:Y:S02]  /*146d0*/  IADD3 R7, P1, R5.reuse, R3.reuse, RZ ;  /* 0x0000000305077210 */ /* 0x0c8fe40007f3e0ff */
[----:B------:R-:W-:Y:S01]  /*146e0*/  IADD3 R3, P3, R4, R3, RZ ;  /* 0x0000000304037210 */ /* 0x000fe20007f7e0ff */
[----:B------:R-:W-:Y:S01]  /*146f0*/  STL [R1+0x634], R11 ;  /* 0x0006340b01007387 */ /* 0x000fe20000100800 */
[----:B------:R-:W-:-:S03]  /*14700*/  LEA.HI.X.SX32 R5, R5, R2, 0x1, P1 ;  /* 0x0000000205057211 */ /* 0x000fc600008f0eff */
[----:B------:R0:W-:Y:S04]  /*14710*/  STL [R1+0x638], R7 ;  /* 0x0006380701007387 */ /* 0x0001e80000100800 */
[----:B------:R-:W-:Y:S04]  /*14720*/  STL [R1+0x63c], R10 ;  /* 0x00063c0a01007387 */ /* 0x000fe80000100800 */
[----:B------:R2:W-:Y:S01]  /*14730*/  STL [R1+0x44c], R3 ;  /* 0x00044c0301007387 */ /* 0x0005e20000100800 */
[----:B0-----:R-:W-:-:S05]  /*14740*/  LEA.HI.X.SX32 R7, R8, R2, 0x1, P0 ;  /* 0x0000000208077211 */ /* 0x001fca00000f0eff */
[----:B------:R0:W-:Y:S01]  /*14750*/  STL [R1+0x43c], R7 ;  /* 0x00043c0701007387 */ /* 0x0001e20000100800 */
[-C--:B--2---:R-:W-:Y:S02]  /*14760*/  LEA.HI.X.SX32 R3, R6, R2.reuse, 0x1, P2 ;  /* 0x0000000206037211 */ /* 0x084fe400010f0eff */
[----:B------:R-:W-:Y:S01]  /*14770*/  LEA.HI.X.SX32 R2, R4, R2, 0x1, P3 ;  /* 0x0000000204027211 */ /* 0x000fe200018f0eff */
[----:B------:R2:W-:Y:S04]  /*14780*/  STL [R1+0x444], R5 ;  /* 0x0004440501007387 */ /* 0x0005e80000100800 */
[----:B------:R3:W-:Y:S01]  /*14790*/  STL [R1+0x448], R3 ;  /* 0x0004480301007387 */ /* 0x0007e20000100800 */
[----:B------:R-:W-:-:S03]  /*147a0*/  UIADD3 UR9, UR7, 0x8000, URZ ;  /* 0x0000800007097890 */ /* 0x000fc6000fffe03f */
[----:B------:R4:W-:Y:S01]  /*147b0*/  STL [R1+0x440], R2 ;  /* 0x0004400201007387 */ /* 0x0009e20000100800 */
[----:B------:R-:W-:Y:S02]  /*147c0*/  USHF.R.U32.HI UR14, URZ, 0x4, UR7 ;  /* 0x000000043f0e7899 */ /* 0x000fe40008011607 */
[----:B------:R-:W-:Y:S02]  /*147d0*/  USHF.R.U32.HI UR9, URZ, 0x4, UR9 ;  /* 0x000000043f097899 */ /* 0x000fe40008011609 */
[----:B------:R-:W-:Y:S02]  /*147e0*/  USHF.R.S32.HI UR10, URZ, 0x1f, UR8 ;  /* 0x0000001f3f0a7899 */ /* 0x000fe40008011408 */
[----:B------:R-:W-:Y:S02]  /*147f0*/  USGXT.U32 UR14, UR14, 0xe ;  /* 0x0000000e0e0e789a */ /* 0x000fe40008000000 */
[----:B------:R-:W-:Y:S02]  /*14800*/  USGXT.U32 UR12, UR9, 0xe ;  /* 0x0000000e090c789a */ /* 0x000fe40008000000 */
[----:B------:R-:W-:-:S02]  /*14810*/  ULEA.HI UR10, UR10, UR8, URZ, 0x7 ;  /* 0x000000080a0a7291 */ /* 0x000fc4000f8f383f */
[----:B------:R-:W-:Y:S02]  /*14820*/  UIADD3 UR13, UP1, UR14, 0x2, URZ ;  /* 0x000000020e0d7890 */ /* 0x000fe4000ff3e03f */
[----:B------:R-:W-:Y:S01]  /*14830*/  UIADD3 UR8, UP0, UR12, 0x2, URZ ;  /* 0x000000020c087890 */ /* 0x000fe2000ff1e03f */
[----:B------:R-:W-:Y:S01]  /*14840*/  UMOV UR5, URZ ;  /* 0x0000003f00057c82 */ /* 0x000fe20008000000 */
[----:B------:R-:W-:Y:S01]  /*14850*/  UMOV UR6, URZ ;  /* 0x0000003f00067c82 */ /* 0x000fe20008000000 */
[----:B------:R-:W-:Y:S01]  /*14860*/  USHF.L.U32 UR17, UR17, 0x7, URZ ;  /* 0x0000000711117899 */ /* 0x000fe2000800063f */
[----:B------:R-:W-:Y:S01]  /*14870*/  CS2R R24, SRZ ;  /* 0x0000000000187805 */ /* 0x000fe2000001ff00 */
[----:B------:R-:W-:Y:S01]  /*14880*/  USHF.L.U32 UR18, UR18, 0x7, URZ ;  /* 0x0000000712127899 */ /* 0x000fe2000800063f */
[----:B------:R-:W-:Y:S01]  /*14890*/  CS2R R26, SRZ ;  /* 0x00000000001a7805 */ /* 0x000fe2000001ff00 */
[----:B------:R-:W-:Y:S01]  /*148a0*/  UIADD3.X UR11, UR6, 0x40000040, URZ, UP1, !UPT ;  /* 0x40000040060b7890 */ /* 0x000fe20008ffe43f */
[----:B------:R-:W-:Y:S01]  /*148b0*/  CS2R R28, SRZ ;  /* 0x00000000001c7805 */ /* 0x000fe2000001ff00 */
[----:B------:R-:W-:Y:S01]  /*148c0*/  UIADD3.X UR9, UR5, 0x40000040, URZ, UP0, !UPT ;  /* 0x4000004005097890 */ /* 0x000fe200087fe43f */
        /* <DEDUP_REMOVED lines=39> */
[----:B------:R-:W-:Y:S01]  /*14b40*/  CS2R R108, SRZ ;  /* 0x00000000006c7805 */ /* 0x000fe2000001ff00 */
[----:B------:R-:W-:Y:S01]  /*14b50*/  USHF.R.S32.HI UR5, URZ, 0x7, UR10 ;  /* 0x000000073f057899 */ /* 0x000fe2000801140a */
[----:B------:R-:W-:Y:S02]  /*14b60*/  IMAD.MOV.U32 R110, RZ, RZ, RZ ;  /* 0x000000ffff6e7224 */ /* 0x000fe400078e00ff */
[----:B------:R-:W-:Y:S01]  /*14b70*/  UMOV UR10, UR13 ;  /* 0x0000000d000a7c82 */ /* 0x000fe20008000000 */
[----:B------:R-:W-:Y:S01]  /*14b80*/  UMOV UR4, URZ ;  /* 0x0000003f00047c82 */ /* 0x000fe20008000000 */
[----:B------:R-:W-:-:S02]  /*14b90*/  USHF.R.S32.HI UR36, URZ, 0x1f, UR17 ;  /* 0x0000001f3f247899 */ /* 0x000fc40008011411 */
[----:B------:R-:W-:Y:S02]  /*14ba0*/  USHF.R.S32.HI UR37, URZ, 0x1f, UR18 ;  /* 0x0000001f3f257899 */ /* 0x000fe40008011412 */
[----:B------:R-:W-:Y:S02]  /*14bb0*/  UIADD3.64 UR22, UR10, 0x2, URZ ;  /* 0x000000020a167897 */ /* 0x000fe4000fffe03f */
[----:B------:R-:W-:Y:S02]  /*14bc0*/  UIADD3.64 UR26, UR10, 0x4, URZ ;  /* 0x000000040a1a7897 */ /* 0x000fe4000fffe03f */
[----:B------:R-:W-:Y:S01]  /*14bd0*/  UIADD3.64 UR20, UR8, 0x2, URZ ;  /* 0x0000000208147897 */ /* 0x000fe2000fffe03f */
[----:B------:R-:W-:Y:S01]  /*14be0*/  IMAD.MOV.U32 R111, RZ, RZ, RZ ;  /* 0x000000ffff6f7224 */ /* 0x000fe200078e00ff */
        /* <DEDUP_REMOVED lines=20> */
[C---:B------:R-:W-:Y:S01]  /*14d30*/  LOP3.LUT R8, R9.reuse, 0x10, RZ, 0x3c, !PT ;  /* 0x0000001009087812 */ /* 0x040fe200078e3cff */
[----:B------:R-:W-:Y:S01]  /*14d40*/  UIADD3.64 UR24, UR8, 0x4, URZ ;  /* 0x0000000408187897 */ /* 0x000fe2000fffe03f */
[C---:B0-----:R-:W-:Y:S01]  /*14d50*/  LOP3.LUT R7, R9.reuse, 0x20, RZ, 0x3c, !PT ;  /* 0x0000002009077812 */ /* 0x041fe200078e3cff */
[----:B------:R-:W-:Y:S01]  /*14d60*/  ULDC UR6, c[0x0][0x230] ;  /* 0x00008c0000067ab9 */ /* 0x000fe20000000800 */
[C---:B------:R-:W-:Y:S02]  /*14d70*/  LOP3.LUT R6, R9.reuse, 0x30, RZ, 0x3c, !PT ;  /* 0x0000003009067812 */ /* 0x040fe400078e3cff */
[C---:B--2---:R-:W-:Y:S02]  /*14d80*/  LOP3.LUT R5, R9.reuse, 0x40, RZ, 0x3c, !PT ;  /* 0x0000004009057812 */ /* 0x044fe400078e3cff */
[C---:B------:R-:W-:Y:S02]  /*14d90*/  LOP3.LUT R4, R9.reuse, 0x50, RZ, 0x3c, !PT ;  /* 0x0000005009047812 */ /* 0x040fe400078e3cff */
[----:B---3--:R-:W-:-:S02]  /*14da0*/  LOP3.LUT R3, R9, 0x60, RZ, 0x3c, !PT ;  /* 0x0000006009037812 */ /* 0x008fc400078e3cff */
[----:B-1--4-:R-:W-:-:S07]  /*14db0*/  LOP3.LUT R2, R9, 0x70, RZ, 0x3c, !PT ;  /* 0x0000007009027812 */ /* 0x012fce00078e3cff */
.L_x_2:
[----:B------:R-:W2:Y:S01]  /*14dc0*/  LDL R13, [R1+0x44c] ;  /* 0x00044c00010d7983 */ /* 0x000ea20000100800 */
[----:B------:R-:W0:Y:S03]  /*14dd0*/  S2R R10, SR_TID.X ;  /* 0x00000000000a7919 */ /* 0x000e260000002100 */
[----:B------:R1:W-:Y:S04]  /*14de0*/  STL [R1+0xbf0], R23 ;  /* 0x000bf01701007387 */ /* 0x0003e80000100800 */
[----:B-1----:R-:W3:Y:S01]  /*14df0*/  LDL R23, [R1+0x440] ;  /* 0x0004400001177983 */ /* 0x002ee20000100800 */
[----:B------:R-:W-:-:S03]  /*14e00*/  UIMAD UR13, UR4, -0x80, UR6 ;  /* 0xffffff80040d78a4 */ /* 0x000fc6000f8e0206 */
[----:B------:R1:W-:Y:S04]  /*14e10*/  STL [R1+0xbec], R22 ;  /* 0x000bec1601007387 */ /* 0x0003e80000100800 */
[----:B------:R4:W-:Y:S04]  /*14e20*/  STL [R1+0xbe8], R21 ;  /* 0x000be81501007387 */ /* 0x0009e80000100800 */
[----:B------:R4:W-:Y:S01]  /*14e30*/  STL [R1+0xbe4], R20 ;  /* 0x000be41401007387 */ /* 0x0009e20000100800 */
[----:B-1----:R-:W1:Y:S01]  /*14e40*/  S2R R22, SR_TID.X ;  /* 0x0000000000167919 */ /* 0x002e620000002100 */
[----:B0-----:R-:W-:-:S02]  /*14e50*/  SHF.R.U32.HI R10, RZ, 0x6, R10 ;  /* 0x00000006ff0a7819 */ /* 0x001fc4000001160a */
[----:B------:R0:W-:Y:S02]  /*14e60*/  STL [R1+0xbe0], R19 ;  /* 0x000be01301007387 */ /* 0x0001e40000100800 */
[----:B------:R-:W-:Y:S02]  /*14e70*/  SGXT.U32 R10, R10, 0x1 ;  /* 0x000000010a0a781a */ /* 0x000fe40000000000 */
[----:B------:R-:W-:Y:S02]  /*14e80*/  STL [R1+0xbdc], R18 ;  /* 0x000bdc1201007387 */ /* 0x000fe40000100800 */
[----:B----4-:R-:W-:Y:S02]  /*14e90*/  LOP3.LUT R21, R10, 0x2, RZ, 0xfc, !PT ;  /* 0x000000020a157812 */ /* 0x010fe400078efcff */
[----:B------:R4:W-:Y:S02]  /*14ea0*/  STL [R1+0xbd8], R17 ;  /* 0x000bd81101007387 */ /* 0x0009e40000100800 */
[----:B------:R-:W-:-:S02]  /*14eb0*/  ISETP.GE.AND P2, PT, R21, UR13, PT ;  /* 0x0000000d15007c0c */ /* 0x000fc4000bf46270 */
[----:B------:R-:W-:Y:S04]  /*14ec0*/  STL [R1+0xbd4], R16 ;  /* 0x000bd41001007387 */ /* 0x000fe80000100800 */
[----:B------:R-:W-:Y:S04]  /*14ed0*/  STL [R1+0xbd0], R15 ;  /* 0x000bd00f01007387 */ /* 0x000fe80000100800 */
[----:B------:R-:W-:Y:S04]  /*14ee0*/  STL [R1+0xbcc], R14 ;  /* 0x000bcc0e01007387 */ /* 0x000fe80000100800 */
[----:B-----5:R-:W-:Y:S01]  /*14ef0*/  STL [R1+0xbc8], R9 ;  /* 0x000bc80901007387 */ /* 0x020fe20000100800 */
[----:B-1----:R-:W-:-:S03]  /*14f00*/  SHF.R.U32.HI R20, RZ, 0x6, R22 ;  /* 0x00000006ff147819 */ /* 0x002fc60000011616 */
[----:B------:R-:W-:Y:S01]  /*14f10*/  STL [R1+0xbc4], R207 ;  /* 0x000bc4cf01007387 */ /* 0x000fe20000100800 */
[----:B------:R-:W-:-:S03]  /*14f20*/  SGXT.U32 R20, R20, 0x1 ;  /* 0x000000011414781a */ /* 0x000fc60000000000 */
[----:B------:R-:W-:Y:S04]  /*14f30*/  STL [R1+0xbc0], R8 ;  /* 0x000bc00801007387 */ /* 0x000fe80000100800 */
[----:B------:R-:W-:Y:S04]  /*14f40*/  STL [R1+0xbbc], R7 ;  /* 0x000bbc0701007387 */ /* 0x000fe80000100800 */
[----:B------:R-:W-:Y:S04]  /*14f50*/  STL [R1+0xbb8], R6 ;  /* 0x000bb80601007387 */ /* 0x000fe80000100800 */
[----:B------:R-:W-:Y:S01]  /*14f60*/  STL [R1+0xbb4], R5 ;  /* 0x000bb40501007387 */ /* 0x000fe20000100800 */
[----:B0-----:R-:W-:-:S03]  /*14f70*/  LOP3.LUT R19, R20, 0x4, RZ, 0xfc, !PT ;  /* 0x0000000414137812 */ /* 0x001fc600078efcff */
[----:B------:R-:W-:Y:S04]  /*14f80*/  STL [R1+0xbb0], R4 ;  /* 0x000bb00401007387 */ /* 0x000fe80000100800 */
[----:B------:R-:W-:Y:S04]  /*14f90*/  STL [R1+0xbac], R3 ;  /* 0x000bac0301007387 */ /* 0x000fe80000100800 */
[----:B------:R-:W-:Y:S04]  /*14fa0*/  STL [R1+0xba8], R2 ;  /* 0x000ba80201007387 */ /* 0x000fe80000100800 */
[----:B-----5:R-:W-:Y:S04]  /*14fb0*/  STL [R1+0xb44], R0 ;  /* 0x000b440001007387 */ /* 0x020fe80000100800 */
[----:B------:R-:W3:Y:S04]  /*14fc0*/  LDL R21, [R1+0x448] ;  /* 0x0004480001157983 */ /* 0x000ee80000100800 */
[----:B------:R-:W3:Y:S01]  /*14fd0*/  LDL R20, [R1+0x63c] ;  /* 0x00063c0001147983 */ /* 0x000ee20000100800 */
[----:B------:R-:W-:-:S03]  /*14fe0*/  ISETP.GE.AND P3, PT, R19, UR13, PT ;  /* 0x0000000d13007c0c */ /* 0x000fc6000bf66270 */
[----:B------:R-:W3:Y:S04]  /*14ff0*/  LDL R19, [R1+0x444] ;  /* 0x0004440001137983 */ /* 0x000ee80000100800 */
[----:B----4-:R-:W4:Y:S01]  /*15000*/  LDL R17, [R1+0x638] ;  /* 0x0006380001117983 */ /* 0x010f220000100800 */
[----:B------:R-:W-:Y:S01]  /*15010*/  SHF.R.U32.HI R22, RZ, 0x6, R22 ;  /* 0x00000006ff167819 */ /* 0x000fe20000011616 */
[----:B------:R-:W0:Y:S03]  /*15020*/  S2R R12, SR_TID.X ;  /* 0x00000000000c7919 */ /* 0x000e260000002100 */
[----:B------:R-:W-:-:S04]  /*15030*/  SGXT.U32 R22, R22, 0x1 ;  /* 0x000000011616781a */ /* 0x000fc80000000000 */
[----:B------:R-:W-:Y:S02]  /*15040*/  LOP3.LUT R11, R22, 0x6, RZ, 0xfc, !PT ;  /* 0x00000006160b7812 */ /* 0x000fe400078efcff */
[----:B------:R-:W1:Y:S02]  /*15050*/  S2R R22, SR_TID.X ;  /* 0x0000000000167919 */ /* 0x000e640000002100 */
[----:B------:R-:W-:Y:S02]  /*15060*/  ISETP.GE.AND P4, PT, R11, UR13, PT ;  /* 0x0000000d0b007c0c */ /* 0x000fe4000bf86270 */
[----:B------:R-:W1:Y:S01]  /*15070*/  S2R R11, SR_TID.X ;  /* 0x00000000000b7919 */ /* 0x000e620000002100 */
[----:B------:R-:W-:Y:S02]  /*15080*/  PRMT R199, RZ, 0x7610, R199 ;  /* 0x00007610ffc77816 */ /* 0x000fe400000000c7 */
[----:B0-----:R-:W-:-:S04]  /*15090*/  SHF.R.U32.HI R10, RZ, 0x6, R12 ;  /* 0x00000006ff0a7819 */ /* 0x001fc8000001160c */
[----:B------:R-:W-:Y:S02]  /*150a0*/  SGXT.U32 R10, R10, 0x1 ;  /* 0x000000010a0a781a */ /* 0x000fe40000000000 */
[----:B-1----:R-:W-:-:S04]  /*150b0*/  SHF.R.U32.HI R22, RZ, 0x6, R22 ;  /* 0x00000006ff167819 */ /* 0x002fc80000011616 */
[----:B------:R-:W-:Y:S02]  /*150c0*/  SGXT.U32 R22, R22, 0x1 ;  /* 0x000000011616781a */ /* 0x000fe40000000000 */
[----:B------:R-:W-:Y:S02]  /*150d0*/  ISETP.GE.AND P1, PT, R10, UR13, PT ;  /* 0x0000000d0a007c0c */ /* 0x000fe4000bf26270 */
[----:B------:R-:W-:Y:S02]  /*150e0*/  LOP3.LUT R11, R11, 0x7f, RZ, 0xc0, !PT ;  /* 0x0000007f0b0b7812 */ /* 0x000fe400078ec0ff */
[----:B------:R-:W-:Y:S02]  /*150f0*/  LOP3.LUT R10, R22, 0x8, RZ, 0xfc, !PT ;  /* 0x00000008160a7812 */ /* 0x000fe400078efcff */
[----:B------:R-:W-:Y:S02]  /*15100*/  ISETP.GE.AND P0, PT, R11, UR13, PT ;  /* 0x0000000d0b007c0c */ /* 0x000fe4000bf06270 */
[----:B------:R-:W-:-:S02]  /*15110*/  ISETP.GE.AND P5, PT, R10, UR13, PT ;  /* 0x0000000d0a007c0c */ /* 0x000fc4000bfa6270 */
[----:B------:R-:W-:Y:S02]  /*15120*/  PRMT R195, RZ, 0x7610, R195 ;  /* 0x00007610ffc37816 */ /* 0x000fe400000000c3 */
[----:B------:R-:W-:Y:S01]  /*15130*/  PRMT R189, RZ, 0x7610, R189 ;  /* 0x00007610ffbd7816 */ /* 0x000fe200000000bd */
[----:B--2---:R-:W-:Y:S02]  /*15140*/  @!P2 IMAD.MOV.U32 R10, RZ, RZ, R13 ;  /* 0x000000ffff0aa224 */ /* 0x004fe400078e000d */
[----:B---3--:R-:W-:Y:S02]  /*15150*/  @!P2 IMAD.MOV.U32 R11, RZ, RZ, R23 ;  /* 0x000000ffff0ba224 */ /* 0x008fe400078e0017 */
[----:B------:R-:W2:Y:S04]  /*15160*/  LDL R23, [R1+0x634] ;  /* 0x0006340001177983 */ /* 0x000ea80000100800 */
[----:B------:R0:W3:Y:S02]  /*15170*/  @!P2 LDG.E.U8 R199, desc[UR28][R10.64] ;  /* 0x0000001c0ac7a981 */ /* 0x0000e4000c1e1100 */
[----:B0-----:R-:W-:-:S02]  /*15180*/  @!P3 IMAD.MOV.U32 R11, RZ, RZ, R21 ;  /* 0x000000ffff0bb224 */ /* 0x001fc400078e0015 */
[----:B------:R-:W-:-:S05]  /*15190*/  @!P3 IMAD.MOV.U32 R10, RZ, RZ, R20 ;  /* 0x000000ffff0ab224 */ /* 0x000fca00078e0014 */
[----:B------:R4:W3:Y:S02]  /*151a0*/  @!P3 LDG.E.U8 R195, desc[UR28][R10.64] ;  /* 0x0000001c0ac3b981 */ /* 0x0008e4000c1e1100 */
[----:B----4-:R-:W-:Y:S02]  /*151b0*/  @!P4 IMAD.MOV.U32 R10, RZ, RZ, R17 ;  /* 0x000000ffff0ac224 */ /* 0x010fe400078e0011 */
[----:B------:R-:W-:Y:S01]  /*151c0*/  @!P4 IMAD.MOV.U32 R11, RZ, RZ, R19 ;  /* 0x000000ffff0bc224 */ /* 0x000fe200078e0013 */
[----:B------:R-:W0:Y:S04]  /*151d0*/  S2R R13, SR_TID.X ;  /* 0x00000000000d7919 */ /* 0x000e280000002100 */
[----:B------:R1:W4:Y:S01]  /*151e0*/  @!P4 LDG.E.U8 R189, desc[UR28][R10.64] ;  /* 0x0000001c0abdc981 */ /* 0x000322000c1e1100 */
[----:B------:R-:W1:Y:S01]  /*151f0*/  S2R R21, SR_TID.X ;  /* 0x0000000000157919 */ /* 0x000e620000002100 */
[----:B------:R-:W-:-:S02]  /*15200*/  PRMT R161, RZ, 0x7610, R161 ;  /* 0x00007610ffa17816 */ /* 0x000fc400000000a1 */
[----:B------:R-:W-:Y:S01]  /*15210*/  LOP3.LUT R22, R22, 0xa, RZ, 0xfc, !PT ;  /* 0x0000000a16167812 */ /* 0x000fe200078efcff */
[----:B------:R-:W3:Y:S04]  /*15220*/  LDL R19, [R1+0x60c] ;  /* 0x00060c0001137983 */ /* 0x000ee80000100800 */
[----:B------:R-:W4:Y:S01]  /*15230*/  LDL R11, [R1+0x43c] ;  /* 0x00043c00010b7983 */ /* 0x000f220000100800 */
[----:B0-----:R-:W-:-:S04]  /*15240*/  SHF.R.U32.HI R13, RZ, 0x6, R13 ;  /* 0x00000006ff0d7819 */ /* 0x001fc8000001160d */
[----:B------:R-:W-:-:S04]  /*15250*/  SGXT.U32 R13, R13, 0x1 ;  /* 0x000000010d0d781a */ /* 0x000fc80000000000 */
[----:B------:R-:W-:Y:S02]  /*15260*/  LOP3.LUT R17, R13, 0xc, RZ, 0xfc, !PT ;  /* 0x0000000c0d117812 */ /* 0x000fe400078efcff */
[----:B------:R-:W0:Y:S02]  /*15270*/  S2R R13, SR_TID.X ;  /* 0x00000000000d7919 */ /* 0x000e240000002100 */
[----:B------:R-:W-:Y:S02]  /*15280*/  ISETP.GE.AND P2, PT, R17, UR13, PT ;  /* 0x0000000d11007c0c */ /* 0x000fe4000bf46270 */
[----:B0-----:R-:W-:Y:S02]  /*15290*/  SHF.R.U32.HI R20, RZ, 0x6, R13 ;  /* 0x00000006ff147819 */ /* 0x001fe4000001160d */
[----:B------:R-:W-:Y:S01]  /*152a0*/  ISETP.GE.AND P6, PT, R22, UR13, PT ;  /* 0x0000000d16007c0c */ /* 0x000fe2000bfc6270 */
[----:B------:R-:W3:Y:S01]  /*152b0*/  LDL R13, [R1+0x628] ;  /* 0x00062800010d7983 */ /* 0x000ee20000100800 */
[----:B------:R-:W-:-:S03]  /*152c0*/  SGXT.U32 R20, R20, 0x1 ;  /* 0x000000011414781a */ /* 0x000fc60000000000 */
[----:B------:R-:W3:Y:S01]  /*152d0*/  LDL R22, [R1+0x624] ;  /* 0x0006240001167983 */ /* 0x000ee20000100800 */
[----:B------:R-:W-:Y:S02]  /*152e0*/  LOP3.LUT R17, R20, 0x10, RZ, 0xfc, !PT ;  /* 0x0000001014117812 */ /* 0x000fe400078efcff */
[----:B-1----:R-:W-:Y:S02]  /*152f0*/  SHF.R.U32.HI R20, RZ, 0x6, R21 ;  /* 0x00000006ff147819 */ /* 0x002fe40000011615 */
[----:B------:R-:W3:Y:S02]  /*15300*/  LDL R21, [R1+0x614] ;  /* 0x0006140001157983 */ /* 0x000ee40000100800 */
[----:B------:R-:W-:-:S04]  /*15310*/  SGXT.U32 R20, R20, 0x1 ;  /* 0x000000011414781a */ /* 0x000fc80000000000 */
[----:B------:R-:W-:Y:S02]  /*15320*/  LOP3.LUT R10, R20, 0x12, RZ, 0xfc, !PT ;  /* 0x00000012140a7812 */ /* 0x000fe400078efcff */
[----:B------:R-:W3:Y:S02]  /*15330*/  LDL R20, [R1+0x618] ;  /* 0x0006180001147983 */ /* 0x000ee40000100800 */
[----:B------:R-:W-:Y:S02]  /*15340*/  ISETP.GE.AND P4, PT, R10, UR13, PT ;  /* 0x0000000d0a007c0c */ /* 0x000fe4000bf86270 */
[----:B------:R-:W-:Y:S02]  /*15350*/  ISETP.GE.AND P3, PT, R17, UR13, PT ;  /* 0x0000000d11007c0c */ /* 0x000fe4000bf66270 */
[----:B------:R-:W3:Y:S01]  /*15360*/  LDL R17, [R1+0x610] ;  /* 0x0006100001117983 */ /* 0x000ee20000100800 */
[----:B--2---:R-:W-:-:S05]  /*15370*/  @!P5 IMAD.MOV.U32 R10, RZ, RZ, R23 ;  /* 0x000000ffff0ad224 */ /* 0x004fca00078e0017 */
[----:B----4-:R0:W2:Y:S04]  /*15380*/  @!P5 LDG.E.U8 R161, desc[UR28][R10.64] ;  /* 0x0000001c0aa1d981 */ /* 0x0100a8000c1e1100 */
[----:B------:R-:W0:Y:S04]  /*15390*/  LDL R10, [R1+0x62c] ;  /* 0x00062c00010a7983 */ /* 0x000e280000100800 */
[----:B------:R-:W0:Y:S01]  /*153a0*/  LDL R11, [R1+0x630] ;  /* 0x00063000010b7983 */ /* 0x000e220000100800 */
[----:B------:R-:W1:Y:S01]  /*153b0*/  S2R R23, SR_TID.X ;  /* 0x0000000000177919 */ /* 0x000e620000002100 */
[----:B------:R-:W-:-:S02]  /*153c0*/  PRMT R160, RZ, 0x7610, R160 ;  /* 0x00007610ffa07816 */ /* 0x000fc400000000a0 */
[----:B------:R-:W-:Y:S02]  /*153d0*/  PRMT R163, RZ, 0x7610, R163 ;  /* 0x00007610ffa37816 */ /* 0x000fe400000000a3 */
[----:B------:R-:W-:Y:S02]  /*153e0*/  PRMT R165, RZ, 0x7610, R165 ;  /* 0x00007610ffa57816 */ /* 0x000fe400000000a5 */
[----:B------:R-:W-:Y:S02]  /*153f0*/  PRMT R164, RZ, 0x7610, R164 ;  /* 0x00007610ffa47816 */ /* 0x000fe400000000a4 */
[----:B-1----:R-:W-:-:S04]  /*15400*/  SHF.R.U32.HI R23, RZ, 0x6, R23 ;  /* 0x00000006ff177819 */ /* 0x002fc80000011617 */
[----:B------:R-:W-:Y:S02]  /*15410*/  SGXT.U32 R23, R23, 0x1 ;  /* 0x000000011717781a */ /* 0x000fe40000000000 */
[----:B0-----:R-:W-:-:S04]  /*15420*/  @!P6 LOP3.LUT R11, R11, R10, RZ, 0x3c, !PT ;  /* 0x0000000a0b0be212 */ /* 0x001fc800078e3cff */
[----:B------:R-:W-:-:S04]  /*15430*/  @!P6 LOP3.LUT R10, R11, R10, RZ, 0x3c, !PT ;  /* 0x0000000a0b0ae212 */ /* 0x000fc800078e3cff */
[----:B------:R-:W-:-:S05]  /*15440*/  @!P6 LOP3.LUT R11, R11, R10, RZ, 0x3c, !PT ;  /* 0x0000000a0b0be212 */ /* 0x000fca00078e3cff */
[----:B------:R0:W4:Y:S02]  /*15450*/  @!P6 LDG.E.U8 R160, desc[UR28][R10.64] ;  /* 0x0000001c0aa0e981 */ /* 0x000124000c1e1100 */
[----:B0-----:R-:W-:Y:S01]  /*15460*/  LOP3.LUT R11, R23, 0x14, RZ, 0xfc, !PT ;  /* 0x00000014170b7812 */ /* 0x001fe200078efcff */
[----:B---3--:R-:W-:-:S03]  /*15470*/  @!P2 IMAD.MOV.U32 R10, RZ, RZ, R13 ;  /* 0x000000ffff0aa224 */ /* 0x008fc600078e000d */
[----:B------:R-:W-:Y:S01]  /*15480*/  ISETP.GE.AND P5, PT, R11, UR13, PT ;  /* 0x0000000d0b007c0c */ /* 0x000fe2000bfa6270 */
[----:B------:R-:W-:Y:S01]  /*15490*/  @!P2 IMAD.MOV.U32 R11, RZ, RZ, R22 ;  /* 0x000000ffff0ba224 */ /* 0x000fe200078e0016 */
[----:B------:R-:W-:-:S04]  /*154a0*/  LOP3.LUT R23, R23, 0x16, RZ, 0xfc, !PT ;  /* 0x0000001617177812 */ /* 0x000fc800078efcff */
[----:B------:R0:W3:Y:S01]  /*154b0*/  @!P2 LDG.E.U8 R163, desc[UR28][R10.64] ;  /* 0x0000001c0aa3a981 */ /* 0x0000e2000c1e1100 */
[----:B------:R-:W-:-:S03]  /*154c0*/  ISETP.GE.AND P6, PT, R23, UR13, PT ;  /* 0x0000000d17007c0c */ /* 0x000fc6000bfc6270 */
[----:B------:R-:W2:Y:S01]  /*154d0*/  LDL R23, [R1+0x608] ;  /* 0x0006080001177983 */ /* 0x000ea20000100800 */
[----:B0-----:R-:W-:Y:S02]  /*154e0*/  @!P3 IMAD.MOV.U32 R10, RZ, RZ, R20 ;  /* 0x000000ffff0ab224 */ /* 0x001fe400078e0014 */
[----:B------:R-:W-:Y:S01]  /*154f0*/  @!P3 IMAD.MOV.U32 R11, RZ, RZ, R21 ;  /* 0x000000ffff0bb224 */ /* 0x000fe200078e0015 */
[----:B------:R-:W0:Y:S04]  /*15500*/  S2R R13, SR_TID.X ;  /* 0x00000000000d7919 */ /* 0x000e280000002100 */
[----:B------:R1:W3:Y:S01]  /*15510*/  @!P3 LDG.E.U8 R165, desc[UR28][R10.64] ;  /* 0x0000001c0aa5b981 */ /* 0x0002e2000c1e1100 */
[----:B------:R-:W0:Y:S01]  /*15520*/  S2R R22, SR_TID.X ;  /* 0x0000000000167919 */ /* 0x000e220000002100 */
[----:B------:R-:W-:-:S02]  /*15530*/  PRMT R167, RZ, 0x7610, R167 ;  /* 0x00007610ffa77816 */ /* 0x000fc400000000a7 */
[----:B------:R-:W4:Y:S01]  /*15540*/  LDL R20, [R1+0x5f0] ;  /* 0x0005f00001147983 */ /* 0x000f220000100800 */
[----:B-1----:R-:W-:Y:S02]  /*15550*/  @!P4 IMAD.MOV.U32 R10, RZ, RZ, R17 ;  /* 0x000000ffff0ac224 */ /* 0x002fe400078e0011 */
[----:B------:R-:W-:-:S05]  /*15560*/  @!P4 IMAD.MOV.U32 R11, RZ, RZ, R19 ;  /* 0x000000ffff0bc224 */ /* 0x000fca00078e0013 */
[----:B------:R2:W3:Y:S04]  /*15570*/  @!P4 LDG.E.U8 R164, desc[UR28][R10.64] ;  /* 0x0000001c0aa4c981 */ /* 0x0004e8000c1e1100 */
[----:B------:R-:W4:Y:S01]  /*15580*/  LDL R11, [R1+0x604] ;  /* 0x00060400010b7983 */ /* 0x000f220000100800 */
[----:B0-----:R-:W-:-:S04]  /*15590*/  SHF.R.U32.HI R13, RZ, 0x6, R13 ;  /* 0x00000006ff0d7819 */ /* 0x001fc8000001160d */
[----:B------:R-:W-:-:S04]  /*155a0*/  SGXT.U32 R13, R13, 0x1 ;  /* 0x000000010d0d781a */ /* 0x000fc80000000000 */
[----:B------:R-:W-:Y:S02]  /*155b0*/  LOP3.LUT R13, R13, 0x18, RZ, 0xfc, !PT ;  /* 0x000000180d0d7812 */ /* 0x000fe400078efcff */
[----:B------:R-:W-:Y:S02]  /*155c0*/  SHF.R.U32.HI R21, RZ, 0x6, R22 ;  /* 0x00000006ff157819 */ /* 0x000fe40000011616 */
[----:B------:R-:W-:Y:S01]  /*155d0*/  ISETP.GE.AND P2, PT, R13, UR13, PT ;  /* 0x0000000d0d007c0c */ /* 0x000fe2000bf46270 */
[----:B------:R-:W3:Y:S01]  /*155e0*/  LDL R22, [R1+0x5f4] ;  /* 0x0005f40001167983 */ /* 0x000ee20000100800 */
[----:B------:R-:W-:-:S03]  /*155f0*/  SGXT.U32 R21, R21, 0x1 ;  /* 0x000000011515781a */ /* 0x000fc60000000000 */
[----:B------:R-:W3:Y:S01]  /*15600*/  LDL R13, [R1+0x5f8] ;  /* 0x0005f800010d7983 */ /* 0x000ee20000100800 */
[C---:B------:R-:W-:Y:S02]  /*15610*/  LOP3.LUT R19, R21.reuse, 0x1a, RZ, 0xfc, !PT ;  /* 0x0000001a15137812 */ /* 0x040fe400078efcff */
[----:B------:R-:W-:Y:S02]  /*15620*/  LOP3.LUT R17, R21, 0x1c, RZ, 0xfc, !PT ;  /* 0x0000001c15117812 */ /* 0x000fe400078efcff */
[----:B------:R-:W3:Y:S01]  /*15630*/  LDL R21, [R1+0x5ec] ;  /* 0x0005ec0001157983 */ /* 0x000ee20000100800 */
[----:B------:R-:W-:Y:S02]  /*15640*/  ISETP.GE.AND P3, PT, R19, UR13, PT ;  /* 0x0000000d13007c0c */ /* 0x000fe4000bf66270 */
[----:B------:R-:W-:Y:S01]  /*15650*/  ISETP.GE.AND P4, PT, R17, UR13, PT ;  /* 0x0000000d11007c0c */ /* 0x000fe2000bf86270 */
[----:B------:R-:W3:Y:S04]  /*15660*/  LDL R19, [R1+0x5e4] ;  /* 0x0005e40001137983 */ /* 0x000ee80000100800 */
        /* <DEDUP_REMOVED lines=20> */
[----:B------:R-:W-:Y:S01]  /*157b0*/  LOP3.LUT R23, R23, 0x22, RZ, 0xfc, !PT ;  /* 0x0000002217177812 */ /* 0x000fe200078efcff */
[----:B------:R-:W0:Y:S03]  /*157c0*/  S2R R13, SR_TID.X ;  /* 0x00000000000d7919 */ /* 0x000e260000002100 */
[----:B------:R1:W3:Y:S01]  /*157d0*/  @!P2 LDG.E.U8 R169, desc[UR28][R10.64] ;  /* 0x0000001c0aa9a981 */ /* 0x0002e2000c1e1100 */
[----:B------:R-:W-:-:S03]  /*157e0*/  ISETP.GE.AND P6, PT, R23, UR13, PT ;  /* 0x0000000d17007c0c */ /* 0x000fc6000bfc6270 */
[----:B------:R-:W2:Y:S01]  /*157f0*/  LDL R23, [R1+0x5d8] ;  /* 0x0005d80001177983 */ /* 0x000ea20000100800 */
[----:B------:R-:W-:-:S03]  /*15800*/  PRMT R173, RZ, 0x7610, R173 ;  /* 0x00007610ffad7816 */ /* 0x000fc600000000ad */
[----:B------:R-:W4:Y:S01]  /*15810*/  LDL R22, [R1+0x5c4] ;  /* 0x0005c40001167983 */ /* 0x000f220000100800 */
[----:B-1----:R-:W-:Y:S02]  /*15820*/  @!P3 IMAD.MOV.U32 R10, RZ, RZ, R20 ;  /* 0x000000ffff0ab224 */ /* 0x002fe400078e0014 */
[----:B------:R-:W-:-:S05]  /*15830*/  @!P3 IMAD.MOV.U32 R11, RZ, RZ, R21 ;  /* 0x000000ffff0bb224 */ /* 0x000fca00078e0015 */
[----:B------:R1:W3:Y:S02]  /*15840*/  @!P3 LDG.E.U8 R168, desc[UR28][R10.64] ;  /* 0x0000001c0aa8b981 */ /* 0x0002e4000c1e1100 */
[----:B-1----:R-:W-:Y:S02]  /*15850*/  @!P4 IMAD.MOV.U32 R10, RZ, RZ, R17 ;  /* 0x000000ffff0ac224 */ /* 0x002fe400078e0011 */
[----:B------:R-:W-:Y:S01]  /*15860*/  @!P4 IMAD.MOV.U32 R11, RZ, RZ, R19 ;  /* 0x000000ffff0bc224 */ /* 0x000fe200078e0013 */
[----:B0-----:R-:W-:Y:S01]  /*15870*/  SHF.R.U32.HI R13, RZ, 0x6, R13 ;  /* 0x00000006ff0d7819 */ /* 0x001fe2000001160d */
[----:B------:R-:W0:Y:S03]  /*15880*/  S2R R21, SR_TID.X ;  /* 0x0000000000157919 */ /* 0x000e260000002100 */
[----:B------:R1:W3:Y:S04]  /*15890*/  @!P4 LDG.E.U8 R171, desc[UR28][R10.64] ;  /* 0x0000001c0aabc981 */ /* 0x0002e8000c1e1100 */
[----:B------:R-:W3:Y:S04]  /*158a0*/  LDL R19, [R1+0x5b4] ;  /* 0x0005b40001137983 */ /* 0x000ee80000100800 */
[----:B------:R-:W4:Y:S01]  /*158b0*/  LDL R11, [R1+0x5d4] ;  /* 0x0005d400010b7983 */ /* 0x000f220000100800 */
[----:B------:R-:W-:-:S04]  /*158c0*/  SGXT.U32 R13, R13, 0x1 ;  /* 0x000000010d0d781a */ /* 0x000fc80000000000 */
[----:B------:R-:W-:Y:S02]  /*158d0*/  LOP3.LUT R17, R13, 0x24, RZ, 0xfc, !PT ;  /* 0x000000240d117812 */ /* 0x000fe400078efcff */
[----:B------:R-:W1:Y:S02]  /*158e0*/  S2R R13, SR_TID.X ;  /* 0x00000000000d7919 */ /* 0x000e640000002100 */
[----:B------:R-:W-:Y:S02]  /*158f0*/  ISETP.GE.AND P2, PT, R17, UR13, PT ;  /* 0x0000000d11007c0c */ /* 0x000fe4000bf46270 */
[----:B-1----:R-:W-:Y:S02]  /*15900*/  SHF.R.U32.HI R20, RZ, 0x6, R13 ;  /* 0x00000006ff147819 */ /* 0x002fe4000001160d */
[----:B------:R-:W3:Y:S02]  /*15910*/  LDL R13, [R1+0x5c8] ;  /* 0x0005c800010d7983 */ /* 0x000ee40000100800 */
[----:B------:R-:W-:-:S04]  /*15920*/  SGXT.U32 R20, R20, 0x1 ;  /* 0x000000011414781a */ /* 0x000fc80000000000 */
[----:B------:R-:W-:Y:S02]  /*15930*/  LOP3.LUT R17, R20, 0x26, RZ, 0xfc, !PT ;  /* 0x0000002614117812 */ /* 0x000fe400078efcff */
[----:B0-----:R-:W-:Y:S02]  /*15940*/  SHF.R.U32.HI R20, RZ, 0x6, R21 ;  /* 0x00000006ff147819 */ /* 0x001fe40000011615 */
        /* <DEDUP_REMOVED lines=240> */
[----:B------:R-:W-:Y:S01]  /*16850*/  @!P2 IMAD.MOV.U32 R11, RZ, RZ, R19 ;  /* 0x000000ffff0ba224 */ /* 0x000fe200078e0013 */
[----:B------:R-:W3:Y:S04]  /*16860*/  LDL R20, [R1+0x4d8] ;  /* 0x0004d80001147983 */ /* 0x000ee80000100800 */
[----:B------:R2:W3:Y:S04]  /*16870*/  @!P2 LDG.E.U8 R198, desc[UR28][R10.64] ;  /* 0x0000001c0ac6a981 */ /* 0x0004e8000c1e1100 */
[----:B------:R-:W4:Y:S01]  /*16880*/  LDL R11, [R1+0x4f4] ;  /* 0x0004f400010b7983 */ /* 0x000f220000100800 */
[----:B0-----:R-:W-:-:S04]  /*16890*/  SHF.R.U32.HI R13, RZ, 0x6, R13 ;  /* 0x00000006ff0d7819 */ /* 0x001fc8000001160d */
[----:B------:R-:W-:-:S04]  /*168a0*/  SGXT.U32 R13, R13, 0x1 ;  /* 0x000000010d0d781a */ /* 0x000fc80000000000 */
[----:B------:R-:W-:Y:S02]  /*168b0*/  LOP3.LUT R13, R13, 0x5c, RZ, 0xfc, !PT ;  /* 0x0000005c0d0d7812 */ /* 0x000fe400078efcff */
[----:B------:R-:W-:Y:S02]  /*168c0*/  SHF.R.U32.HI R22, RZ, 0x6, R22 ;  /* 0x00000006ff167819 */ /* 0x000fe40000011616 */
[----:B------:R-:W-:Y:S02]  /*168d0*/  ISETP.GE.AND P4, PT, R13, UR13, PT ;  /* 0x0000000d0d007c0c */ /* 0x000fe4000bf86270 */
[----:B------:R-:W-:Y:S01]  /*168e0*/  SGXT.U32 R22, R22, 0x1 ;  /* 0x000000011616781a */ /* 0x000fe20000000000 */
[----:B------:R-:W3:Y:S03]  /*168f0*/  LDL R13, [R1+0x4e8] ;  /* 0x0004e800010d7983 */ /* 0x000ee60000100800 */
[----:B------:R-:W-:-:S02]  /*16900*/  LOP3.LUT R19, R22, 0x60, RZ, 0xfc, !PT ;  /* 0x0000006016137812 */ /* 0x000fc400078efcff */
        /* <DEDUP_REMOVED lines=25> */
[----:B------:R-:W0:Y:S04]  /*16aa0*/  S2R R13, SR_TID.X ;  /* 0x00000000000d7919 */ /* 0x000e280000002100 */
[----:B------:R1:W3:Y:S01]  /*16ab0*/  @!P4 LDG.E.U8 R204, desc[UR28][R10.64] ;  /* 0x0000001c0accc981 */ /* 0x0002e2000c1e1100 */
[----:B------:R-:W-:Y:S02]  /*16ac0*/  LOP3.LUT R23, R23, 0x66, RZ, 0xfc, !PT ;  /* 0x0000006617177812 */ /* 0x000fe400078efcff */
[----:B------:R-:W-:Y:S01]  /*16ad0*/  PRMT R209, RZ, 0x7610, R209 ;  /* 0x00007610ffd17816 */ /* 0x000fe200000000d1 */
[----:B------:R-:W2:Y:S01]  /*16ae0*/  LDL R21, [R1+0x4c0] ;  /* 0x0004c00001157983 */ /* 0x000ea20000100800 */
[----:B-1----:R-:W-:-:S02]  /*16af0*/  @!P3 IMAD.MOV.U32 R10, RZ, RZ, R20 ;  /* 0x000000ffff0ab224 */ /* 0x002fc400078e0014 */
[----:B------:R-:W-:Y:S01]  /*16b00*/  @!P3 IMAD.MOV.U32 R11, RZ, RZ, R22 ;  /* 0x000000ffff0bb224 */ /* 0x000fe200078e0016 */
[----:B0-----:R-:W-:-:S04]  /*16b10*/  SHF.R.U32.HI R13, RZ, 0x6, R13 ;  /* 0x00000006ff0d7819 */ /* 0x001fc8000001160d */
[----:B------:R0:W3:Y:S01]  /*16b20*/  @!P3 LDG.E.U8 R208, desc[UR28][R10.64] ;  /* 0x0000001c0ad0b981 */ /* 0x0000e2000c1e1100 */
[----:B------:R-:W-:-:S03]  /*16b30*/  ISETP.GE.AND P5, PT, R23, UR13, PT ;  /* 0x0000000d17007c0c */ /* 0x000fc6000bfa6270 */
[----:B------:R-:W4:Y:S01]  /*16b40*/  LDL R20, [R1+0x4ac] ;  /* 0x0004ac0001147983 */ /* 0x000f220000100800 */
[----:B0-----:R-:W-:Y:S02]  /*16b50*/  @!P2 IMAD.MOV.U32 R10, RZ, RZ, R17 ;  /* 0x000000ffff0aa224 */ /* 0x001fe400078e0011 */
[----:B------:R-:W-:Y:S01]  /*16b60*/  @!P2 IMAD.MOV.U32 R11, RZ, RZ, R19 ;  /* 0x000000ffff0ba224 */ /* 0x000fe200078e0013 */
[----:B------:R-:W-:Y:S01]  /*16b70*/  SGXT.U32 R13, R13, 0x1 ;  /* 0x000000010d0d781a */ /* 0x000fe20000000000 */
[----:B------:R-:W3:Y:S04]  /*16b80*/  LDL R19, [R1+0x4a4] ;  /* 0x0004a40001137983 */ /* 0x000ee80000100800 */
[----:B------:R0:W3:Y:S04]  /*16b90*/  @!P2 LDG.E.U8 R210, desc[UR28][R10.64] ;  /* 0x0000001c0ad2a981 */ /* 0x0000e8000c1e1100 */
[----:B------:R-:W0:Y:S04]  /*16ba0*/  LDL R10, [R1+0x4c4] ;  /* 0x0004c400010a7983 */ /* 0x000e280000100800 */
[----:B------:R-:W0:Y:S01]  /*16bb0*/  LDL R11, [R1+0x4c8] ;  /* 0x0004c800010b7983 */ /* 0x000e220000100800 */
[----:B------:R-:W-:-:S02]  /*16bc0*/  LOP3.LUT R17, R13, 0x68, RZ, 0xfc, !PT ;  /* 0x000000680d117812 */ /* 0x000fc400078efcff */
[----:B------:R-:W1:Y:S02]  /*16bd0*/  S2R R13, SR_TID.X ;  /* 0x00000000000d7919 */ /* 0x000e640000002100 */
[----:B------:R-:W-:Y:S02]  /*16be0*/  ISETP.GE.AND P2, PT, R17, UR13, PT ;  /* 0x0000000d11007c0c */ /* 0x000fe4000bf46270 */
[----:B------:R-:W3:Y:S01]  /*16bf0*/  LDL R17, [R1+0x4a8] ;  /* 0x0004a80001117983 */ /* 0x000ee20000100800 */
[----:B-1----:R-:W-:-:S03]  /*16c00*/  SHF.R.U32.HI R22, RZ, 0x6, R13 ;  /* 0x00000006ff167819 */ /* 0x002fc6000001160d */
[----:B------:R-:W4:Y:S01]  /*16c10*/  LDL R13, [R1+0x4b0] ;  /* 0x0004b000010d7983 */ /* 0x000f220000100800 */
[----:B------:R-:W-:-:S04]  /*16c20*/  SGXT.U32 R22, R22, 0x1 ;  /* 0x000000011616781a */ /* 0x000fc80000000000 */
[----:B------:R-:W-:-:S04]  /*16c30*/  LOP3.LUT R23, R22, 0x6a, RZ, 0xfc, !PT ;  /* 0x0000006a16177812 */ /* 0x000fc800078efcff */
[----:B------:R-:W-:Y:S02]  /*16c40*/  ISETP.GE.AND P4, PT, R23, UR13, PT ;  /* 0x0000000d17007c0c */ /* 0x000fe4000bf86270 */
[----:B------:R-:W3:Y:S01]  /*16c50*/  LDL.LU R23, [R1+0xbf0] ;  /* 0x000bf00001177983 */ /* 0x000ee20000300800 */
[----:B0-----:R-:W-:-:S04]  /*16c60*/  @!P6 LOP3.LUT R11, R11, R10, RZ, 0x3c, !PT ;  /* 0x0000000a0b0be212 */ /* 0x001fc800078e3cff */
[----:B------:R-:W-:-:S04]  /*16c70*/  @!P6 LOP3.LUT R10, R11, R10, RZ, 0x3c, !PT ;  /* 0x0000000a0b0ae212 */ /* 0x000fc800078e3cff */
[----:B------:R-:W-:-:S05]  /*16c80*/  @!P6 LOP3.LUT R11, R11, R10, RZ, 0x3c, !PT ;  /* 0x0000000a0b0be212 */ /* 0x000fca00078e3cff */
[----:B------:R2:W3:Y:S04]  /*16c90*/  @!P6 LDG.E.U8 R209, desc[UR28][R10.64] ;  /* 0x0000001c0ad1e981 */ /* 0x0004e8000c1e1100 */
[----:B------:R-:W4:Y:S01]  /*16ca0*/  LDL R11, [R1+0x4bc] ;  /* 0x0004bc00010b7983 */ /* 0x000f220000100800 */
[----:B------:R-:W-:Y:S01]  /*16cb0*/  PRMT R216, RZ, 0x7610, R216 ;  /* 0x00007610ffd87816 */ /* 0x000fe200000000d8 */
[----:B--2---:R-:W-:Y:S01]  /*16cc0*/  @!P5 IMAD.MOV.U32 R10, RZ, RZ, R21 ;  /* 0x000000ffff0ad224 */ /* 0x004fe200078e0015 */
[----:B------:R-:W-:-:S04]  /*16cd0*/  LOP3.LUT R22, R22, 0x6c, RZ, 0xfc, !PT ;  /* 0x0000006c16167812 */ /* 0x000fc800078efcff */
[----:B------:R-:W-:Y:S02]  /*16ce0*/  ISETP.GE.AND P3, PT, R22, UR13, PT ;  /* 0x0000000d16007c0c */ /* 0x000fe4000bf66270 */
[----:B------:R-:W0:Y:S01]  /*16cf0*/  S2R R22, SR_TID.X ;  /* 0x0000000000167919 */ /* 0x000e220000002100 */
[----:B----4-:R1:W2:Y:S04]  /*16d00*/  @!P5 LDG.E.U8 R216, desc[UR28][R10.64] ;  /* 0x0000001c0ad8d981 */ /* 0x0102a8000c1e1100 */
[----:B------:R-:W1:Y:S04]  /*16d10*/  LDL R10, [R1+0x4b4] ;  /* 0x0004b400010a7983 */ /* 0x000e680000100800 */
[----:B------:R-:W1:Y:S01]  /*16d20*/  LDL R11, [R1+0x4b8] ;  /* 0x0004b800010b7983 */ /* 0x000e620000100800 */
[----:B------:R-:W-:-:S02]  /*16d30*/  PRMT R218, RZ, 0x7610, R218 ;  /* 0x00007610ffda7816 */ /* 0x000fc400000000da */
[----:B0-----:R-:W-:Y:S02]  /*16d40*/  SHF.R.U32.HI R21, RZ, 0x6, R22 ;  /* 0x00000006ff157819 */ /* 0x001fe40000011616 */
[----:B------:R-:W-:Y:S02]  /*16d50*/  PRMT R220, RZ, 0x7610, R220 ;  /* 0x00007610ffdc7816 */ /* 0x000fe400000000dc */
[----:B------:R-:W-:Y:S02]  /*16d60*/  SGXT.U32 R21, R21, 0x1 ;  /* 0x000000011515781a */ /* 0x000fe40000000000 */
[----:B------:R-:W-:Y:S02]  /*16d70*/  PRMT R224, RZ, 0x7610, R224 ;  /* 0x00007610ffe07816 */ /* 0x000fe400000000e0 */
[C---:B------:R-:W-:Y:S02]  /*16d80*/  LOP3.LUT R22, R21.reuse, 0x70, RZ, 0xfc, !PT ;  /* 0x0000007015167812 */ /* 0x040fe400078efcff */
[----:B------:R-:W-:-:S02]  /*16d90*/  LOP3.LUT R21, R21, 0x72, RZ, 0xfc, !PT ;  /* 0x0000007215157812 */ /* 0x000fc400078efcff */
[----:B------:R-:W-:Y:S02]  /*16da0*/  ISETP.GE.AND P5, PT, R22, UR13, PT ;  /* 0x0000000d16007c0c */ /* 0x000fe4000bfa6270 */
[----:B------:R-:W4:Y:S01]  /*16db0*/  LDL.LU R22, [R1+0xbec] ;  /* 0x000bec0001167983 */ /* 0x000f220000300800 */
[----:B------:R-:W-:-:S03]  /*16dc0*/  ISETP.GE.AND P6, PT, R21, UR13, PT ;  /* 0x0000000d15007c0c */ /* 0x000fc6000bfc6270 */
[----:B------:R-:W2:Y:S01]  /*16dd0*/  LDL.LU R21, [R1+0xbe8] ;  /* 0x000be80001157983 */ /* 0x000ea20000300800 */
[----:B-1----:R-:W-:-:S04]  /*16de0*/  @!P2 LOP3.LUT R11, R11, R10, RZ, 0x3c, !PT ;  /* 0x0000000a0b0ba212 */ /* 0x002fc800078e3cff */
[----:B------:R-:W-:-:S04]  /*16df0*/  @!P2 LOP3.LUT R10, R11, R10, RZ, 0x3c, !PT ;  /* 0x0000000a0b0aa212 */ /* 0x000fc800078e3cff */
[----:B------:R-:W-:-:S05]  /*16e00*/  @!P2 LOP3.LUT R11, R11, R10, RZ, 0x3c, !PT ;  /* 0x0000000a0b0ba212 */ /* 0x000fca00078e3cff */
[----:B------:R0:W2:Y:S02]  /*16e10*/  @!P2 LDG.E.U8 R218, desc[UR28][R10.64] ;  /* 0x0000001c0adaa981 */ /* 0x0000a4000c1e1100 */
[----:B0-----:R-:W-:Y:S02]  /*16e20*/  @!P4 IMAD.MOV.U32 R10, RZ, RZ, R13 ;  /* 0x000000ffff0ac224 */ /* 0x001fe400078e000d */
[----:B------:R-:W-:-:S05]  /*16e30*/  @!P4 IMAD.MOV.U32 R11, RZ, RZ, R20 ;  /* 0x000000ffff0bc224 */ /* 0x000fca00078e0014 */
[----:B------:R3:W2:Y:S02]  /*16e40*/  @!P4 LDG.E.U8 R220, desc[UR28][R10.64] ;  /* 0x0000001c0adcc981 */ /* 0x0006a4000c1e1100 */
[----:B---3--:R-:W-:Y:S02]  /*16e50*/  @!P3 IMAD.MOV.U32 R10, RZ, RZ, R17 ;  /* 0x000000ffff0ab224 */ /* 0x008fe400078e0011 */
[----:B------:R-:W-:Y:S01]  /*16e60*/  @!P3 IMAD.MOV.U32 R11, RZ, RZ, R19 ;  /* 0x000000ffff0bb224 */ /* 0x000fe200078e0013 */
[----:B------:R-:W0:Y:S04]  /*16e70*/  S2R R13, SR_TID.X ;  /* 0x00000000000d7919 */ /* 0x000e280000002100 */
[----:B------:R1:W3:Y:S01]  /*16e80*/  @!P3 LDG.E.U8 R224, desc[UR28][R10.64] ;  /* 0x0000001c0ae0b981 */ /* 0x0002e2000c1e1100 */
[----:B------:R-:W-:-:S03]  /*16e90*/  PRMT R226, RZ, 0x7610, R226 ;  /* 0x00007610ffe27816 */ /* 0x000fc600000000e2 */
[----:B------:R-:W4:Y:S04]  /*16ea0*/  LDL R17, [R1+0x47c] ;  /* 0x00047c0001117983 */ /* 0x000f280000100800 */
[----:B------:R-:W1:Y:S04]  /*16eb0*/  LDL R10, [R1+0x494] ;  /* 0x00049400010a7983 */ /* 0x000e680000100800 */
[----:B------:R-:W1:Y:S01]  /*16ec0*/  LDL R11, [R1+0x498] ;  /* 0x00049800010b7983 */ /* 0x000e620000100800 */
[----:B0-----:R-:W-:-:S03]  /*16ed0*/  SHF.R.U32.HI R19, RZ, 0x6, R13 ;  /* 0x00000006ff137819 */ /* 0x001fc6000001160d */
[----:B------:R-:W2:Y:S01]  /*16ee0*/  LDL R13, [R1+0x480] ;  /* 0x00048000010d7983 */ /* 0x000ea20000100800 */
[----:B------:R-:W-:-:S04]  /*16ef0*/  SGXT.U32 R19, R19, 0x1 ;  /* 0x000000011313781a */ /* 0x000fc80000000000 */
[C---:B------:R-:W-:Y:S02]  /*16f00*/  LOP3.LUT R20, R19.reuse, 0x74, RZ, 0xfc, !PT ;  /* 0x0000007413147812 */ /* 0x040fe400078efcff */
[----:B------:R-:W-:Y:S02]  /*16f10*/  LOP3.LUT R19, R19, 0x76, RZ, 0xfc, !PT ;  /* 0x0000007613137812 */ /* 0x000fe400078efcff */
[----:B------:R-:W-:Y:S02]  /*16f20*/  ISETP.GE.AND P2, PT, R20, UR13, PT ;  /* 0x0000000d14007c0c */ /* 0x000fe4000bf46270 */
[----:B------:R-:W3:Y:S01]  /*16f30*/  LDL.LU R20, [R1+0xbe4] ;  /* 0x000be40001147983 */ /* 0x000ee20000300800 */
[----:B------:R-:W-:-:S03]  /*16f40*/  ISETP.GE.AND P3, PT, R19, UR13, PT ;  /* 0x0000000d13007c0c */ /* 0x000fc6000bf66270 */
[----:B------:R-:W3:Y:S01]  /*16f50*/  LDL.LU R19, [R1+0xbe0] ;  /* 0x000be00001137983 */ /* 0x000ee20000300800 */
[----:B-1----:R-:W-:-:S04]  /*16f60*/  @!P5 LOP3.LUT R11, R11, R10, RZ, 0x3c, !PT ;  /* 0x0000000a0b0bd212 */ /* 0x002fc800078e3cff */
[----:B------:R-:W-:-:S04]  /*16f70*/  @!P5 LOP3.LUT R10, R11, R10, RZ, 0x3c, !PT ;  /* 0x0000000a0b0ad212 */ /* 0x000fc800078e3cff */
[----:B------:R-:W-:-:S05]  /*16f80*/  @!P5 LOP3.LUT R11, R11, R10, RZ, 0x3c, !PT ;  /* 0x0000000a0b0bd212 */ /* 0x000fca00078e3cff */
[----:B------:R0:W3:Y:S04]  /*16f90*/  @!P5 LDG.E.U8 R226, desc[UR28][R10.64] ;  /* 0x0000001c0ae2d981 */ /* 0x0000e8000c1e1100 */
[----:B------:R-:W0:Y:S04]  /*16fa0*/  LDL R10, [R1+0x48c] ;  /* 0x00048c00010a7983 */ /* 0x000e280000100800 */
[----:B------:R-:W0:Y:S01]  /*16fb0*/  LDL R11, [R1+0x490] ;  /* 0x00049000010b7983 */ /* 0x000e220000100800 */
[----:B------:R-:W-:Y:S02]  /*16fc0*/  PRMT R228, RZ, 0x7610, R228 ;  /* 0x00007610ffe47816 */ /* 0x000fe400000000e4 */
[----:B0-----:R-:W-:-:S04]  /*16fd0*/  @!P6 LOP3.LUT R11, R11, R10, RZ, 0x3c, !PT ;  /* 0x0000000a0b0be212 */ /* 0x001fc800078e3cff */
[----:B------:R-:W-:-:S04]  /*16fe0*/  @!P6 LOP3.LUT R10, R11, R10, RZ, 0x3c, !PT ;  /* 0x0000000a0b0ae212 */ /* 0x000fc800078e3cff */
[----:B------:R-:W-:-:S05]  /*16ff0*/  @!P6 LOP3.LUT R11, R11, R10, RZ, 0x3c, !PT ;  /* 0x0000000a0b0be212 */ /* 0x000fca00078e3cff */
[----:B------:R0:W3:Y:S04]  /*17000*/  @!P6 LDG.E.U8 R228, desc[UR28][R10.64] ;  /* 0x0000001c0ae4e981 */ /* 0x0000e8000c1e1100 */
[----:B------:R-:W0:Y:S04]  /*17010*/  LDL R10, [R1+0x484] ;  /* 0x00048400010a7983 */ /* 0x000e280000100800 */
[----:B------:R-:W0:Y:S01]  /*17020*/  LDL R11, [R1+0x488] ;  /* 0x00048800010b7983 */ /* 0x000e220000100800 */
[----:B------:R-:W-:Y:S02]  /*17030*/  PRMT R230, RZ, 0x7610, R230 ;  /* 0x00007610ffe67816 */ /* 0x000fe400000000e6 */
[----:B------:R-:W-:-:S02]  /*17040*/  PRMT R18, RZ, 0x7610, R18 ;  /* 0x00007610ff127816 */ /* 0x000fc40000000012 */
[----:B0-----:R-:W-:-:S04]  /*17050*/  @!P2 LOP3.LUT R11, R11, R10, RZ, 0x3c, !PT ;  /* 0x0000000a0b0ba212 */ /* 0x001fc800078e3cff */
[----:B------:R-:W-:-:S04]  /*17060*/  @!P2 LOP3.LUT R10, R11, R10, RZ, 0x3c, !PT ;  /* 0x0000000a0b0aa212 */ /* 0x000fc800078e3cff */
[----:B------:R-:W-:-:S05]  /*17070*/  @!P2 LOP3.LUT R11, R11, R10, RZ, 0x3c, !PT ;  /* 0x0000000a0b0ba212 */ /* 0x000fca00078e3cff */
[----:B------:R2:W3:Y:S02]  /*17080*/  @!P2 LDG.E.U8 R230, desc[UR28][R10.64] ;  /* 0x0000001c0ae6a981 */ /* 0x0004e4000c1e1100 */
[----:B--2---:R-:W-:Y:S02]  /*17090*/  @!P3 IMAD.MOV.U32 R10, RZ, RZ, R13 ;  /* 0x000000ffff0ab224 */ /* 0x004fe400078e000d */
[----:B----4-:R-:W-:Y:S01]  /*170a0*/  @!P3 IMAD.MOV.U32 R11, RZ, RZ, R17 ;  /* 0x000000ffff0bb224 */ /* 0x010fe200078e0011 */
[----:B------:R-:W-:Y:S01]  /*170b0*/  PRMT R203, RZ, 0x7610, R203 ;  /* 0x00007610ffcb7816 */ /* 0x000fe200000000cb */
[----:B------:R-:W2:Y:S04]  /*170c0*/  LDL R17, [R1+0x5dc] ;  /* 0x0005dc0001117983 */ /* 0x000ea80000100800 */
[----:B------:R-:W4:Y:S04]  /*170d0*/  @!P3 LDG.E.U8 R18, desc[UR28][R10.64] ;  /* 0x0000001c0a12b981 */ /* 0x000f28000c1e1100 */
[----:B------:R-:W3:Y:S04]  /*170e0*/  LDL R13, [R1+0x5e0] ;  /* 0x0005e000010d7983 */ /* 0x000ee80000100800 */
[----:B------:R-:W2:Y:S04]  /*170f0*/  LDL R10, [R1+0x640] ;  /* 0x00064000010a7983 */ /* 0x000ea80000100800 */
[----:B------:R-:W2:Y:S01]  /*17100*/  LDL R11, [R1+0x644] ;  /* 0x00064400010b7983 */ /* 0x000ea20000100800 */
[----:B------:R-:W-:-:S03]  /*17110*/  UISETP.GE.AND UP0, UPT, UR35, UR13, UPT ;  /* 0x0000000d2300728c */ /* 0x000fc6000bf06270 */
[----:B----4-:R0:W-:Y:S01]  /*17120*/  STL [R1+0x3c], R18 ;  /* 0x00003c1201007387 */ /* 0x0101e20000100800 */
[----:B--2---:R-:W-:-:S04]  /*17130*/  @!P1 LOP3.LUT R11, R11, R10, RZ, 0x3c, !PT ;  /* 0x0000000a0b0b9212 */ /* 0x004fc800078e3cff */
[----:B------:R-:W-:-:S04]  /*17140*/  @!P1 LOP3.LUT R10, R11, R10, RZ, 0x3c, !PT ;  /* 0x0000000a0b0a9212 */ /* 0x000fc800078e3cff */
[----:B------:R-:W-:-:S05]  /*17150*/  @!P1 LOP3.LUT R11, R11, R10, RZ, 0x3c, !PT ;  /* 0x0000000a0b0b9212 */ /* 0x000fca00078e3cff */
[----:B------:R1:W2:Y:S04]  /*17160*/  @!P1 LDG.E.U8 R203, desc[UR28][R10.64] ;  /* 0x0000001c0acb9981 */ /* 0x0002a8000c1e1100 */
[----:B------:R-:W1:Y:S04]  /*17170*/  LDL R10, [R1+0x61c] ;  /* 0x00061c00010a7983 */ /* 0x000e680000100800 */
[----:B------:R-:W1:Y:S01]  /*17180*/  LDL R11, [R1+0x620] ;  /* 0x00062000010b7983 */ /* 0x000e620000100800 */
[----:B------:R-:W-:Y:S01]  /*17190*/  PLOP3.LUT P5, PT, PT, PT, UP0, 0x80, 0x0 ;  /* 0x000000000000781c */ /* 0x000fe20003faf008 */
[----:B------:R-:W-:Y:S01]  /*171a0*/  UISETP.GE.AND UP1, UPT, UR34, UR13, UPT ;  /* 0x0000000d2200728c */ /* 0x000fe2000bf26270 */
[----:B------:R-:W-:-:S05]  /*171b0*/  PLOP3.LUT P4, PT, PT, PT, UP0, 0x80, 0x0 ;  /* 0x000000000000781c */ /* 0x000fca0003f8f008 */
[----:B------:R-:W-:Y:S02]  /*171c0*/  PLOP3.LUT P3, PT, PT, PT, UP1, 0x80, 0x0 ;  /* 0x000000000000781c */ /* 0x000fe40003f6f018 */
[----:B------:R-:W-:Y:S02]  /*171d0*/  PLOP3.LUT P2, PT, PT, PT, UP1, 0x80, 0x0 ;  /* 0x000000000000781c */ /* 0x000fe40003f4f018 */
[----:B------:R-:W-:Y:S02]  /*171e0*/  PRMT R162, RZ, 0x7610, R162 ;  /* 0x00007610ffa27816 */ /* 0x000fe400000000a2 */
[----:B------:R-:W-:Y:S01]  /*171f0*/  PRMT R170, RZ, 0x7610, R170 ;  /* 0x00007610ffaa7816 */ /* 0x000fe200000000aa */
[----:B0-----:R-:W0:Y:S01]  /*17200*/  S2R R18, SR_TID.X ;  /* 0x0000000000127919 */ /* 0x001e220000002100 */
[----:B-1----:R-:W-:-:S04]  /*17210*/  @!P5 LOP3.LUT R11, R11, R10, RZ, 0x3c, !PT ;  /* 0x0000000a0b0bd212 */ /* 0x002fc800078e3cff */
[----:B------:R-:W-:-:S04]  /*17220*/  @!P5 LOP3.LUT R10, R11, R10, RZ, 0x3c, !PT ;  /* 0x0000000a0b0ad212 */ /* 0x000fc800078e3cff */
[----:B------:R-:W-:-:S05]  /*17230*/  @!P5 LOP3.LUT R11, R11, R10, RZ, 0x3c, !PT ;  /* 0x0000000a0b0bd212 */ /* 0x000fca00078e3cff */
[----:B------:R3:W4:Y:S02]  /*17240*/  @!P4 LDG.E.U8 R162, desc[UR28][R10.64] ;  /* 0x0000001c0aa2c981 */ /* 0x000724000c1e1100 */
[----:B---3--:R-:W-:Y:S02]  /*17250*/  @!P3 IMAD.MOV.U32 R10, RZ, RZ, R13 ;  /* 0x000000ffff0ab224 */ /* 0x008fe400078e000d */
[----:B------:R-:W-:Y:S01]  /*17260*/  @!P3 IMAD.MOV.U32 R11, RZ, RZ, R17 ;  /* 0x000000ffff0bb224 */ /* 0x000fe200078e0011 */
[----:B0-----:R-:W-:Y:S01]  /*17270*/  SHF.R.U32.HI R18, RZ, 0x6, R18 ;  /* 0x00000006ff127819 */ /* 0x001fe20000011612 */
[----:B------:R-:W3:Y:S04]  /*17280*/  LDL R17, [R1+0x55c] ;  /* 0x00055c0001117983 */ /* 0x000ee80000100800 */
[----:B------:R0:W4:Y:S01]  /*17290*/  @!P2 LDG.E.U8 R170, desc[UR28][R10.64] ;  /* 0x0000001c0aaaa981 */ /* 0x000122000c1e1100 */
[----:B------:R-:W-:-:S03]  /*172a0*/  PRMT R232, RZ, 0x7610, R232 ;  /* 0x00007610ffe87816 */ /* 0x000fc600000000e8 */
[----:B------:R-:W2:Y:S04]  /*172b0*/  LDL R13, [R1+0x560] ;  /* 0x00056000010d7983 */ /* 0x000ea80000100800 */
[----:B------:R-:W0:Y:S04]  /*172c0*/  LDL R10, [R1+0x474] ;  /* 0x00047400010a7983 */ /* 0x000e280000100800 */
[----:B------:R-:W0:Y:S01]  /*172d0*/  LDL R11, [R1+0x478] ;  /* 0x00047800010b7983 */ /* 0x000e220000100800 */
[----:B------:R-:W-:-:S04]  /*172e0*/  SGXT.U32 R18, R18, 0x1 ;  /* 0x000000011212781a */ /* 0x000fc80000000000 */
[----:B------:R-:W-:-:S04]  /*172f0*/  LOP3.LUT R18, R18, 0x78, RZ, 0xfc, !PT ;  /* 0x0000007812127812 */ /* 0x000fc800078efcff */
[----:B------:R-:W-:Y:S02]  /*17300*/  ISETP.GE.AND P4, PT, R18, UR13, PT ;  /* 0x0000000d12007c0c */ /* 0x000fe4000bf86270 */
[----:B------:R-:W1:Y:S02]  /*17310*/  S2R R18, SR_TID.X ;  /* 0x0000000000127919 */ /* 0x000e640000002100 */
[----:B-1----:R-:W-:-:S04]  /*17320*/  SHF.R.U32.HI R18, RZ, 0x6, R18 ;  /* 0x00000006ff127819 */ /* 0x002fc80000011612 */
[----:B------:R-:W-:-:S04]  /*17330*/  SGXT.U32 R18, R18, 0x1 ;  /* 0x000000011212781a */ /* 0x000fc80000000000 */
[----:B------:R-:W-:-:S04]  /*17340*/  LOP3.LUT R18, R18, 0x7a, RZ, 0xfc, !PT ;  /* 0x0000007a12127812 */ /* 0x000fc800078efcff */
[----:B------:R-:W-:Y:S02]  /*17350*/  ISETP.GE.AND P3, PT, R18, UR13, PT ;  /* 0x0000000d12007c0c */ /* 0x000fe4000bf66270 */
[----:B------:R-:W4:Y:S01]  /*17360*/  LDL.LU R18, [R1+0xbdc] ;  /* 0x000bdc0001127983 */ /* 0x000f220000300800 */
[----:B0-----:R-:W-:-:S04]  /*17370*/  @!P4 LOP3.LUT R11, R11, R10, RZ, 0x3c, !PT ;  /* 0x0000000a0b0bc212 */ /* 0x001fc800078e3cff */
[----:B------:R-:W-:-:S04]  /*17380*/  @!P4 LOP3.LUT R10, R11, R10, RZ, 0x3c, !PT ;  /* 0x0000000a0b0ac212 */ /* 0x000fc800078e3cff */
[----:B------:R-:W-:-:S05]  /*17390*/  @!P4 LOP3.LUT R11, R11, R10, RZ, 0x3c, !PT ;  /* 0x0000000a0b0bc212 */ /* 0x000fca00078e3cff */
[----:B------:R0:W4:Y:S04]  /*173a0*/  @!P4 LDG.E.U8 R232, desc[UR28][R10.64] ;  /* 0x0000001c0ae8c981 */ /* 0x000128000c1e1100 */
[----:B------:R-:W0:Y:S04]  /*173b0*/  LDL R10, [R1+0x59c] ;  /* 0x00059c00010a7983 */ /* 0x000e280000100800 */
[----:B------:R-:W0:Y:S01]  /*173c0*/  LDL R11, [R1+0x5a0] ;  /* 0x0005a000010b7983 */ /* 0x000e220000100800 */
[----:B------:R-:W-:-:S06]  /*173d0*/  UISETP.GE.AND UP0, UPT, UR33, UR13, UPT ;  /* 0x0000000d2100728c */ /* 0x000fcc000bf06270 */
[----:B------:R-:W-:Y:S02]  /*173e0*/  PLOP3.LUT P1, PT, PT, PT, UP0, 0x80, 0x0 ;  /* 0x000000000000781c */ /* 0x000fe40003f2f008 */
[----:B------:R-:W-:Y:S02]  /*173f0*/  PLOP3.LUT P5, PT, PT, PT, UP0, 0x80, 0x0 ;  /* 0x000000000000781c */ /* 0x000fe40003faf008 */
[----:B------:R-:W-:-:S09]  /*17400*/  PRMT R178, RZ, 0x7610, R178 ;  /* 0x00007610ffb27816 */ /* 0x000fd200000000b2 */
        /* <DEDUP_REMOVED lines=9> */
[----:B------:R-:W-:Y:S02]  /*174a0*/  PRMT R234, RZ, 0x7610, R234 ;  /* 0x00007610ffea7816 */ /* 0x000fe400000000ea */
[----:B------:R-:W-:Y:S02]  /*174b0*/  PRMT R186, RZ, 0x7610, R186 ;  /* 0x00007610ffba7816 */ /* 0x000fe400000000ba */
[----:B0-----:R-:W-:-:S04]  /*174c0*/  @!P3 LOP3.LUT R11, R11, R10, RZ, 0x3c, !PT ;  /* 0x0000000a0b0bb212 */ /* 0x001fc800078e3cff */
[----:B------:R-:W-:-:S04]  /*174d0*/  @!P3 LOP3.LUT R10, R11, R10, RZ, 0x3c, !PT ;  /* 0x0000000a0b0ab212 */ /* 0x000fc800078e3cff */
[----:B------:R-:W-:-:S05]  /*174e0*/  @!P3 LOP3.LUT R11, R11, R10, RZ, 0x3c, !PT ;  /* 0x0000000a0b0bb212 */ /* 0x000fca00078e3cff */
[----:B------:R2:W4:Y:S02]  /*174f0*/  @!P3 LDG.E.U8 R234, desc[UR28][R10.64] ;  /* 0x0000001c0aeab981 */ /* 0x000524000c1e1100 */
[----:B--2---:R-:W-:Y:S02]  /*17500*/  @!P2 IMAD.MOV.U32 R10, RZ, RZ, R13 ;  /* 0x000000ffff0aa224 */ /* 0x004fe400078e000d */
[----:B---3--:R-:W-:Y:S01]  /*17510*/  @!P2 IMAD.MOV.U32 R11, RZ, RZ, R17 ;  /* 0x000000ffff0ba224 */ /* 0x008fe200078e0011 */
[----:B------:R-:W-:Y:S01]  /*17520*/  UISETP.GE.AND UP2, UPT, UR31, UR13, UPT ;  /* 0x0000000d1f00728c */ /* 0x000fe2000bf46270 */
[----:B------:R-:W-:Y:S01]  /*17530*/  PRMT R188, RZ, 0x7610, R188 ;  /* 0x00007610ffbc7816 */ /* 0x000fe200000000bc */
[----:B------:R-:W2:Y:S04]  /*17540*/  LDL R13, [R1+0x464] ;  /* 0x00046400010d7983 */ /* 0x000ea80000100800 */
[----:B------:R0:W3:Y:S04]  /*17550*/  @!P6 LDG.E.U8 R186, desc[UR28][R10.64] ;  /* 0x0000001c0abae981 */ /* 0x0000e8000c1e1100 */
[----:B------:R-:W0:Y:S04]  /*17560*/  LDL R10, [R1+0x51c] ;  /* 0x00051c00010a7983 */ /* 0x000e280000100800 */
[----:B------:R-:W0:Y:S01]  /*17570*/  LDL R11, [R1+0x520] ;  /* 0x00052000010b7983 */ /* 0x000e220000100800 */
[----:B------:R-:W-:-:S02]  /*17580*/  PLOP3.LUT P1, PT, PT, PT, UP2, 0x80, 0x0 ;  /* 0x000000000000781c */ /* 0x000fc40003f2f028 */
[----:B------:R-:W-:Y:S02]  /*17590*/  SHF.R.U32.HI R17, RZ, 0x6, R12 ;  /* 0x00000006ff117819 */ /* 0x000fe4000001160c */
[----:B------:R-:W-:Y:S01]  /*175a0*/  PLOP3.LUT P5, PT, PT, PT, UP2, 0x80, 0x0 ;  /* 0x000000000000781c */ /* 0x000fe20003faf028 */
[----:B------:R-:W2:Y:S01]  /*175b0*/  LDL R12, [R1+0x468] ;  /* 0x00046800010c7983 */ /* 0x000ea20000100800 */
        /* <DEDUP_REMOVED lines=40> */
[----:B------:R-:W-:-:S06]  /*17840*/  PRMT R236, RZ, 0x7610, R236 ;  /* 0x00007610ffec7816 */ /* 0x000fcc00000000ec */
[----:B--2---:R-:W2:Y:S01]  /*17850*/  @!P2 LDG.E.U8 R236, desc[UR28][R12.64] ;  /* 0x0000001c0ceca981 */ /* 0x004ea2000c1e1100 */
[----:B------:R-:W-:Y:S01]  /*17860*/  PRMT R240, RZ, 0x7610, R240 ;  /* 0x00007610fff07816 */ /* 0x000fe200000000f0 */
[----:B------:R-:W-:Y:S01]  /*17870*/  BAR.SYNC.DEFER_BLOCKING 0x0 ;  /* 0x0000000000007b1d */ /* 0x000fe20000010000 */
[----:B0-----:R-:W-:-:S04]  /*17880*/  @!P0 LOP3.LUT R11, R11, R10, RZ, 0x3c, !PT ;  /* 0x0000000a0b0b8212 */ /* 0x001fc800078e3cff */
[----:B------:R-:W-:-:S04]  /*17890*/  @!P0 LOP3.LUT R10, R11, R10, RZ, 0x3c, !PT ;  /* 0x0000000a0b0a8212 */ /* 0x000fc800078e3cff */
[----:B------:R-:W-:-:S05]  /*178a0*/  @!P0 LOP3.LUT R11, R11, R10, RZ, 0x3c, !PT ;  /* 0x0000000a0b0b8212 */ /* 0x000fca00078e3cff */
[----:B------:R0:W2:Y:S04]  /*178b0*/  @!P0 LDG.E.U8 R240, desc[UR28][R10.64] ;  /* 0x0000001c0af08981 */ /* 0x0000a8000c1e1100 */
[----:B------:R-:W0:Y:S04]  /*178c0*/  LDL R10, [R1+0xa34] ;  /* 0x000a3400010a7983 */ /* 0x000e280000100800 */
[----:B------:R-:W0:Y:S01]  /*178d0*/  LDL R11, [R1+0xa38] ;  /* 0x000a3800010b7983 */ /* 0x000e220000100800 */
[----:B------:R-:W-:Y:S02]  /*178e0*/  PRMT R242, RZ, 0x7610, R242 ;  /* 0x00007610fff27816 */ /* 0x000fe400000000f2 */
        /* <DEDUP_REMOVED lines=45> */
[----:B------:R-:W4:Y:S04]  /*17bc0*/  @!P0 LDG.E.U8 R16, desc[UR28][R10.64] ;  /* 0x0000001c0a108981 */ /* 0x000f28000c1e1100 */
[----:B----4-:R0:W-:Y:S04]  /*17bd0*/  STL [R1+0x38], R16 ;  /* 0x0000381001007387 */ /* 0x0101e80000100800 */
[----:B0-----:R-:W4:Y:S04]  /*17be0*/  LDL.LU R16, [R1+0xbd4] ;  /* 0x000bd40001107983 */ /* 0x001f280000300800 */
[----:B------:R-:W3:Y:S04]  /*17bf0*/  LDL R10, [R1+0x874] ;  /* 0x00087400010a7983 */ /* 0x000ee80000100800 */
[----:B------:R-:W3:Y:S01]  /*17c00*/  LDL R11, [R1+0x878] ;  /* 0x00087800010b7983 */ /* 0x000ee20000100800 */
[----:B------:R-:W-:-:S02]  /*17c10*/  PRMT R15, RZ, 0x7610, R15 ;  /* 0x00007610ff0f7816 */ /* 0x000fc4000000000f */
[----:B---3--:R-:W-:-:S04]  /*17c20*/  @!P0 LOP3.LUT R11, R11, R10, RZ, 0x3c, !PT ;  /* 0x0000000a0b0b8212 */ /* 0x008fc800078e3cff */
[----:B------:R-:W-:-:S04]  /*17c30*/  @!P0 LOP3.LUT R10, R11, R10, RZ, 0x3c, !PT ;  /* 0x0000000a0b0a8212 */ /* 0x000fc800078e3cff */
[----:B------:R-:W-:-:S05]  /*17c40*/  @!P0 LOP3.LUT R11, R11, R10, RZ, 0x3c, !PT ;  /* 0x0000000a0b0b8212 */ /* 0x000fca00078e3cff */
[----:B------:R-:W3:Y:S04]  /*17c50*/  @!P0 LDG.E.U8 R15, desc[UR28][R10.64] ;  /* 0x0000001c0a0f8981 */ /* 0x000ee8000c1e1100 */
[----:B---3--:R0:W-:Y:S04]  /*17c60*/  STL [R1+0x34], R15 ;  /* 0x0000340f01007387 */ /* 0x0081e80000100800 */
[----:B0-----:R-:W3:Y:S04]  /*17c70*/  LDL.LU R15, [R1+0xbd0] ;  /* 0x000bd000010f7983 */ /* 0x001ee80000300800 */
[----:B------:R-:W2:Y:S04]  /*17c80*/  LDL R10, [R1+0x834] ;  /* 0x00083400010a7983 */ /* 0x000ea80000100800 */
[----:B------:R-:W2:Y:S01]  /*17c90*/  LDL R11, [R1+0x838] ;  /* 0x00083800010b7983 */ /* 0x000ea20000100800 */
[----:B------:R-:W-:-:S02]  /*17ca0*/  PRMT R14, RZ, 0x7610, R14 ;  /* 0x00007610ff0e7816 */ /* 0x000fc4000000000e */
[----:B--2---:R-:W-:-:S04]  /*17cb0*/  @!P0 LOP3.LUT R11, R11, R10, RZ, 0x3c, !PT ;  /* 0x0000000a0b0b8212 */ /* 0x004fc800078e3cff */
[----:B------:R-:W-:-:S04]  /*17cc0*/  @!P0 LOP3.LUT R10, R11, R10, RZ, 0x3c, !PT ;  /* 0x0000000a0b0a8212 */ /* 0x000fc800078e3cff */
[----:B------:R-:W-:-:S05]  /*17cd0*/  @!P0 LOP3.LUT R11, R11, R10, RZ, 0x3c, !PT ;  /* 0x0000000a0b0b8212 */ /* 0x000fca00078e3cff */
[----:B------:R-:W2:Y:S04]  /*17ce0*/  @!P0 LDG.E.U8 R14, desc[UR28][R10.64] ;  /* 0x0000001c0a0e8981 */ /* 0x000ea8000c1e1100 */
[----:B--2---:R0:W-:Y:S04]  /*17cf0*/  STL [R1+0x30], R14 ;  /* 0x0000300e01007387 */ /* 0x0041e80000100800 */
[----:B0-----:R-:W2:Y:S04]  /*17d00*/  LDL.LU R14, [R1+0xbcc] ;  /* 0x000bcc00010e7983 */ /* 0x001ea80000300800 */
[----:B------:R-:W4:Y:S04]  /*17d10*/  LDL R10, [R1+0x7f4] ;  /* 0x0007f400010a7983 */ /* 0x000f280000100800 */
[----:B------:R-:W4:Y:S01]  /*17d20*/  LDL R11, [R1+0x7f8] ;  /* 0x0007f800010b7983 */ /* 0x000f220000100800 */
[----:B------:R-:W-:-:S02]  /*17d30*/  PRMT R9, RZ, 0x7610, R9 ;  /* 0x00007610ff097816 */ /* 0x000fc40000000009 */
[----:B----4-:R-:W-:-:S04]  /*17d40*/  @!P0 LOP3.LUT R11, R11, R10, RZ, 0x3c, !PT ;  /* 0x0000000a0b0b8212 */ /* 0x010fc800078e3cff */
        /* <DEDUP_REMOVED lines=55> */
[----:B--2---:R0:W-:Y:S04]  /*180c0*/  STL [R1+0x18], R159 ;  /* 0x0000189f01007387 */ /* 0x0041e80000100800 */
[----:B0-----:R-:W2:Y:S04]  /*180d0*/  LDL R159, [R1+0x318] ;  /* 0x00031800019f7983 */ /* 0x001ea80000100800 */
        /* <DEDUP_REMOVED lines=35> */
[----:B------:R-:W3:Y:S01]  /*18310*/  @!P0 LDG.E.U8 R2, desc[UR28][R10.64] ;  /* 0x0000001c0a028981 */ /* 0x000ee2000c1e1100 */
[----:B------:R-:W-:-:S03]  /*18320*/  PRMT R158, RZ, 0x7610, R158 ;  /* 0x00007610ff9e7816 */ /* 0x000fc6000000009e */
[----:B---3--:R0:W-:Y:S04]  /*18330*/  STL [R1+0x4], R2 ;  /* 0x0000040201007387 */ /* 0x0081e80000100800 */
[----:B0-----:R-:W3:Y:S04]  /*18340*/  LDL.LU R2, [R1+0xba8] ;  /* 0x000ba80001027983 */ /* 0x001ee80000300800 */
[----:B------:R-:W2:Y:S01]  /*18350*/  LDL R11, [R1+0x314] ;  /* 0x00031400010b7983 */ /* 0x000ea20000100800 */
[----:B------:R-:W-:Y:S01]  /*18360*/  @!P0 IMAD.MOV.U32 R10, RZ, RZ, R159 ;  /* 0x000000ffff0a8224 */ /* 0x000fe200078e009f */
[----:B------:R-:W-:-:S02]  /*18370*/  PRMT R252, RZ, 0x7610, R252 ;  /* 0x00007610fffc7816 */ /* 0x000fc400000000fc */
[----:B------:R-:W4:Y:S04]  /*18380*/  LDL R159, [R1+0x214] ;  /* 0x00021400019f7983 */ /* 0x000f280000100800 */
[----:B--2---:R0:W2:Y:S04]  /*18390*/  @!P0 LDG.E.U8 R158, desc[UR28][R10.64] ;  /* 0x0000001c0a9e8981 */ /* 0x0040a8000c1e1100 */
[----:B------:R-:W0:Y:S04]  /*183a0*/  LDL R10, [R1+0x2d4] ;  /* 0x0002d400010a7983 */ /* 0x000e280000100800 */
[----:B------:R-:W0:Y:S02]  /*183b0*/  LDL R11, [R1+0x2d8] ;  /* 0x0002d800010b7983 */ /* 0x000e240000100800 */
[----:B0-----:R-:W-:-:S04]  /*183c0*/  @!P0 LOP3.LUT R11, R11, R10, RZ, 0x3c, !PT ;  /* 0x0000000a0b0b8212 */ /* 0x001fc800078e3cff */
[----:B------:R-:W-:-:S04]  /*183d0*/  @!P0 LOP3.LUT R10, R11, R10, RZ, 0x3c, !PT ;  /* 0x0000000a0b0a8212 */ /* 0x000fc800078e3cff */
[----:B------:R-:W-:Y:S01]  /*183e0*/  @!P0 LOP3.LUT R11, R11, R10, RZ, 0x3c, !PT ;  /* 0x0000000a0b0b8212 */ /* 0x000fe200078e3cff */
[----:B--2---:R0:W-:Y:S04]  /*183f0*/  STL [R1], R158 ;  /* 0x0000009e01007387 */ /* 0x0041e80000100800 */
[----:B------:R1:W2:Y:S01]  /*18400*/  @!P0 LDG.E.U8 R252, desc[UR28][R10.64] ;  /* 0x0000001c0afc8981 */ /* 0x0002a2000c1e1100 */
[----:B------:R-:W-:-:S03]  /*18410*/  PRMT R249, RZ, 0x7610, R249 ;  /* 0x00007610fff97816 */ /* 0x000fc600000000f9 */
[----:B0-----:R-:W3:Y:S04]  /*18420*/  LDL R158, [R1+0x218] ;  /* 0x00021800019e7983 */ /* 0x001ee80000100800 */
[----:B------:R-:W4:Y:S01]  /*18430*/  LDL R11, [R1+0x294] ;  /* 0x00029400010b7983 */ /* 0x000f220000100800 */
[----:B-1----:R-:W-:-:S03]  /*18440*/  @!P0 IMAD.MOV.U32 R10, RZ, RZ, R0 ;  /* 0x000000ffff0a8224 */ /* 0x002fc600078e0000 */
[----:B--2---:R0:W-:Y:S01]  /*18450*/  STL [R1+0xb90], R252 ;  /* 0x000b90fc01007387 */ /* 0x0041e20000100800 */
[----:B------:R-:W-:Y:S02]  /*18460*/  PRMT R247, RZ, 0x7610, R247 ;  /* 0x00007610fff77816 */ /* 0x000fe400000000f7 */
[----:B------:R-:W-:Y:S01]  /*18470*/  PRMT R245, RZ, 0x7610, R245 ;  /* 0x00007610fff57816 */ /* 0x000fe200000000f5 */
[----:B------:R-:W2:Y:S04]  /*18480*/  LDL R0, [R1+0x1d8] ;  /* 0x0001d80001007983 */ /* 0x000ea80000100800 */
[----:B0-----:R-:W3:Y:S04]  /*18490*/  LDL R252, [R1+0x258] ;  /* 0x0002580001fc7983 */ /* 0x001ee80000100800 */
[----:B----4-:R3:W4:Y:S04]  /*184a0*/  @!P0 LDG.E.U8 R249, desc[UR28][R10.64] ;  /* 0x0000001c0af98981 */ /* 0x010728000c1e1100 */
[----:B------:R-:W2:Y:S01]  /*184b0*/  LDL R11, [R1+0x254] ;  /* 0x00025400010b7983 */ /* 0x000ea20000100800 */
[----:B---3--:R-:W-:-:S05]  /*184c0*/  @!P0 IMAD.MOV.U32 R10, RZ, RZ, R252 ;  /* 0x000000ffff0a8224 */ /* 0x008fca00078e00fc */
[----:B--2---:R0:W2:Y:S04]  /*184d0*/  @!P0 LDG.E.U8 R247, desc[UR28][R10.64] ;  /* 0x0000001c0af78981 */ /* 0x0040a8000c1e1100 */
[----:B----4-:R1:W-:Y:S04]  /*184e0*/  STL [R1+0xb94], R249 ;  /* 0x000b94f901007387 */ /* 0x0103e80000100800 */
[----:B------:R-:W3:Y:S01]  /*184f0*/  LDL R252, [R1+0x154] ;  /* 0x0001540001fc7983 */ /* 0x000ee20000100800 */
[----:B0-----:R-:W-:Y:S02]  /*18500*/  @!P0 IMAD.MOV.U32 R10, RZ, RZ, R158 ;  /* 0x000000ffff0a8224 */ /* 0x001fe400078e009e */
[----:B------:R-:W-:Y:S01]  /*18510*/  @!P0 IMAD.MOV.U32 R11, RZ, RZ, R159 ;  /* 0x000000ffff0b8224 */ /* 0x000fe200078e009f */
[----:B-1----:R-:W4:Y:S04]  /*18520*/  LDL R249, [R1+0x158] ;  /* 0x0001580001f97983 */ /* 0x002f280000100800 */
[----:B------:R0:W3:Y:S04]  /*18530*/  @!P0 LDG.E.U8 R245, desc[UR28][R10.64] ;  /* 0x0000001c0af58981 */ /* 0x0000e8000c1e1100 */
[----:B--2---:R1:W-:Y:S04]  /*18540*/  STL [R1+0xb98], R247 ;  /* 0x000b98f701007387 */ /* 0x0043e80000100800 */
[----:B------:R-:W2:Y:S01]  /*18550*/  LDL R11, [R1+0x1d4] ;  /* 0x0001d400010b7983 */ /* 0x000ea20000100800 */
[----:B------:R-:W-:Y:S01]  /*18560*/  PRMT R243, RZ, 0x7610, R243 ;  /* 0x00007610fff37816 */ /* 0x000fe200000000f3 */
[----:B0-----:R-:W-:-:S02]  /*18570*/  @!P0 IMAD.MOV.U32 R10, RZ, RZ, R0 ;  /* 0x000000ffff0a8224 */ /* 0x001fc400078e0000 */
[----:B------:R-:W4:Y:S04]  /*18580*/  LDL R159, [R1+0x114] ;  /* 0x00011400019f7983 */ /* 0x000f280000100800 */
[----:B-1----:R-:W4:Y:S04]  /*18590*/  LDL R247, [R1+0x198] ;  /* 0x0001980001f77983 */ /* 0x002f280000100800 */
[----:B------:R-:W4:Y:S04]  /*185a0*/  LDL R158, [R1+0x118] ;  /* 0x00011800019e7983 */ /* 0x000f280000100800 */
[----:B---3--:R0:W-:Y:S01]  /*185b0*/  STL [R1+0xb9c], R245 ;  /* 0x000b9cf501007387 */ /* 0x0081e20000100800 */
[----:B------:R-:W-:-:S03]  /*185c0*/  PRMT R241, RZ, 0x7610, R241 ;  /* 0x00007610fff17816 */ /* 0x000fc600000000f1 */
[----:B------:R-:W3:Y:S04]  /*185d0*/  LDL R0, [R1+0xd8] ;  /* 0x0000d80001007983 */ /* 0x000ee80000100800 */
[----:B0-----:R-:W3:Y:S04]  /*185e0*/  LDL R245, [R1+0xd4] ;  /* 0x0000d40001f57983 */ /* 0x001ee80000100800 */
[----:B--2---:R4:W2:Y:S04]  /*185f0*/  @!P0 LDG.E.U8 R243, desc[UR28][R10.64] ;  /* 0x0000001c0af38981 */ /* 0x0048a8000c1e1100 */
[----:B------:R-:W3:Y:S01]  /*18600*/  LDL R11, [R1+0x194] ;  /* 0x00019400010b7983 */ /* 0x000ee20000100800 */
[----:B----4-:R-:W-:Y:S01]  /*18610*/  @!P0 IMAD.MOV.U32 R10, RZ, RZ, R247 ;  /* 0x000000ffff0a8224 */ /* 0x010fe200078e00f7 */
[----:B------:R-:W-:-:S02]  /*18620*/  PRMT R239, RZ, 0x7610, R239 ;  /* 0x00007610ffef7816 */ /* 0x000fc400000000ef */
[----:B------:R-:W-:Y:S02]  /*18630*/  PRMT R237, RZ, 0x7610, R237 ;  /* 0x00007610ffed7816 */ /* 0x000fe400000000ed */
[----:B---3--:R0:W3:Y:S02]  /*18640*/  @!P0 LDG.E.U8 R241, desc[UR28][R10.64] ;  /* 0x0000001c0af18981 */ /* 0x0080e4000c1e1100 */
[----:B0-----:R-:W-:Y:S02]  /*18650*/  @!P0 IMAD.MOV.U32 R10, RZ, RZ, R249 ;  /* 0x000000ffff0a8224 */ /* 0x001fe400078e00f9 */
[----:B------:R-:W-:-:S05]  /*18660*/  @!P0 IMAD.MOV.U32 R11, RZ, RZ, R252 ;  /* 0x000000ffff0b8224 */ /* 0x000fca00078e00fc */
[----:B------:R0:W4:Y:S01]  /*18670*/  @!P0 LDG.E.U8 R239, desc[UR28][R10.64] ;  /* 0x0000001c0aef8981 */ /* 0x000122000c1e1100 */
[----:B------:R-:W-:-:S03]  /*18680*/  PRMT R235, RZ, 0x7610, R235 ;  /* 0x00007610ffeb7816 */ /* 0x000fc600000000eb */
[----:B--2---:R1:W-:Y:S01]  /*18690*/  STL [R1+0xba0], R243 ;  /* 0x000ba0f301007387 */ /* 0x0043e20000100800 */
[----:B0-----:R-:W-:Y:S02]  /*186a0*/  @!P0 IMAD.MOV.U32 R10, RZ, RZ, R158 ;  /* 0x000000ffff0a8224 */ /* 0x001fe400078e009e */
[----:B------:R-:W-:-:S05]  /*186b0*/  @!P0 IMAD.MOV.U32 R11, RZ, RZ, R159 ;  /* 0x000000ffff0b8224 */ /* 0x000fca00078e009f */
[----:B------:R0:W2:Y:S02]  /*186c0*/  @!P0 LDG.E.U8 R237, desc[UR28][R10.64] ;  /* 0x0000001c0aed8981 */ /* 0x0000a4000c1e1100 */
[----:B0-----:R-:W-:Y:S02]  /*186d0*/  @!P0 IMAD.MOV.U32 R10, RZ, RZ, R0 ;  /* 0x000000ffff0a8224 */ /* 0x001fe400078e0000 */
[----:B------:R-:W-:-:S05]  /*186e0*/  @!P0 IMAD.MOV.U32 R11, RZ, RZ, R245 ;  /* 0x000000ffff0b8224 */ /* 0x000fca00078e00f5 */
[----:B------:R0:W2:Y:S04]  /*186f0*/  @!P0 LDG.E.U8 R235, desc[UR28][R10.64] ;  /* 0x0000001c0aeb8981 */ /* 0x0000a8000c1e1100 */
[----:B---3--:R3:W-:Y:S04]  /*18700*/  STL [R1+0xba4], R241 ;  /* 0x000ba4f101007387 */ /* 0x0087e80000100800 */
[----:B------:R-:W0:Y:S04]  /*18710*/  LDL R252, [R1+0x98] ;  /* 0x0000980001fc7983 */ /* 0x000e280000100800 */
[----:B------:R-:W4:Y:S04]  /*18720*/  LDL R11, [R1+0x94] ;  /* 0x00009400010b7983 */ /* 0x000f280000100800 */
[----:B-1----:R-:W2:Y:S04]  /*18730*/  LDL R243, [R1+0x458] ;  /* 0x0004580001f37983 */ /* 0x002ea80000100800 */
[----:B---3--:R-:W3:Y:S04]  /*18740*/  LDL R241, [R1+0x65c] ;  /* 0x00065c0001f17983 */ /* 0x008ee80000100800 */
[----:B------:R-:W2:Y:S04]  /*18750*/  LDL R159, [R1+0xa2c] ;  /* 0x000a2c00019f7983 */ /* 0x000ea80000100800 */
[----:B------:R-:W2:Y:S04]  /*18760*/  LDL R158, [R1+0xa30] ;  /* 0x000a3000019e7983 */ /* 0x000ea80000100800 */
[----:B------:R-:W2:Y:S04]  /*18770*/  LDL R249, [R1+0x9ec] ;  /* 0x0009ec0001f97983 */ /* 0x000ea80000100800 */
[----:B------:R-:W2:Y:S01]  /*18780*/  LDL R247, [R1+0x9f0] ;  /* 0x0009f00001f77983 */ /* 0x000ea20000100800 */
[----:B------:R-:W-:-:S03]  /*18790*/  PRMT R233, RZ, 0x7610, R233 ;  /* 0x00007610ffe97816 */ /* 0x000fc600000000e9 */
[----:B------:R-:W2:Y:S04]  /*187a0*/  LDL R245, [R1+0x9ac] ;  /* 0x0009ac0001f57983 */ /* 0x000ea80000100800 */
[----:B------:R-:W2:Y:S01]  /*187b0*/  LDL R0, [R1+0x9b0] ;  /* 0x0009b00001007983 */ /* 0x000ea20000100800 */
[----:B------:R-:W-:Y:S01]  /*187c0*/  PRMT R231, RZ, 0x7610, R231 ;  /* 0x00007610ffe77816 */ /* 0x000fe200000000e7 */
[----:B0-----:R-:W-:Y:S01]  /*187d0*/  @!P0 IMAD.MOV.U32 R10, RZ, RZ, R252 ;  /* 0x000000ffff0a8224 */ /* 0x001fe200078e00fc */
[----:B------:R-:W-:Y:S01]  /*187e0*/  PRMT R229, RZ, 0x7610, R229 ;  /* 0x00007610ffe57816 */ /* 0x000fe200000000e5 */
[----:B------:R-:W2:Y:S04]  /*187f0*/  LDL R252, [R1+0x8f0] ;  /* 0x0008f00001fc7983 */ /* 0x000ea80000100800 */
[----:B----4-:R3:W4:Y:S02]  /*18800*/  @!P0 LDG.E.U8 R233, desc[UR28][R10.64] ;  /* 0x0000001c0ae98981 */ /* 0x010724000c1e1100 */
[----:B---3--:R-:W-:-:S02]  /*18810*/  @!P0 IMAD.MOV.U32 R10, RZ, RZ, R241 ;  /* 0x000000ffff0a8224 */ /* 0x008fc400078e00f1 */
[----:B--2---:R-:W-:Y:S01]  /*18820*/  @!P0 IMAD.MOV.U32 R11, RZ, RZ, R243 ;  /* 0x000000ffff0b8224 */ /* 0x004fe200078e00f3 */
[----:B------:R-:W2:Y:S04]  /*18830*/  LDL R241, [R1+0x970] ;  /* 0x0009700001f17983 */ /* 0x000ea80000100800 */
[----:B------:R-:W3:Y:S04]  /*18840*/  LDL R243, [R1+0x96c] ;  /* 0x00096c0001f37983 */ /* 0x000ee80000100800 */
[----:B------:R0:W4:Y:S02]  /*18850*/  @!P0 LDG.E.U8 R231, desc[UR28][R10.64] ;  /* 0x0000001c0ae78981 */ /* 0x000124000c1e1100 */
[----:B0-----:R-:W-:-:S02]  /*18860*/  @!P0 IMAD.MOV.U32 R10, RZ, RZ, R158 ;  /* 0x000000ffff0a8224 */ /* 0x001fc400078e009e */
[----:B------:R-:W-:Y:S01]  /*18870*/  @!P0 IMAD.MOV.U32 R11, RZ, RZ, R159 ;  /* 0x000000ffff0b8224 */ /* 0x000fe200078e009f */
[----:B------:R-:W4:Y:S04]  /*18880*/  LDL R158, [R1+0x930] ;  /* 0x00093000019e7983 */ /* 0x000f280000100800 */
[----:B------:R-:W4:Y:S01]  /*18890*/  LDL R159, [R1+0x92c] ;  /* 0x00092c00019f7983 */ /* 0x000f220000100800 */
[----:B------:R-:W-:-:S03]  /*188a0*/  PRMT R227, RZ, 0x7610, R227 ;  /* 0x00007610ffe37816 */ /* 0x000fc600000000e3 */
[----:B------:R0:W4:Y:S01]  /*188b0*/  @!P0 LDG.E.U8 R229, desc[UR28][R10.64] ;  /* 0x0000001c0ae58981 */ /* 0x000122000c1e1100 */
[----:B------:R-:W-:Y:S01]  /*188c0*/  PRMT R225, RZ, 0x7610, R225 ;  /* 0x00007610ffe17816 */ /* 0x000fe200000000e1 */
[----:B0-----:R-:W-:Y:S02]  /*188d0*/  @!P0 IMAD.MOV.U32 R10, RZ, RZ, R247 ;  /* 0x000000ffff0a8224 */ /* 0x001fe400078e00f7 */
[----:B------:R-:W-:Y:S01]  /*188e0*/  @!P0 IMAD.MOV.U32 R11, RZ, RZ, R249 ;  /* 0x000000ffff0b8224 */ /* 0x000fe200078e00f9 */
[----:B------:R-:W-:Y:S01]  /*188f0*/  PRMT R223, RZ, 0x7610, R223 ;  /* 0x00007610ffdf7816 */ /* 0x000fe200000000df */
[----:B------:R-:W4:Y:S04]  /*18900*/  LDL R249, [R1+0x82c] ;  /* 0x00082c0001f97983 */ /* 0x000f280000100800 */
[----:B------:R0:W4:Y:S01]  /*18910*/  @!P0 LDG.E.U8 R227, desc[UR28][R10.64] ;  /* 0x0000001c0ae38981 */ /* 0x000122000c1e1100 */
[----:B------:R-:W-:-:S03]  /*18920*/  PRMT R221, RZ, 0x7610, R221 ;  /* 0x00007610ffdd7816 */ /* 0x000fc600000000dd */
[----:B------:R-:W4:Y:S01]  /*18930*/  LDL R247, [R1+0x830] ;  /* 0x0008300001f77983 */ /* 0x000f220000100800 */
[----:B0-----:R-:W-:Y:S02]  /*18940*/  @!P0 IMAD.MOV.U32 R10, RZ, RZ, R0 ;  /* 0x000000ffff0a8224 */ /* 0x001fe400078e0000 */
[----:B------:R-:W-:Y:S01]  /*18950*/  @!P0 IMAD.MOV.U32 R11, RZ, RZ, R245 ;  /* 0x000000ffff0b8224 */ /* 0x000fe200078e00f5 */
[----:B------:R-:W4:Y:S04]  /*18960*/  LDL R0, [R1+0x8b0] ;  /* 0x0008b00001007983 */ /* 0x000f280000100800 */
[----:B------:R2:W4:Y:S04]  /*18970*/  @!P0 LDG.E.U8 R225, desc[UR28][R10.64] ;  /* 0x0000001c0ae18981 */ /* 0x000528000c1e1100 */
[----:B------:R-:W4:Y:S01]  /*18980*/  LDL R245, [R1+0x8ac] ;  /* 0x0008ac0001f57983 */ /* 0x000f220000100800 */
[----:B--2---:R-:W-:-:S03]  /*18990*/  @!P0 IMAD.MOV.U32 R10, RZ, RZ, R241 ;  /* 0x000000ffff0a8224 */ /* 0x004fc600078e00f1 */
[----:B------:R-:W2:Y:S01]  /*189a0*/  LDL R241, [R1+0x870] ;  /* 0x0008700001f17983 */ /* 0x000ea20000100800 */
[----:B---3--:R-:W-:-:S03]  /*189b0*/  @!P0 IMAD.MOV.U32 R11, RZ, RZ, R243 ;  /* 0x000000ffff0b8224 */ /* 0x008fc600078e00f3 */
[----:B------:R-:W3:Y:S04]  /*189c0*/  LDL R243, [R1+0x86c] ;  /* 0x00086c0001f37983 */ /* 0x000ee80000100800 */
[----:B------:R4:W3:Y:S02]  /*189d0*/  @!P0 LDG.E.U8 R223, desc[UR28][R10.64] ;  /* 0x0000001c0adf8981 */ /* 0x0008e4000c1e1100 */
[----:B----4-:R-:W-:Y:S01]  /*189e0*/  @!P0 IMAD.MOV.U32 R10, RZ, RZ, R158 ;  /* 0x000000ffff0a8224 */ /* 0x010fe200078e009e */
[----:B------:R-:W-:Y:S01]  /*189f0*/  PRMT R219, RZ, 0x7610, R219 ;  /* 0x00007610ffdb7816 */ /* 0x000fe200000000db */
[----:B------:R-:W4:Y:S01]  /*18a00*/  LDL R158, [R1+0x7f0] ;  /* 0x0007f000019e7983 */ /* 0x000f220000100800 */
[----:B------:R-:W-:-:S03]  /*18a10*/  @!P0 IMAD.MOV.U32 R11, RZ, RZ, R159 ;  /* 0x000000ffff0b8224 */ /* 0x000fc600078e009f */
[----:B------:R-:W4:Y:S04]  /*18a20*/  LDL R159, [R1+0x7ec] ;  /* 0x0007ec00019f7983 */ /* 0x000f280000100800 */
[----:B------:R0:W4:Y:S04]  /*18a30*/  @!P0 LDG.E.U8 R221, desc[UR28][R10.64] ;  /* 0x0000001c0add8981 */ /* 0x000128000c1e1100 */
[----:B------:R-:W2:Y:S01]  /*18a40*/  LDL R11, [R1+0x8ec] ;  /* 0x0008ec00010b7983 */ /* 0x000ea20000100800 */
[----:B0-----:R-:W-:Y:S01]  /*18a50*/  @!P0 IMAD.MOV.U32 R10, RZ, RZ, R252 ;  /* 0x000000ffff0a8224 */ /* 0x001fe200078e00fc */
[----:B------:R-:W-:-:S02]  /*18a60*/  PRMT R217, RZ, 0x7610, R217 ;  /* 0x00007610ffd97816 */ /* 0x000fc400000000d9 */
[----:B------:R-:W-:Y:S01]  /*18a70*/  PRMT R215, RZ, 0x7610, R215 ;  /* 0x00007610ffd77816 */ /* 0x000fe200000000d7 */
[----:B------:R-:W4:Y:S01]  /*18a80*/  LDL R252, [R1+0x730] ;  /* 0x0007300001fc7983 */ /* 0x000f220000100800 */
[----:B------:R-:W-:-:S03]  /*18a90*/  PRMT R214, RZ, 0x7610, R214 ;  /* 0x00007610ffd67816 */ /* 0x000fc600000000d6 */
[----:B--2---:R0:W2:Y:S02]  /*18aa0*/  @!P0 LDG.E.U8 R219, desc[UR28][R10.64] ;  /* 0x0000001c0adb8981 */ /* 0x0040a4000c1e1100 */
[----:B0-----:R-:W-:Y:S02]  /*18ab0*/  @!P0 IMAD.MOV.U32 R10, RZ, RZ, R0 ;  /* 0x000000ffff0a8224 */ /* 0x001fe400078e0000 */
[----:B------:R-:W-:Y:S01]  /*18ac0*/  @!P0 IMAD.MOV.U32 R11, RZ, RZ, R245 ;  /* 0x000000ffff0b8224 */ /* 0x000fe200078e00f5 */
[----:B------:R-:W2:Y:S04]  /*18ad0*/  LDL R0, [R1+0x7b0] ;  /* 0x0007b00001007983 */ /* 0x000ea80000100800 */
[----:B------:R-:W2:Y:S04]  /*18ae0*/  LDL R245, [R1+0x7ac] ;  /* 0x0007ac0001f57983 */ /* 0x000ea80000100800 */
[----:B------:R0:W2:Y:S02]  /*18af0*/  @!P0 LDG.E.U8 R217, desc[UR28][R10.64] ;  /* 0x0000001c0ad98981 */ /* 0x0000a4000c1e1100 */
[----:B0-----:R-:W-:-:S02]  /*18b00*/  @!P0 IMAD.MOV.U32 R10, RZ, RZ, R241 ;  /* 0x000000ffff0a8224 */ /* 0x001fc400078e00f1 */
[----:B---3--:R-:W-:Y:S01]  /*18b10*/  @!P0 IMAD.MOV.U32 R11, RZ, RZ, R243 ;  /* 0x000000ffff0b8224 */ /* 0x008fe200078e00f3 */
[----:B------:R-:W3:Y:S04]  /*18b20*/  LDL R241, [R1+0x770] ;  /* 0x0007700001f17983 */ /* 0x000ee80000100800 */
[----:B------:R-:W3:Y:S04]  /*18b30*/  LDL R243, [R1+0x76c] ;  /* 0x00076c0001f37983 */ /* 0x000ee80000100800 */
[----:B------:R0:W3:Y:S01]  /*18b40*/  @!P0 LDG.E.U8 R215, desc[UR28][R10.64] ;  /* 0x0000001c0ad78981 */ /* 0x0000e2000c1e1100 */
[----:B------:R-:W-:Y:S01]  /*18b50*/  PRMT R213, RZ, 0x7610, R213 ;  /* 0x00007610ffd57816 */ /* 0x000fe200000000d5 */
[----:B0-----:R-:W-:-:S02]  /*18b60*/  @!P0 IMAD.MOV.U32 R10, RZ, RZ, R247 ;  /* 0x000000ffff0a8224 */ /* 0x001fc400078e00f7 */
[----:B------:R-:W-:Y:S01]  /*18b70*/  @!P0 IMAD.MOV.U32 R11, RZ, RZ, R249 ;  /* 0x000000ffff0b8224 */ /* 0x000fe200078e00f9 */
[----:B------:R-:W-:Y:S01]  /*18b80*/  PRMT R212, RZ, 0x7610, R212 ;  /* 0x00007610ffd47816 */ /* 0x000fe200000000d4 */
[----:B------:R-:W3:Y:S04]  /*18b90*/  LDL R249, [R1+0x66c] ;  /* 0x00066c0001f97983 */ /* 0x000ee80000100800 */
[----:B------:R4:W3:Y:S01]  /*18ba0*/  @!P0 LDG.E.U8 R214, desc[UR28][R10.64] ;  /* 0x0000001c0ad68981 */ /* 0x0008e2000c1e1100 */
[----:B------:R-:W-:-:S03]  /*18bb0*/  PRMT R157, RZ, 0x7610, R157 ;  /* 0x00007610ff9d7816 */ /* 0x000fc6000000009d */
[----:B------:R-:W3:Y:S01]  /*18bc0*/  LDL R247, [R1+0x670] ;  /* 0x0006700001f77983 */ /* 0x000ee20000100800 */
[----:B----4-:R-:W-:Y:S02]  /*18bd0*/  @!P0 IMAD.MOV.U32 R10, RZ, RZ, R158 ;  /* 0x000000ffff0a8224 */ /* 0x010fe400078e009e */
[----:B------:R-:W-:Y:S01]  /*18be0*/  @!P0 IMAD.MOV.U32 R11, RZ, RZ, R159 ;  /* 0x000000ffff0b8224 */ /* 0x000fe200078e009f */
[----:B------:R-:W4:Y:S04]  /*18bf0*/  LDL R158, [R1+0x6f0] ;  /* 0x0006f000019e7983 */ /* 0x000f280000100800 */
[----:B------:R2:W4:Y:S04]  /*18c00*/  @!P0 LDG.E.U8 R213, desc[UR28][R10.64] ;  /* 0x0000001c0ad58981 */ /* 0x000528000c1e1100 */
[----:B------:R-:W4:Y:S01]  /*18c10*/  LDL R159, [R1+0x6ec] ;  /* 0x0006ec00019f7983 */ /* 0x000f220000100800 */
[----:B--2---:R-:W-:-:S03]  /*18c20*/  @!P0 IMAD.MOV.U32 R10, RZ, RZ, R0 ;  /* 0x000000ffff0a8224 */ /* 0x004fc600078e0000 */
[----:B------:R-:W2:Y:S01]  /*18c30*/  LDL R0, [R1+0x6b0] ;  /* 0x0006b00001007983 */ /* 0x000ea20000100800 */
[----:B------:R-:W-:-:S03]  /*18c40*/  @!P0 IMAD.MOV.U32 R11, RZ, RZ, R245 ;  /* 0x000000ffff0b8224 */ /* 0x000fc600078e00f5 */
[----:B------:R-:W2:Y:S04]  /*18c50*/  LDL R245, [R1+0x6ac] ;  /* 0x0006ac0001f57983 */ /* 0x000ea80000100800 */
[----:B------:R3:W2:Y:S02]  /*18c60*/  @!P0 LDG.E.U8 R212, desc[UR28][R10.64] ;  /* 0x0000001c0ad48981 */ /* 0x0006a4000c1e1100 */
[----:B---3--:R-:W-:Y:S01]  /*18c70*/  @!P0 IMAD.MOV.U32 R10, RZ, RZ, R241 ;  /* 0x000000ffff0a8224 */ /* 0x008fe200078e00f1 */
[----:B------:R-:W-:Y:S01]  /*18c80*/  PRMT R156, RZ, 0x7610, R156 ;  /* 0x00007610ff9c7816 */ /* 0x000fe2000000009c */
[----:B------:R-:W3:Y:S01]  /*18c90*/  LDL R241, [R1+0x410] ;  /* 0x0004100001f17983 */ /* 0x000ee20000100800 */
[----:B------:R-:W-:-:S03]  /*18ca0*/  @!P0 IMAD.MOV.U32 R11, RZ, RZ, R243 ;  /* 0x000000ffff0b8224 */ /* 0x000fc600078e00f3 */
[----:B------:R-:W3:Y:S04]  /*18cb0*/  LDL R243, [R1+0x40c] ;  /* 0x00040c0001f37983 */ /* 0x000ee80000100800 */
[----:B------:R0:W3:Y:S04]  /*18cc0*/  @!P0 LDG.E.U8 R157, desc[UR28][R10.64] ;  /* 0x0000001c0a9d8981 */ /* 0x0000e8000c1e1100 */
[----:B------:R-:W4:Y:S01]  /*18cd0*/  LDL R11, [R1+0x72c] ;  /* 0x00072c00010b7983 */ /* 0x000f220000100800 */
[----:B0-----:R-:W-:Y:S01]  /*18ce0*/  @!P0 IMAD.MOV.U32 R10, RZ, RZ, R252 ;  /* 0x000000ffff0a8224 */ /* 0x001fe200078e00fc */
[----:B------:R-:W-:-:S02]  /*18cf0*/  PRMT R155, RZ, 0x7610, R155 ;  /* 0x00007610ff9b7816 */ /* 0x000fc4000000009b */
[----:B------:R-:W-:Y:S01]  /*18d00*/  PRMT R154, RZ, 0x7610, R154 ;  /* 0x00007610ff9a7816 */ /* 0x000fe2000000009a */
[----:B------:R-:W3:Y:S01]  /*18d10*/  LDL R252, [R1+0x350] ;  /* 0x0003500001fc7983 */ /* 0x000ee20000100800 */
[----:B------:R-:W-:-:S03]  /*18d20*/  PRMT R153, RZ, 0x7610, R153 ;  /* 0x00007610ff997816 */ /* 0x000fc60000000099 */
[----:B----4-:R0:W4:Y:S02]  /*18d30*/  @!P0 LDG.E.U8 R156, desc[UR28][R10.64] ;  /* 0x0000001c0a9c8981 */ /* 0x010124000c1e1100 */
[----:B0-----:R-:W-:Y:S02]  /*18d40*/  @!P0 IMAD.MOV.U32 R10, RZ, RZ, R158 ;  /* 0x000000ffff0a8224 */ /* 0x001fe400078e009e */
[----:B------:R-:W-:Y:S01]  /*18d50*/  @!P0 IMAD.MOV.U32 R11, RZ, RZ, R159 ;  /* 0x000000ffff0b8224 */ /* 0x000fe200078e009f */
[----:B------:R-:W4:Y:S04]  /*18d60*/  LDL R158, [R1+0x3d0] ;  /* 0x0003d000019e7983 */ /* 0x000f280000100800 */
[----:B------:R-:W4:Y:S04]  /*18d70*/  LDL R159, [R1+0x3cc] ;  /* 0x0003cc00019f7983 */ /* 0x000f280000100800 */
[----:B------:R2:W4:Y:S02]  /*18d80*/  @!P0 LDG.E.U8 R155, desc[UR28][R10.64] ;  /* 0x0000001c0a9b8981 */ /* 0x000524000c1e1100 */
[----:B--2---:R-:W-:-:S02]  /*18d90*/  @!P0 IMAD.MOV.U32 R10, RZ, RZ, R0 ;  /* 0x000000ffff0a8224 */ /* 0x004fc400078e0000 */
[----:B------:R-:W-:Y:S01]  /*18da0*/  @!P0 IMAD.MOV.U32 R11, RZ, RZ, R245 ;  /* 0x000000ffff0b8224 */ /* 0x000fe200078e00f5 */
[----:B------:R-:W2:Y:S04]  /*18db0*/  LDL R0, [R1+0x390] ;  /* 0x0003900001007983 */ /* 0x000ea80000100800 */
[----:B------:R-:W2:Y:S04]  /*18dc0*/  LDL R245, [R1+0x38c] ;  /* 0x00038c0001f57983 */ /* 0x000ea80000100800 */
[----:B------:R0:W2:Y:S01]  /*18dd0*/  @!P0 LDG.E.U8 R154, desc[UR28][R10.64] ;  /* 0x0000001c0a9a8981 */ /* 0x0000a2000c1e1100 */
[----:B------:R-:W-:Y:S01]  /*18de0*/  PRMT R152, RZ, 0x7610, R152 ;  /* 0x00007610ff987816 */ /* 0x000fe20000000098 */
[----:B0-----:R-:W-:-:S02]  /*18df0*/  @!P0 IMAD.MOV.U32 R10, RZ, RZ, R247 ;  /* 0x000000ffff0a8224 */ /* 0x001fc400078e00f7 */
[----:B------:R-:W-:Y:S01]  /*18e00*/  @!P0 IMAD.MOV.U32 R11, RZ, RZ, R249 ;  /* 0x000000ffff0b8224 */ /* 0x000fe200078e00f9 */
[----:B------:R-:W-:Y:S01]  /*18e10*/  PRMT R23, RZ, 0x7610, R23 ;  /* 0x00007610ff177816 */ /* 0x000fe20000000017 */
[----:B------:R-:W2:Y:S04]  /*18e20*/  LDL R249, [R1+0x28c] ;  /* 0x00028c0001f97983 */ /* 0x000ea80000100800 */
[----:B------:R3:W2:Y:S01]  /*18e30*/  @!P0 LDG.E.U8 R153, desc[UR28][R10.64] ;  /* 0x0000001c0a998981 */ /* 0x0006a2000c1e1100 */
[----:B------:R-:W-:-:S03]  /*18e40*/  PRMT R22, RZ, 0x7610, R22 ;  /* 0x00007610ff167816 */ /* 0x000fc60000000016 */
[----:B------:R-:W2:Y:S01]  /*18e50*/  LDL R247, [R1+0x290] ;  /* 0x0002900001f77983 */ /* 0x000ea20000100800 */
[----:B---3--:R-:W-:Y:S02]  /*18e60*/  @!P0 IMAD.MOV.U32 R10, RZ, RZ, R241 ;  /* 0x000000ffff0a8224 */ /* 0x008fe400078e00f1 */
[----:B------:R-:W-:Y:S01]  /*18e70*/  @!P0 IMAD.MOV.U32 R11, RZ, RZ, R243 ;  /* 0x000000ffff0b8224 */ /* 0x000fe200078e00f3 */
[----:B------:R-:W3:Y:S04]  /*18e80*/  LDL R241, [R1+0x310] ;  /* 0x0003100001f17983 */ /* 0x000ee80000100800 */
[----:B------:R4:W3:Y:S04]  /*18e90*/  @!P0 LDG.E.U8 R152, desc[UR28][R10.64] ;  /* 0x0000001c0a988981 */ /* 0x0008e8000c1e1100 */
[----:B------:R-:W3:Y:S01]  /*18ea0*/  LDL R243, [R1+0x30c] ;  /* 0x00030c0001f37983 */ /* 0x000ee20000100800 */
[----:B----4-:R-:W-:-:S03]  /*18eb0*/  @!P0 IMAD.MOV.U32 R10, RZ, RZ, R158 ;  /* 0x000000ffff0a8224 */ /* 0x010fc600078e009e */
[----:B------:R-:W4:Y:S01]  /*18ec0*/  LDL R158, [R1+0x2d0] ;  /* 0x0002d000019e7983 */ /* 0x000f220000100800 */
[----:B------:R-:W-:-:S03]  /*18ed0*/  @!P0 IMAD.MOV.U32 R11, RZ, RZ, R159 ;  /* 0x000000ffff0b8224 */ /* 0x000fc600078e009f */
[----:B------:R-:W4:Y:S04]  /*18ee0*/  LDL R159, [R1+0x2cc] ;  /* 0x0002cc00019f7983 */ /* 0x000f280000100800 */
[----:B------:R2:W4:Y:S02]  /*18ef0*/  @!P0 LDG.E.U8 R23, desc[UR28][R10.64] ;  /* 0x0000001c0a178981 */ /* 0x000524000c1e1100 */
[----:B--2---:R-:W-:Y:S01]  /*18f00*/  @!P0 IMAD.MOV.U32 R10, RZ, RZ, R0 ;  /* 0x000000ffff0a8224 */ /* 0x004fe200078e0000 */
[----:B------:R-:W-:Y:S01]  /*18f10*/  PRMT R21, RZ, 0x7610, R21 ;  /* 0x00007610ff157816 */ /* 0x000fe20000000015 */
[----:B------:R-:W2:Y:S01]  /*18f20*/  LDL R0, [R1+0x250] ;  /* 0x0002500001007983 */ /* 0x000ea20000100800 */
[----:B------:R-:W-:-:S03]  /*18f30*/  @!P0 IMAD.MOV.U32 R11, RZ, RZ, R245 ;  /* 0x000000ffff0b8224 */ /* 0x000fc600078e00f5 */
[----:B------:R-:W2:Y:S04]  /*18f40*/  LDL R245, [R1+0x24c] ;  /* 0x00024c0001f57983 */ /* 0x000ea80000100800 */
[----:B------:R0:W2:Y:S04]  /*18f50*/  @!P0 LDG.E.U8 R22, desc[UR28][R10.64] ;  /* 0x0000001c0a168981 */ /* 0x0000a8000c1e1100 */
[----:B------:R-:W3:Y:S01]  /*18f60*/  LDL R11, [R1+0x34c] ;  /* 0x00034c00010b7983 */ /* 0x000ee20000100800 */
[----:B0-----:R-:W-:Y:S01]  /*18f70*/  @!P0 IMAD.MOV.U32 R10, RZ, RZ, R252 ;  /* 0x000000ffff0a8224 */ /* 0x001fe200078e00fc */
[----:B------:R-:W-:-:S02]  /*18f80*/  PRMT R20, RZ, 0x7610, R20 ;  /* 0x00007610ff147816 */ /* 0x000fc40000000014 */
[----:B------:R-:W-:Y:S01]  /*18f90*/  PRMT R19, RZ, 0x7610, R19 ;  /* 0x00007610ff137816 */ /* 0x000fe20000000013 */
[----:B------:R-:W2:Y:S01]  /*18fa0*/  LDL R252, [R1+0x190] ;  /* 0x0001900001fc7983 */ /* 0x000ea20000100800 */
[----:B------:R-:W-:-:S03]  /*18fb0*/  PRMT R18, RZ, 0x7610, R18 ;  /* 0x00007610ff127816 */ /* 0x000fc60000000012 */
[----:B---3--:R0:W3:Y:S02]  /*18fc0*/  @!P0 LDG.E.U8 R21, desc[UR28][R10.64] ;  /* 0x0000001c0a158981 */ /* 0x0080e4000c1e1100 */
[----:B0-----:R-:W-:Y:S02]  /*18fd0*/  @!P0 IMAD.MOV.U32 R10, RZ, RZ, R241 ;  /* 0x000000ffff0a8224 */ /* 0x001fe400078e00f1 */
[----:B------:R-:W-:Y:S01]  /*18fe0*/  @!P0 IMAD.MOV.U32 R11, RZ, RZ, R243 ;  /* 0x000000ffff0b8224 */ /* 0x000fe200078e00f3 */
[----:B------:R-:W3:Y:S04]  /*18ff0*/  LDL R241, [R1+0x210] ;  /* 0x0002100001f17983 */ /* 0x000ee80000100800 */
[----:B------:R-:W3:Y:S04]  /*19000*/  LDL R243, [R1+0x20c] ;  /* 0x00020c0001f37983 */ /* 0x000ee80000100800 */
[----:B------:R4:W3:Y:S02]  /*19010*/  @!P0 LDG.E.U8 R20, desc[UR28][R10.64] ;  /* 0x0000001c0a148981 */ /* 0x0008e4000c1e1100 */
[----:B----4-:R-:W-:-:S02]  /*19020*/  @!P0 IMAD.MOV.U32 R10, RZ, RZ, R158 ;  /* 0x000000ffff0a8224 */ /* 0x010fc400078e009e */
[----:B------:R-:W-:Y:S01]  /*19030*/  @!P0 IMAD.MOV.U32 R11, RZ, RZ, R159 ;  /* 0x000000ffff0b8224 */ /* 0x000fe200078e009f */
[----:B------:R-:W4:Y:S04]  /*19040*/  LDL R158, [R1+0x1d0] ;  /* 0x0001d000019e7983 */ /* 0x000f280000100800 */
[----:B------:R-:W4:Y:S04]  /*19050*/  LDL R159, [R1+0x1cc] ;  /* 0x0001cc00019f7983 */ /* 0x000f280000100800 */
[----:B------:R0:W4:Y:S01]  /*19060*/  @!P0 LDG.E.U8 R19, desc[UR28][R10.64] ;  /* 0x0000001c0a138981 */ /* 0x000122000c1e1100 */
[----:B------:R-:W-:Y:S01]  /*19070*/  PRMT R17, RZ, 0x7610, R17 ;  /* 0x00007610ff117816 */ /* 0x000fe20000000011 */
[----:B0-----:R-:W-:-:S02]  /*19080*/  @!P0 IMAD.MOV.U32 R10, RZ, RZ, R247 ;  /* 0x000000ffff0a8224 */ /* 0x001fc400078e00f7 */
[----:B------:R-:W-:Y:S01]  /*19090*/  @!P0 IMAD.MOV.U32 R11, RZ, RZ, R249 ;  /* 0x000000ffff0b8224 */ /* 0x000fe200078e00f9 */
[----:B------:R-:W-:Y:S01]  /*190a0*/  PRMT R16, RZ, 0x7610, R16 ;  /* 0x00007610ff107816 */ /* 0x000fe20000000010 */
[----:B------:R-:W4:Y:S04]  /*190b0*/  LDL R247, [R1+0x14c] ;  /* 0x00014c0001f77983 */ /* 0x000f280000100800 */
[----:B------:R2:W4:Y:S01]  /*190c0*/  @!P0 LDG.E.U8 R18, desc[UR28][R10.64] ;  /* 0x0000001c0a128981 */ /* 0x000522000c1e1100 */
[----:B------:R-:W-:-:S03]  /*190d0*/  PRMT R15, RZ, 0x7610, R15 ;  /* 0x00007610ff0f7816 */ /* 0x000fc6000000000f */
[----:B------:R-:W4:Y:S01]  /*190e0*/  LDL R249, [R1+0x8c] ;  /* 0x00008c0001f97983 */ /* 0x000f220000100800 */
[----:B--2---:R-:W-:Y:S02]  /*190f0*/  @!P0 IMAD.MOV.U32 R10, RZ, RZ, R0 ;  /* 0x000000ffff0a8224 */ /* 0x004fe400078e0000 */
[----:B------:R-:W-:Y:S01]  /*19100*/  @!P0 IMAD.MOV.U32 R11, RZ, RZ, R245 ;  /* 0x000000ffff0b8224 */ /* 0x000fe200078e00f5 */
[----:B------:R-:W2:Y:S04]  /*19110*/  LDL R0, [R1+0x150] ;  /* 0x0001500001007983 */ /* 0x000ea80000100800 */
[----:B------:R3:W2:Y:S04]  /*19120*/  @!P0 LDG.E.U8 R17, desc[UR28][R10.64] ;  /* 0x0000001c0a118981 */ /* 0x0006a8000c1e1100 */
[----:B------:R-:W2:Y:S01]  /*19130*/  LDL R245, [R1+0x10c] ;  /* 0x00010c0001f57983 */ /* 0x000ea20000100800 */
[----:B---3--:R-:W-:-:S03]  /*19140*/  @!P0 IMAD.MOV.U32 R10, RZ, RZ, R241 ;  /* 0x000000ffff0a8224 */ /* 0x008fc600078e00f1 */
[----:B------:R-:W3:Y:S01]  /*19150*/  LDL R241, [R1+0x90] ;  /* 0x0000900001f17983 */ /* 0x000ee20000100800 */
[----:B------:R-:W-:-:S03]  /*19160*/  @!P0 IMAD.MOV.U32 R11, RZ, RZ, R243 ;  /* 0x000000ffff0b8224 */ /* 0x000fc600078e00f3 */
[----:B------:R-:W3:Y:S04]  /*19170*/  LDL R243, [R1+0x110] ;  /* 0x0001100001f37983 */ /* 0x000ee80000100800 */
[----:B------:R4:W3:Y:S02]  /*19180*/  @!P0 LDG.E.U8 R16, desc[UR28][R10.64] ;  /* 0x0000001c0a108981 */ /* 0x0008e4000c1e1100 */
[----:B----4-:R-:W-:Y:S02]  /*19190*/  @!P0 IMAD.MOV.U32 R10, RZ, RZ, R158 ;  /* 0x000000ffff0a8224 */ /* 0x010fe400078e009e */
[----:B------:R-:W4:Y:S01]  /*191a0*/  LDL R158, [R1+0xd0] ;  /* 0x0000d000019e7983 */ /* 0x000f220000100800 */
[----:B------:R-:W-:-:S03]  /*191b0*/  @!P0 IMAD.MOV.U32 R11, RZ, RZ, R159 ;  /* 0x000000ffff0b8224 */ /* 0x000fc600078e009f */
[----:B------:R-:W4:Y:S04]  /*191c0*/  LDL R159, [R1+0xcc] ;  /* 0x0000cc00019f7983 */ /* 0x000f280000100800 */
[----:B------:R0:W4:Y:S04]  /*191d0*/  @!P0 LDG.E.U8 R15, desc[UR28][R10.64] ;  /* 0x0000001c0a0f8981 */ /* 0x000128000c1e1100 */
[----:B------:R-:W2:Y:S01]  /*191e0*/  LDL R11, [R1+0x18c] ;  /* 0x00018c00010b7983 */ /* 0x000ea20000100800 */
[----:B------:R-:W-:Y:S01]  /*191f0*/  PRMT R14, RZ, 0x7610, R14 ;  /* 0x00007610ff0e7816 */ /* 0x000fe2000000000e */
[----:B0-----:R-:W-:Y:S01]  /*19200*/  @!P0 IMAD.MOV.U32 R10, RZ, RZ, R252 ;  /* 0x000000ffff0a8224 */ /* 0x001fe200078e00fc */
[----:B------:R-:W-:-:S02]  /*19210*/  PRMT R13, RZ, 0x7610, R13 ;  /* 0x00007610ff0d7816 */ /* 0x000fc4000000000d */
[----:B------:R-:W-:Y:S01]  /*19220*/  PRMT R12, RZ, 0x7610, R12 ;  /* 0x00007610ff0c7816 */ /* 0x000fe2000000000c */
[----:B------:R0:W-:Y:S01]  /*19230*/  STS.U8 [R9+UR7+0x8000], R203 ;  /* 0x008000cb09007988 */ /* 0x0001e20008000007 */
[----:B------:R-:W-:-:S03]  /*19240*/  PRMT R207, RZ, 0x7610, R207 ;  /* 0x00007610ffcf7816 */ /* 0x000fc600000000cf */
[----:B------:R1:W-:Y:S04]  /*19250*/  STS.U8 [R9+UR7+0x8002], R199 ;  /* 0x008002c709007988 */ /* 0x0003e80008000007 */
[----:B------:R-:W4:Y:S04]  /*19260*/  LDL R252, [R1+0x9a8] ;  /* 0x0009a80001fc7983 */ /* 0x000f280000100800 */
[----:B--2---:R2:W4:Y:S02]  /*19270*/  @!P0 LDG.E.U8 R14, desc[UR28][R10.64] ;  /* 0x0000001c0a0e8981 */ /* 0x004524000c1e1100 */
[----:B--2---:R-:W-:-:S02]  /*19280*/  @!P0 IMAD.MOV.U32 R10, RZ, RZ, R0 ;  /* 0x000000ffff0a8224 */ /* 0x004fc400078e0000 */
[----:B------:R-:W-:Y:S01]  /*19290*/  @!P0 IMAD.MOV.U32 R11, RZ, RZ, R247 ;  /* 0x000000ffff0b8224 */ /* 0x000fe200078e00f7 */
[----:B------:R-:W2:Y:S04]  /*192a0*/  LDL R0, [R1+0xa50] ;  /* 0x000a500001007983 */ /* 0x000ea80000100800 */
[----:B------:R3:W2:Y:S04]  /*192b0*/  @!P0 LDG.E.U8 R13, desc[UR28][R10.64] ;  /* 0x0000001c0a0d8981 */ /* 0x0006a8000c1e1100 */
[----:B------:R-:W2:Y:S01]  /*192c0*/  LDL R247, [R1+0x658] ;  /* 0x0006580001f77983 */ /* 0x000ea20000100800 */
[----:B---3--:R-:W-:-:S02]  /*192d0*/  @!P0 IMAD.MOV.U32 R10, RZ, RZ, R243 ;  /* 0x000000ffff0a8224 */ /* 0x008fc400078e00f3 */
[----:B------:R-:W-:Y:S01]  /*192e0*/  @!P0 IMAD.MOV.U32 R11, RZ, RZ, R245 ;  /* 0x000000ffff0b8224 */ /* 0x000fe200078e00f5 */
[----:B------:R-:W3:Y:S04]  /*192f0*/  LDL R243, [R1+0xa28] ;  /* 0x000a280001f37983 */ /* 0x000ee80000100800 */
[----:B------:R0:W3:Y:S04]  /*19300*/  @!P0 LDG.E.U8 R12, desc[UR28][R10.64] ;  /* 0x0000001c0a0c8981 */ /* 0x0000e8000c1e1100 */
[----:B------:R-:W3:Y:S01]  /*19310*/  LDL R245, [R1+0xa24] ;  /* 0x000a240001f57983 */ /* 0x000ee20000100800 */
[----:B0-----:R-:W-:-:S06]  /*19320*/  PRMT R11, RZ, 0x7610, R11 ;  /* 0x00007610ff0b7816 */ /* 0x001fcc000000000b */
[----:B----4-:R0:W4:Y:S02]  /*19330*/  @!P0 LDG.E.U8 R11, desc[UR28][R158.64] ;  /* 0x0000001c9e0b8981 */ /* 0x010124000c1e1100 */
[----:B0-----:R-:W-:Y:S02]  /*19340*/  @!P0 IMAD.MOV.U32 R158, RZ, RZ, R241 ;  /* 0x000000ffff9e8224 */ /* 0x001fe400078e00f1 */
[----:B------:R-:W-:Y:S01]  /*19350*/  @!P0 IMAD.MOV.U32 R159, RZ, RZ, R249 ;  /* 0x000000ffff9f8224 */ /* 0x000fe200078e00f9 */
[----:B------:R-:W4:Y:S04]  /*19360*/  LDL R241, [R1+0x9e8] ;  /* 0x0009e80001f17983 */ /* 0x000f280000100800 */
[----:B------:R-:W4:Y:S01]  /*19370*/  LDL R249, [R1+0x9e4] ;  /* 0x0009e40001f97983 */ /* 0x000f220000100800 */
[----:B------:R-:W-:-:S06]  /*19380*/  PRMT R10, RZ, 0x7610, R10 ;  /* 0x00007610ff0a7816 */ /* 0x000fcc000000000a */
[----:B------:R2:W4:Y:S01]  /*19390*/  @!P0 LDG.E.U8 R10, desc[UR28][R158.64] ;  /* 0x0000001c9e0a8981 */ /* 0x000522000c1e1100 */
[----:B------:R-:W-:Y:S02]  /*193a0*/  PRMT R203, RZ, 0x7610, R203 ;  /* 0x00007610ffcb7816 */ /* 0x000fe400000000cb */
[----:B-1----:R-:W-:Y:S01]  /*193b0*/  PRMT R199, RZ, 0x7610, R199 ;  /* 0x00007610ffc77816 */ /* 0x002fe200000000c7 */
[----:B--2---:R-:W-:Y:S02]  /*193c0*/  @!P0 IMAD.MOV.U32 R158, RZ, RZ, R0 ;  /* 0x000000ffff9e8224 */ /* 0x004fe400078e0000 */
[----:B------:R-:W2:Y:S01]  /*193d0*/  LDL R0, [R1+0x968] ;  /* 0x0009680001007983 */ /* 0x000ea20000100800 */
[----:B------:R-:W-:-:S03]  /*193e0*/  @!P0 IMAD.MOV.U32 R159, RZ, RZ, R247 ;  /* 0x000000ffff9f8224 */ /* 0x000fc600078e00f7 */
[----:B------:R-:W2:Y:S04]  /*193f0*/  LDL R247, [R1+0x964] ;  /* 0x0009640001f77983 */ /* 0x000ea80000100800 */
[----:B------:R3:W2:Y:S02]  /*19400*/  @!P0 LDG.E.U8 R207, desc[UR28][R158.64] ;  /* 0x0000001c9ecf8981 */ /* 0x0006a4000c1e1100 */
[----:B---3--:R-:W-:Y:S02]  /*19410*/  @!P0 IMAD.MOV.U32 R158, RZ, RZ, R243 ;  /* 0x000000ffff9e8224 */ /* 0x008fe400078e00f3 */
[----:B------:R-:W-:Y:S01]  /*19420*/  @!P0 IMAD.MOV.U32 R159, RZ, RZ, R245 ;  /* 0x000000ffff9f8224 */ /* 0x000fe200078e00f5 */
[----:B------:R-:W3:Y:S04]  /*19430*/  LDL R243, [R1+0x928] ;  /* 0x0009280001f37983 */ /* 0x000ee80000100800 */
[----:B------:R4:W2:Y:S04]  /*19440*/  @!P0 LDG.E.U8 R203, desc[UR28][R158.64] ;  /* 0x0000001c9ecb8981 */ /* 0x0008a8000c1e1100 */
[----:B------:R-:W2:Y:S01]  /*19450*/  LDL R245, [R1+0x924] ;  /* 0x0009240001f57983 */ /* 0x000ea20000100800 */
[----:B----4-:R-:W-:-:S03]  /*19460*/  @!P0 IMAD.MOV.U32 R158, RZ, RZ, R241 ;  /* 0x000000ffff9e8224 */ /* 0x010fc600078e00f1 */
[----:B------:R-:W4:Y:S01]  /*19470*/  LDL R241, [R1+0x8e8] ;  /* 0x0008e80001f17983 */ /* 0x000f220000100800 */
[----:B------:R-:W-:-:S03]  /*19480*/  @!P0 IMAD.MOV.U32 R159, RZ, RZ, R249 ;  /* 0x000000ffff9f8224 */ /* 0x000fc600078e00f9 */
[----:B------:R0:W-:Y:S04]  /*19490*/  STS.U8 [R9+UR7+0x8004], R195 ;  /* 0x008004c309007988 */ /* 0x0001e80008000007 */
[----:B------:R1:W4:Y:S04]  /*194a0*/  @!P0 LDG.E.U8 R199, desc[UR28][R158.64] ;  /* 0x0000001c9ec78981 */ /* 0x000328000c1e1100 */
[----:B------:R-:W4:Y:S04]  /*194b0*/  LDL R249, [R1+0x8e4] ;  /* 0x0008e40001f97983 */ /* 0x000f280000100800 */
[----:B------:R-:W4:Y:S01]  /*194c0*/  LDL R159, [R1+0x9a4] ;  /* 0x0009a400019f7983 */ /* 0x000f220000100800 */
[----:B0-----:R-:W-:Y:S01]  /*194d0*/  PRMT R195, RZ, 0x7610, R195 ;  /* 0x00007610ffc37816 */ /* 0x001fe200000000c3 */
[----:B-1----:R-:W-:-:S02]  /*194e0*/  @!P0 IMAD.MOV.U32 R158, RZ, RZ, R252 ;  /* 0x000000ffff9e8224 */ /* 0x002fc400078e00fc */
[----:B------:R0:W-:Y:S04]  /*194f0*/  STS.U8 [R9+UR7+0x8006], R189 ;  /* 0x008006bd09007988 */ /* 0x0001e80008000007 */
[----:B------:R-:W-:Y:S04]  /*19500*/  STS.U8 [R9+UR7+0x8008], R161 ;  /* 0x008008a109007988 */ /* 0x000fe80008000007 */
[----:B------:R3:W-:Y:S01]  /*19510*/  STS.U8 [R9+UR7+0x800a], R160 ;  /* 0x00800aa009007988 */ /* 0x0007e20008000007 */
[----:B0-----:R-:W-:-:S03]  /*19520*/  PRMT R189, RZ, 0x7610, R189 ;  /* 0x00007610ffbd7816 */ /* 0x001fc600000000bd */
[----:B------:R-:W-:Y:S04]  /*19530*/  STS.U8 [R9+UR7+0x800c], R163 ;  /* 0x00800ca309007988 */ /* 0x000fe80008000007 */
[----:B------:R-:W-:Y:S01]  /*19540*/  STS.U8 [R9+UR7+0x800e], R162 ;  /* 0x00800ea209007988 */ /* 0x000fe20008000007 */
[----:B---3--:R-:W-:-:S03]  /*19550*/  @!P0 IMAD.MOV.U32 R160, RZ, RZ, R243 ;  /* 0x000000ffffa08224 */ /* 0x008fc600078e00f3 */
[----:B------:R-:W3:Y:S01]  /*19560*/  LDL R243, [R1+0x868] ;  /* 0x0008680001f37983 */ /* 0x000ee20000100800 */
[----:B--2---:R-:W-:-:S03]  /*19570*/  @!P0 IMAD.MOV.U32 R161, RZ, RZ, R245 ;  /* 0x000000ffffa18224 */ /* 0x004fc600078e00f5 */
[----:B------:R-:W2:Y:S04]  /*19580*/  LDL R245, [R1+0x864] ;  /* 0x0008640001f57983 */ /* 0x000ea80000100800 */
[----:B----4-:R0:W4:Y:S02]  /*19590*/  @!P0 LDG.E.U8 R195, desc[UR28][R158.64] ;  /* 0x0000001c9ec38981 */ /* 0x010124000c1e1100 */
[----:B0-----:R-:W-:Y:S02]  /*195a0*/  @!P0 IMAD.MOV.U32 R158, RZ, RZ, R0 ;  /* 0x000000ffff9e8224 */ /* 0x001fe400078e0000 */
[----:B------:R-:W-:Y:S01]  /*195b0*/  @!P0 IMAD.MOV.U32 R159, RZ, RZ, R247 ;  /* 0x000000ffff9f8224 */ /* 0x000fe200078e00f7 */
[----:B------:R-:W3:Y:S04]  /*195c0*/  LDL R0, [R1+0x8a8] ;  /* 0x0008a80001007983 */ /* 0x000ee80000100800 */
[----:B------:R-:W2:Y:S04]  /*195d0*/  LDL R247, [R1+0x8a4] ;  /* 0x0008a40001f77983 */ /* 0x000ea80000100800 */
[----:B------:R0:W4:Y:S02]  /*195e0*/  @!P0 LDG.E.U8 R189, desc[UR28][R158.64] ;  /* 0x0000001c9ebd8981 */ /* 0x000124000c1e1100 */
[----:B0-----:R-:W-:-:S06]  /*195f0*/  PRMT R158, RZ, 0x7610, R158 ;  /* 0x00007610ff9e7816 */ /* 0x001fcc000000009e */
[----:B------:R0:W4:Y:S02]  /*19600*/  @!P0 LDG.E.U8 R158, desc[UR28][R160.64] ;  /* 0x0000001ca09e8981 */ /* 0x000124000c1e1100 */
[----:B0-----:R-:W-:Y:S02]  /*19610*/  @!P0 IMAD.MOV.U32 R160, RZ, RZ, R241 ;  /* 0x000000ffffa08224 */ /* 0x001fe400078e00f1 */
[----:B------:R-:W4:Y:S04]  /*19620*/  LDL R241, [R1+0x828] ;  /* 0x0008280001f17983 */ /* 0x000f280000100800 */
[----:B------:R0:W-:Y:S01]  /*19630*/  STL [R1+0xb48], R9 ;  /* 0x000b480901007387 */ /* 0x0001e20000100800 */
[----:B------:R-:W-:Y:S01]  /*19640*/  PRMT R159, RZ, 0x7610, R159 ;  /* 0x00007610ff9f7816 */ /* 0x000fe2000000009f */
[----:B------:R-:W-:-:S02]  /*19650*/  @!P0 IMAD.MOV.U32 R161, RZ, RZ, R249 ;  /* 0x000000ffffa18224 */ /* 0x000fc400078e00f9 */
[----:B------:R-:W4:Y:S04]  /*19660*/  LDL R252, [R1+0x7a4] ;  /* 0x0007a40001fc7983 */ /* 0x000f280000100800 */
[----:B------:R1:W4:Y:S04]  /*19670*/  @!P0 LDG.E.U8 R159, desc[UR28][R160.64] ;  /* 0x0000001ca09f8981 */ /* 0x000328000c1e1100 */
[----:B0-----:R-:W4:Y:S04]  /*19680*/  LDL R9, [R1+0x824] ;  /* 0x0008240001097983 */ /* 0x001f280000100800 */
[----:B------:R-:W4:Y:S01]  /*19690*/  LDL R249, [R1+0x7a8] ;  /* 0x0007a80001f97983 */ /* 0x000f220000100800 */
[----:B-1----:R-:W-:-:S03]  /*196a0*/  PRMT R160, RZ, 0x7610, R160 ;  /* 0x00007610ffa07816 */ /* 0x002fc600000000a0 */
[----:B------:R4:W-:Y:S04]  /*196b0*/  STS.U8 [R8+UR7+0x8002], R164 ;  /* 0x008002a408007988 */ /* 0x0009e80008000007 */
[----:B------:R0:W-:Y:S01]  /*196c0*/  STS.U8 [R8+UR7+0x8000], R165 ;  /* 0x008000a508007988 */ /* 0x0001e20008000007 */
[----:B---3--:R-:W-:-:S03]  /*196d0*/  @!P0 IMAD.MOV.U32 R162, RZ, RZ, R0 ;  /* 0x000000ffffa28224 */ /* 0x008fc600078e0000 */
[----:B------:R-:W3:Y:S01]  /*196e0*/  LDL R0, [R1+0x7e8] ;  /* 0x0007e80001007983 */ /* 0x000ee20000100800 */
[----:B--2---:R-:W-:-:S03]  /*196f0*/  @!P0 IMAD.MOV.U32 R163, RZ, RZ, R247 ;  /* 0x000000ffffa38224 */ /* 0x004fc600078e00f7 */
[----:B------:R-:W2:Y:S04]  /*19700*/  LDL R247, [R1+0x7e4] ;  /* 0x0007e40001f77983 */ /* 0x000ea80000100800 */
[----:B------:R1:W2:Y:S02]  /*19710*/  @!P0 LDG.E.U8 R160, desc[UR28][R162.64] ;  /* 0x0000001ca2a08981 */ /* 0x0002a4000c1e1100 */
[----:B-1----:R-:W-:Y:S02]  /*19720*/  @!P0 IMAD.MOV.U32 R162, RZ, RZ, R243 ;  /* 0x000000ffffa28224 */ /* 0x002fe400078e00f3 */
[----:B------:R-:W-:Y:S01]  /*19730*/  @!P0 IMAD.MOV.U32 R163, RZ, RZ, R245 ;  /* 0x000000ffffa38224 */ /* 0x000fe200078e00f5 */
[----:B------:R-:W2:Y:S04]  /*19740*/  LDL R243, [R1+0x768] ;  /* 0x0007680001f37983 */ /* 0x000ea80000100800 */
[----:B------:R-:W2:Y:S01]  /*19750*/  LDL R245, [R1+0x764] ;  /* 0x0007640001f57983 */ /* 0x000ea20000100800 */
[----:B----4-:R-:W-:-:S03]  /*19760*/  @!P0 IMAD.MOV.U32 R164, RZ, RZ, R241 ;  /* 0x000000ffffa48224 */ /* 0x010fc600078e00f1 */
[----:B------:R-:W4:Y:S01]  /*19770*/  LDL R241, [R1+0x724] ;  /* 0x0007240001f17983 */ /* 0x000f220000100800 */
[----:B0-----:R-:W-:-:S03]  /*19780*/  @!P0 IMAD.MOV.U32 R165, RZ, RZ, R9 ;  /* 0x000000ffffa58224 */ /* 0x001fc600078e0009 */
[----:B------:R-:W4:Y:S01]  /*19790*/  LDL R9, [R1+0x728] ;  /* 0x0007280001097983 */ /* 0x000f220000100800 */
[----:B------:R-:W-:-:S06]  /*197a0*/  PRMT R161, RZ, 0x7610, R161 ;  /* 0x00007610ffa17816 */ /* 0x000fcc00000000a1 */
[----:B------:R0:W4:Y:S02]  /*197b0*/  @!P0 LDG.E.U8 R161, desc[UR28][R162.64] ;  /* 0x0000001ca2a18981 */ /* 0x000124000c1e1100 */
[----:B0-----:R-:W-:Y:S02]  /*197c0*/  PRMT R162, RZ, 0x7610, R162 ;  /* 0x00007610ffa27816 */ /* 0x001fe400000000a2 */
[----:B------:R-:W-:-:S04]  /*197d0*/  PRMT R163, RZ, 0x7610, R163 ;  /* 0x00007610ffa37816 */ /* 0x000fc800000000a3 */
[----:B------:R3:W4:Y:S04]  /*197e0*/  @!P0 LDG.E.U8 R162, desc[UR28][R164.64] ;  /* 0x0000001ca4a28981 */ /* 0x000728000c1e1100 */
[----:B------:R0:W-:Y:S04]  /*197f0*/  STS.U8 [R8+UR7+0x8004], R167 ;  /* 0x008004a708007988 */ /* 0x0001e80008000007 */
[----:B------:R1:W-:Y:S01]  /*19800*/  STS.U8 [R8+UR7+0x8006], R166 ;  /* 0x008006a608007988 */ /* 0x0003e20008000007 */
[----:B0-----:R-:W-:-:S03]  /*19810*/  @!P0 IMAD.MOV.U32 R167, RZ, RZ, R252 ;  /* 0x000000ffffa78224 */ /* 0x001fc600078e00fc */
[----:B------:R4:W-:Y:S01]  /*19820*/  STS.U8 [R8+UR7+0x8008], R169 ;  /* 0x008008a908007988 */ /* 0x0009e20008000007 */
[----:B-1----:R-:W-:-:S03]  /*19830*/  @!P0 IMAD.MOV.U32 R166, RZ, RZ, R249 ;  /* 0x000000ffffa68224 */ /* 0x002fc600078e00f9 */
[----:B------:R0:W-:Y:S04]  /*19840*/  STS.U8 [R8+UR7+0x800a], R168 ;  /* 0x00800aa808007988 */ /* 0x0001e80008000007 */
[----:B------:R-:W4:Y:S01]  /*19850*/  LDL R252, [R1+0x404] ;  /* 0x0004040001fc7983 */ /* 0x000f220000100800 */
[----:B---3--:R-:W-:-:S03]  /*19860*/  @!P0 IMAD.MOV.U32 R164, RZ, RZ, R0 ;  /* 0x000000ffffa48224 */ /* 0x008fc600078e0000 */
[----:B------:R-:W3:Y:S01]  /*19870*/  LDL R0, [R1+0x6e8] ;  /* 0x0006e80001007983 */ /* 0x000ee20000100800 */
[----:B--2---:R-:W-:-:S03]  /*19880*/  @!P0 IMAD.MOV.U32 R165, RZ, RZ, R247 ;  /* 0x000000ffffa58224 */ /* 0x004fc600078e00f7 */
[----:B------:R-:W2:Y:S04]  /*19890*/  LDL R247, [R1+0x6e4] ;  /* 0x0006e40001f77983 */ /* 0x000ea80000100800 */
[----:B------:R1:W2:Y:S02]  /*198a0*/  @!P0 LDG.E.U8 R163, desc[UR28][R164.64] ;  /* 0x0000001ca4a38981 */ /* 0x0002a4000c1e1100 */
[----:B-1----:R-:W-:-:S06]  /*198b0*/  PRMT R164, RZ, 0x7610, R164 ;  /* 0x00007610ffa47816 */ /* 0x002fcc00000000a4 */
        /* <DEDUP_REMOVED lines=11> */
[----:B0-----:R-:W-:-:S06]  /*19970*/  PRMT R166, RZ, 0x7610, R166 ;  /* 0x00007610ffa67816 */ /* 0x001fcc00000000a6 */
[----:B------:R3:W4:Y:S01]  /*19980*/  @!P0 LDG.E.U8 R166, desc[UR28][R168.64] ;  /* 0x0000001ca8a68981 */ /* 0x000722000c1e1100 */
[----:B------:R-:W-:-:S03]  /*19990*/  PRMT R167, RZ, 0x7610, R167 ;  /* 0x00007610ffa77816 */ /* 0x000fc600000000a7 */
[----:B------:R-:W-:Y:S04]  /*199a0*/  STS.U8 [R8+UR7+0x800c], R171 ;  /* 0x00800cab08007988 */ /* 0x000fe80008000007 */
[----:B------:R0:W-:Y:S01]  /*199b0*/  STS.U8 [R8+UR7+0x800e], R170 ;  /* 0x00800eaa08007988 */ /* 0x0001e20008000007 */
[----:B---3--:R-:W-:-:S03]  /*199c0*/  @!P0 IMAD.MOV.U32 R168, RZ, RZ, R0 ;  /* 0x000000ffffa88224 */ /* 0x008fc600078e0000 */
[----:B------:R-:W3:Y:S01]  /*199d0*/  LDL R0, [R1+0x408] ;  /* 0x0004080001007983 */ /* 0x000ee20000100800 */
[----:B--2---:R-:W-:-:S03]  /*199e0*/  @!P0 IMAD.MOV.U32 R169, RZ, RZ, R247 ;  /* 0x000000ffffa98224 */ /* 0x004fc600078e00f7 */
[----:B------:R-:W-:Y:S04]  /*199f0*/  STL [R1+0xb4c], R8 ;  /* 0x000b4c0801007387 */ /* 0x000fe80000100800 */
[----:B------:R1:W2:Y:S04]  /*19a00*/  @!P0 LDG.E.U8 R167, desc[UR28][R168.64] ;  /* 0x0000001ca8a78981 */ /* 0x0002a8000c1e1100 */
[----:B------:R-:W2:Y:S04]  /*19a10*/  LDL R249, [R1+0x384] ;  /* 0x0003840001f97983 */ /* 0x000ea80000100800 */
[----:B------:R-:W2:Y:S01]  /*19a20*/  LDL R247, [R1+0x388] ;  /* 0x0003880001f77983 */ /* 0x000ea20000100800 */
[----:B-1----:R-:W-:Y:S01]  /*19a30*/  PRMT R168, RZ, 0x7610, R168 ;  /* 0x00007610ffa87816 */ /* 0x002fe200000000a8 */
[----:B0-----:R-:W-:-:S02]  /*19a40*/  @!P0 IMAD.MOV.U32 R170, RZ, RZ, R243 ;  /* 0x000000ffffaa8224 */ /* 0x001fc400078e00f3 */
[----:B------:R-:W-:Y:S01]  /*19a50*/  @!P0 IMAD.MOV.U32 R171, RZ, RZ, R245 ;  /* 0x000000ffffab8224 */ /* 0x000fe200078e00f5 */
[----:B------:R-:W2:Y:S04]  /*19a60*/  LDL R243, [R1+0x3c8] ;  /* 0x0003c80001f37983 */ /* 0x000ea80000100800 */
[----:B------:R-:W2:Y:S04]  /*19a70*/  LDL R245, [R1+0x3c4] ;  /* 0x0003c40001f57983 */ /* 0x000ea80000100800 */
[----:B------:R4:W2:Y:S04]  /*19a80*/  @!P0 LDG.E.U8 R168, desc[UR28][R170.64] ;  /* 0x0000001caaa88981 */ /* 0x0008a8000c1e1100 */
[----:B------:R0:W-:Y:S04]  /*19a90*/  STS.U8 [R7+UR7+0x8000], R173 ;  /* 0x008000ad07007988 */ /* 0x0001e80008000007 */
[----:B------:R3:W-:Y:S01]  /*19aa0*/  STS.U8 [R7+UR7+0x8002], R172 ;  /* 0x008002ac07007988 */ /* 0x0007e20008000007 */
[----:B----4-:R-:W-:-:S03]  /*19ab0*/  @!P0 IMAD.MOV.U32 R171, RZ, RZ, R241 ;  /* 0x000000ffffab8224 */ /* 0x010fc600078e00f1 */
[----:B------:R-:W4:Y:S01]  /*19ac0*/  LDL R241, [R1+0x344] ;  /* 0x0003440001f17983 */ /* 0x000f220000100800 */
[----:B------:R-:W-:-:S03]  /*19ad0*/  @!P0 IMAD.MOV.U32 R170, RZ, RZ, R9 ;  /* 0x000000ffffaa8224 */ /* 0x000fc600078e0009 */
[----:B------:R-:W4:Y:S01]  /*19ae0*/  LDL R9, [R1+0x348] ;  /* 0x0003480001097983 */ /* 0x000f220000100800 */
[----:B------:R-:W-:Y:S01]  /*19af0*/  PRMT R169, RZ, 0x7610, R169 ;  /* 0x00007610ffa97816 */ /* 0x000fe200000000a9 */
[----:B0-----:R-:W-:Y:S02]  /*19b00*/  @!P0 IMAD.MOV.U32 R173, RZ, RZ, R252 ;  /* 0x000000ffffad8224 */ /* 0x001fe400078e00fc */
[----:B------:R-:W4:Y:S04]  /*19b10*/  LDL R8, [R1+0x304] ;  /* 0x0003040001087983 */ /* 0x000f280000100800 */
[----:B------:R0:W4:Y:S02]  /*19b20*/  @!P0 LDG.E.U8 R169, desc[UR28][R170.64] ;  /* 0x0000001caaa98981 */ /* 0x000124000c1e1100 */
[----:B0-----:R-:W-:-:S02]  /*19b30*/  PRMT R170, RZ, 0x7610, R170 ;  /* 0x00007610ffaa7816 */ /* 0x001fc400000000aa */
[----:B------:R-:W-:Y:S01]  /*19b40*/  PRMT R171, RZ, 0x7610, R171 ;  /* 0x00007610ffab7816 */ /* 0x000fe200000000ab */
[----:B------:R2:W-:Y:S04]  /*19b50*/  STS.U8 [R7+UR7+0x8004], R175 ;  /* 0x008004af07007988 */ /* 0x0005e80008000007 */
[----:B------:R0:W-:Y:S01]  /*19b60*/  STS.U8 [R7+UR7+0x8006], R174 ;  /* 0x008006ae07007988 */ /* 0x0001e20008000007 */
[----:B---3--:R-:W-:-:S03]  /*19b70*/  @!P0 IMAD.MOV.U32 R172, RZ, RZ, R0 ;  /* 0x000000ffffac8224 */ /* 0x008fc600078e0000 */
[----:B------:R-:W3:Y:S04]  /*19b80*/  LDL R0, [R1+0x308] ;  /* 0x0003080001007983 */ /* 0x000ee80000100800 */
[----:B------:R1:W3:Y:S01]  /*19b90*/  @!P0 LDG.E.U8 R170, desc[UR28][R172.64] ;  /* 0x0000001cacaa8981 */ /* 0x0002e2000c1e1100 */
[----:B--2---:R-:W-:-:S03]  /*19ba0*/  @!P0 IMAD.MOV.U32 R175, RZ, RZ, R249 ;  /* 0x000000ffffaf8224 */ /* 0x004fc600078e00f9 */
[----:B------:R2:W-:Y:S01]  /*19bb0*/  STS.U8 [R7+UR7+0x8008], R177 ;  /* 0x008008b107007988 */ /* 0x0005e20008000007 */
[----:B0-----:R-:W-:-:S03]  /*19bc0*/  @!P0 IMAD.MOV.U32 R174, RZ, RZ, R247 ;  /* 0x000000ffffae8224 */ /* 0x001fc600078e00f7 */
[----:B------:R3:W-:Y:S04]  /*19bd0*/  STS.U8 [R7+UR7+0x800a], R176 ;  /* 0x00800ab007007988 */ /* 0x0007e80008000007 */
[----:B------:R-:W3:Y:S01]  /*19be0*/  LDL R249, [R1+0x204] ;  /* 0x0002040001f97983 */ /* 0x000ee20000100800 */
[----:B-1----:R-:W-:-:S03]  /*19bf0*/  @!P0 IMAD.MOV.U32 R172, RZ, RZ, R243 ;  /* 0x000000ffffac8224 */ /* 0x002fc600078e00f3 */
[----:B------:R-:W3:Y:S01]  /*19c00*/  LDL R243, [R1+0x2c8] ;  /* 0x0002c80001f37983 */ /* 0x000ee20000100800 */
[----:B------:R-:W-:-:S03]  /*19c10*/  @!P0 IMAD.MOV.U32 R173, RZ, RZ, R245 ;  /* 0x000000ffffad8224 */ /* 0x000fc600078e00f5 */
[----:B------:R-:W3:Y:S04]  /*19c20*/  LDL R245, [R1+0x2c4] ;  /* 0x0002c40001f57983 */ /* 0x000ee80000100800 */
[----:B------:R0:W3:Y:S02]  /*19c30*/  @!P0 LDG.E.U8 R171, desc[UR28][R172.64] ;  /* 0x0000001cacab8981 */ /* 0x0000e4000c1e1100 */
[----:B0-----:R-:W-:-:S06]  /*19c40*/  PRMT R172, RZ, 0x7610, R172 ;  /* 0x00007610ffac7816 */ /* 0x001fcc00000000ac */
[----:B------:R4:W3:Y:S02]  /*19c50*/  @!P0 LDG.E.U8 R172, desc[UR28][R174.64] ;  /* 0x0000001caeac8981 */ /* 0x0008e4000c1e1100 */
[----:B----4-:R-:W-:Y:S02]  /*19c60*/  @!P0 IMAD.MOV.U32 R175, RZ, RZ, R241 ;  /* 0x000000ffffaf8224 */ /* 0x010fe400078e00f1 */
[----:B------:R-:W4:Y:S01]  /*19c70*/  LDL R241, [R1+0x284] ;  /* 0x0002840001f17983 */ /* 0x000f220000100800 */
[----:B------:R-:W-:-:S03]  /*19c80*/  @!P0 IMAD.MOV.U32 R174, RZ, RZ, R9 ;  /* 0x000000ffffae8224 */ /* 0x000fc600078e0009 */
[----:B------:R-:W4:Y:S01]  /*19c90*/  LDL R9, [R1+0x288] ;  /* 0x0002880001097983 */ /* 0x000f220000100800 */
[----:B------:R-:W-:Y:S01]  /*19ca0*/  PRMT R173, RZ, 0x7610, R173 ;  /* 0x00007610ffad7816 */ /* 0x000fe200000000ad */
[----:B--2---:R-:W-:Y:S02]  /*19cb0*/  @!P0 IMAD.MOV.U32 R177, RZ, RZ, R8 ;  /* 0x000000ffffb18224 */ /* 0x004fe400078e0008 */
[----:B------:R-:W2:Y:S04]  /*19cc0*/  LDL R8, [R1+0x244] ;  /* 0x0002440001087983 */ /* 0x000ea80000100800 */
[----:B------:R0:W2:Y:S02]  /*19cd0*/  @!P0 LDG.E.U8 R173, desc[UR28][R174.64] ;  /* 0x0000001caead8981 */ /* 0x0000a4000c1e1100 */
[----:B0-----:R-:W-:-:S02]  /*19ce0*/  PRMT R174, RZ, 0x7610, R174 ;  /* 0x00007610ffae7816 */ /* 0x001fc400000000ae */
[----:B------:R4:W-:Y:S04]  /*19cf0*/  STS.U8 [R7+UR7+0x800c], R179 ;  /* 0x00800cb307007988 */ /* 0x0009e80008000007 */
[----:B------:R0:W-:Y:S01]  /*19d00*/  STS.U8 [R7+UR7+0x800e], R178 ;  /* 0x00800eb207007988 */ /* 0x0001e20008000007 */
[----:B---3--:R-:W-:-:S03]  /*19d10*/  @!P0 IMAD.MOV.U32 R176, RZ, RZ, R0 ;  /* 0x000000ffffb08224 */ /* 0x008fc600078e0000 */
[----:B------:R-:W3:Y:S04]  /*19d20*/  LDL R0, [R1+0x248] ;  /* 0x0002480001007983 */ /* 0x000ee80000100800 */
[----:B------:R1:W3:Y:S02]  /*19d30*/  @!P0 LDG.E.U8 R174, desc[UR28][R176.64] ;  /* 0x0000001cb0ae8981 */ /* 0x0002e4000c1e1100 */
[----:B-1----:R-:W-:Y:S02]  /*19d40*/  @!P0 IMAD.MOV.U32 R176, RZ, RZ, R243 ;  /* 0x000000ffffb08224 */ /* 0x002fe400078e00f3 */
[----:B------:R-:W3:Y:S04]  /*19d50*/  LDL R243, [R1+0x208] ;  /* 0x0002080001f37983 */ /* 0x000ee80000100800 */
[----:B------:R1:W-:Y:S01]  /*19d60*/  STL [R1+0xb50], R7 ;  /* 0x000b500701007387 */ /* 0x0003e20000100800 */
[----:B----4-:R-:W-:Y:S01]  /*19d70*/  @!P0 IMAD.MOV.U32 R179, RZ, RZ, R241 ;  /* 0x000000ffffb38224 */ /* 0x010fe200078e00f1 */
[----:B------:R-:W-:-:S02]  /*19d80*/  PRMT R175, RZ, 0x7610, R175 ;  /* 0x00007610ffaf7816 */ /* 0x000fc400000000af */
[----:B------:R-:W4:Y:S01]  /*19d90*/  LDL R241, [R1+0x1c4] ;  /* 0x0001c40001f17983 */ /* 0x000f220000100800 */
[----:B0-----:R-:W-:-:S03]  /*19da0*/  @!P0 IMAD.MOV.U32 R178, RZ, RZ, R9 ;  /* 0x000000ffffb28224 */ /* 0x001fc600078e0009 */
[----:B------:R-:W4:Y:S01]  /*19db0*/  LDL R9, [R1+0x1c8] ;  /* 0x0001c80001097983 */ /* 0x000f220000100800 */
[----:B------:R-:W-:-:S03]  /*19dc0*/  @!P0 IMAD.MOV.U32 R177, RZ, RZ, R245 ;  /* 0x000000ffffb18224 */ /* 0x000fc600078e00f5 */
[----:B------:R-:W4:Y:S04]  /*19dd0*/  LDL R247, [R1+0x184] ;  /* 0x0001840001f77983 */ /* 0x000f280000100800 */
[----:B------:R0:W4:Y:S04]  /*19de0*/  @!P0 LDG.E.U8 R175, desc[UR28][R176.64] ;  /* 0x0000001cb0af8981 */ /* 0x000128000c1e1100 */
[----:B------:R-:W4:Y:S04]  /*19df0*/  LDL R245, [R1+0x188] ;  /* 0x0001880001f57983 */ /* 0x000f280000100800 */
[----:B------:R-:W-:Y:S01]  /*19e00*/  STS.U8 [R6+UR7+0x8002], R180 ;  /* 0x008002b406007988 */ /* 0x000fe20008000007 */
[----:B0-----:R-:W-:-:S03]  /*19e10*/  PRMT R176, RZ, 0x7610, R176 ;  /* 0x00007610ffb07816 */ /* 0x001fc600000000b0 */
[----:B------:R0:W-:Y:S04]  /*19e20*/  STS.U8 [R6+UR7+0x8000], R181 ;  /* 0x008000b506007988 */ /* 0x0001e80008000007 */
[----:B------:R2:W4:Y:S01]  /*19e30*/  @!P0 LDG.E.U8 R176, desc[UR28][R178.64] ;  /* 0x0000001cb2b08981 */ /* 0x000522000c1e1100 */
[----:B------:R-:W-:-:S03]  /*19e40*/  PRMT R177, RZ, 0x7610, R177 ;  /* 0x00007610ffb17816 */ /* 0x000fc600000000b1 */
[----:B-1----:R-:W4:Y:S01]  /*19e50*/  LDL R7, [R1+0x108] ;  /* 0x0001080001077983 */ /* 0x002f220000100800 */
[----:B--2---:R-:W-:-:S03]  /*19e60*/  @!P0 IMAD.MOV.U32 R179, RZ, RZ, R8 ;  /* 0x000000ffffb38224 */ /* 0x004fc600078e0008 */
[----:B------:R-:W2:Y:S01]  /*19e70*/  LDL R8, [R1+0x144] ;  /* 0x0001440001087983 */ /* 0x000ea20000100800 */
[----:B0-----:R-:W-:Y:S02]  /*19e80*/  @!P0 IMAD.MOV.U32 R181, RZ, RZ, R249 ;  /* 0x000000ffffb58224 */ /* 0x001fe400078e00f9 */
[----:B---3--:R-:W-:Y:S02]  /*19e90*/  @!P0 IMAD.MOV.U32 R178, RZ, RZ, R0 ;  /* 0x000000ffffb28224 */ /* 0x008fe400078e0000 */
[----:B------:R-:W3:Y:S04]  /*19ea0*/  LDL R0, [R1+0x148] ;  /* 0x0001480001007983 */ /* 0x000ee80000100800 */
[----:B------:R0:W3:Y:S02]  /*19eb0*/  @!P0 LDG.E.U8 R177, desc[UR28][R178.64] ;  /* 0x0000001cb2b18981 */ /* 0x0000e4000c1e1100 */
[----:B0-----:R-:W-:Y:S01]  /*19ec0*/  PRMT R178, RZ, 0x7610, R178 ;  /* 0x00007610ffb27816 */ /* 0x001fe200000000b2 */
[----:B------:R-:W-:-:S02]  /*19ed0*/  @!P0 IMAD.MOV.U32 R180, RZ, RZ, R243 ;  /* 0x000000ffffb48224 */ /* 0x000fc400078e00f3 */
[----:B------:R-:W3:Y:S04]  /*19ee0*/  LDL R243, [R1+0x104] ;  /* 0x0001040001f37983 */ /* 0x000ee80000100800 */
[----:B------:R4:W3:Y:S02]  /*19ef0*/  @!P0 LDG.E.U8 R178, desc[UR28][R180.64] ;  /* 0x0000001cb4b28981 */ /* 0x0008e4000c1e1100 */
[----:B----4-:R-:W-:Y:S02]  /*19f00*/  @!P0 IMAD.MOV.U32 R181, RZ, RZ, R241 ;  /* 0x000000ffffb58224 */ /* 0x010fe400078e00f1 */
[----:B------:R-:W4:Y:S01]  /*19f10*/  LDL R241, [R1+0xc4] ;  /* 0x0000c40001f17983 */ /* 0x000f220000100800 */
[----:B------:R-:W-:-:S03]  /*19f20*/  @!P0 IMAD.MOV.U32 R180, RZ, RZ, R9 ;  /* 0x000000ffffb48224 */ /* 0x000fc600078e0009 */
[----:B------:R-:W4:Y:S01]  /*19f30*/  LDL R9, [R1+0xc8] ;  /* 0x0000c80001097983 */ /* 0x000f220000100800 */
[----:B------:R-:W-:-:S03]  /*19f40*/  PRMT R179, RZ, 0x7610, R179 ;  /* 0x00007610ffb37816 */ /* 0x000fc600000000b3 */
[----:B------:R0:W-:Y:S04]  /*19f50*/  STS.U8 [R6+UR7+0x8004], R183 ;  /* 0x008004b706007988 */ /* 0x0001e80008000007 */
[----:B------:R1:W4:Y:S04]  /*19f60*/  @!P0 LDG.E.U8 R179, desc[UR28][R180.64] ;  /* 0x0000001cb4b38981 */ /* 0x000328000c1e1100 */
[----:B------:R1:W-:Y:S01]  /*19f70*/  STS.U8 [R6+UR7+0x8006], R182 ;  /* 0x008006b606007988 */ /* 0x0003e20008000007 */
[----:B0-----:R-:W-:Y:S01]  /*19f80*/  @!P0 IMAD.MOV.U32 R183, RZ, RZ, R247 ;  /* 0x000000ffffb78224 */ /* 0x001fe200078e00f7 */
[----:B-1----:R-:W-:Y:S01]  /*19f90*/  PRMT R180, RZ, 0x7610, R180 ;  /* 0x00007610ffb47816 */ /* 0x002fe200000000b4 */
[----:B------:R-:W-:-:S05]  /*19fa0*/  @!P0 IMAD.MOV.U32 R182, RZ, RZ, R245 ;  /* 0x000000ffffb68224 */ /* 0x000fca00078e00f5 */
[----:B------:R2:W4:Y:S01]  /*19fb0*/  @!P0 LDG.E.U8 R180, desc[UR28][R182.64] ;  /* 0x0000001cb6b48981 */ /* 0x000522000c1e1100 */
[----:B------:R-:W-:-:S03]  /*19fc0*/  PRMT R181, RZ, 0x7610, R181 ;  /* 0x00007610ffb57816 */ /* 0x000fc600000000b5 */
[----:B------:R-:W-:Y:S01]  /*19fd0*/  STS.U8 [R6+UR7+0x8008], R185 ;  /* 0x008008b906007988 */ /* 0x000fe20008000007 */
[----:B--2---:R-:W-:-:S03]  /*19fe0*/  @!P0 IMAD.MOV.U32 R183, RZ, RZ, R8 ;  /* 0x000000ffffb78224 */ /* 0x004fc600078e0008 */
[----:B------:R-:W2:Y:S04]  /*19ff0*/  LDL R8, [R1+0x84] ;  /* 0x0000840001087983 */ /* 0x000ea80000100800 */
[----:B------:R0:W-:Y:S02]  /*1a000*/  STS.U8 [R6+UR7+0x800a], R184 ;  /* 0x00800ab806007988 */ /* 0x0001e40008000007 */
[----:B0-----:R-:W-:Y:S02]  /*1a010*/  @!P0 IMAD.MOV.U32 R184, RZ, RZ, R7 ;  /* 0x000000ffffb88224 */ /* 0x001fe400078e0007 */
[----:B------:R-:W2:Y:S01]  /*1a020*/  LDL R7, [R1+0xa4c] ;  /* 0x000a4c0001077983 */ /* 0x000ea20000100800 */
[----:B---3--:R-:W-:-:S03]  /*1a030*/  @!P0 IMAD.MOV.U32 R182, RZ, RZ, R0 ;  /* 0x000000ffffb68224 */ /* 0x008fc600078e0000 */
[----:B------:R-:W3:Y:S04]  /*1a040*/  LDL R0, [R1+0x88] ;  /* 0x0000880001007983 */ /* 0x000ee80000100800 */
[----:B------:R0:W3:Y:S02]  /*1a050*/  @!P0 LDG.E.U8 R181, desc[UR28][R182.64] ;  /* 0x0000001cb6b58981 */ /* 0x0000e4000c1e1100 */
[----:B0-----:R-:W-:Y:S01]  /*1a060*/  PRMT R182, RZ, 0x7610, R182 ;  /* 0x00007610ffb67816 */ /* 0x001fe200000000b6 */
[----:B------:R-:W-:Y:S02]  /*1a070*/  @!P0 IMAD.MOV.U32 R185, RZ, RZ, R243 ;  /* 0x000000ffffb98224 */ /* 0x000fe400078e00f3 */
[----:B------:R-:W3:Y:S04]  /*1a080*/  LDL R243, [R1+0x654] ;  /* 0x0006540001f37983 */ /* 0x000ee80000100800 */
[----:B------:R4:W3:Y:S02]  /*1a090*/  @!P0 LDG.E.U8 R182, desc[UR28][R184.64] ;  /* 0x0000001cb8b68981 */ /* 0x0008e4000c1e1100 */
[----:B----4-:R-:W-:-:S02]  /*1a0a0*/  @!P0 IMAD.MOV.U32 R185, RZ, RZ, R241 ;  /* 0x000000ffffb98224 */ /* 0x010fc400078e00f1 */
[----:B------:R-:W4:Y:S01]  /*1a0b0*/  LDL R241, [R1+0xa1c] ;  /* 0x000a1c0001f17983 */ /* 0x000f220000100800 */
[----:B------:R-:W-:-:S03]  /*1a0c0*/  @!P0 IMAD.MOV.U32 R184, RZ, RZ, R9 ;  /* 0x000000ffffb88224 */ /* 0x000fc600078e0009 */
[----:B------:R-:W4:Y:S01]  /*1a0d0*/  LDL R9, [R1+0xa20] ;  /* 0x000a200001097983 */ /* 0x000f220000100800 */
[----:B------:R-:W-:-:S03]  /*1a0e0*/  PRMT R183, RZ, 0x7610, R183 ;  /* 0x00007610ffb77816 */ /* 0x000fc600000000b7 */
[----:B------:R-:W-:Y:S04]  /*1a0f0*/  STS.U8 [R6+UR7+0x800c], R187 ;  /* 0x00800cbb06007988 */ /* 0x000fe80008000007 */
[----:B------:R0:W4:Y:S04]  /*1a100*/  @!P0 LDG.E.U8 R183, desc[UR28][R184.64] ;  /* 0x0000001cb8b78981 */ /* 0x000128000c1e1100 */
[----:B------:R-:W-:Y:S04]  /*1a110*/  STS.U8 [R6+UR7+0x800e], R186 ;  /* 0x00800eba06007988 */ /* 0x000fe80008000007 */
[----:B------:R1:W-:Y:S01]  /*1a120*/  STL [R1+0xb54], R6 ;  /* 0x000b540601007387 */ /* 0x0003e20000100800 */
[----:B0-----:R-:W-:-:S03]  /*1a130*/  PRMT R184, RZ, 0x7610, R184 ;  /* 0x00007610ffb87816 */ /* 0x001fc600000000b8 */
[----:B------:R-:W4:Y:S04]  /*1a140*/  LDL R245, [R1+0x99c] ;  /* 0x00099c0001f57983 */ /* 0x000f280000100800 */
[----:B------:R0:W-:Y:S04]  /*1a150*/  STS.U8 [R5+UR7+0x8000], R205 ;  /* 0x008000cd05007988 */ /* 0x0001e80008000007 */
[----:B-1----:R-:W4:Y:S01]  /*1a160*/  LDL R6, [R1+0x960] ;  /* 0x0009600001067983 */ /* 0x002f220000100800 */
[----:B--2---:R-:W-:-:S03]  /*1a170*/  @!P0 IMAD.MOV.U32 R187, RZ, RZ, R8 ;  /* 0x000000ffffbb8224 */ /* 0x004fc600078e0008 */
[----:B------:R-:W2:Y:S01]  /*1a180*/  LDL R8, [R1+0x9dc] ;  /* 0x0009dc0001087983 */ /* 0x000ea20000100800 */
[----:B0-----:R-:W-:Y:S01]  /*1a190*/  PRMT R205, RZ, 0x7610, R205 ;  /* 0x00007610ffcd7816 */ /* 0x001fe200000000cd */
[----:B---3--:R-:W-:Y:S02]  /*1a1a0*/  @!P0 IMAD.MOV.U32 R186, RZ, RZ, R0 ;  /* 0x000000ffffba8224 */ /* 0x008fe400078e0000 */
[----:B------:R-:W3:Y:S04]  /*1a1b0*/  LDL R0, [R1+0x9e0] ;  /* 0x0009e00001007983 */ /* 0x000ee80000100800 */
[----:B------:R0:W3:Y:S02]  /*1a1c0*/  @!P0 LDG.E.U8 R184, desc[UR28][R186.64] ;  /* 0x0000001cbab88981 */ /* 0x0000e4000c1e1100 */
[----:B0-----:R-:W-:-:S02]  /*1a1d0*/  @!P0 IMAD.MOV.U32 R186, RZ, RZ, R7 ;  /* 0x000000ffffba8224 */ /* 0x001fc400078e0007 */
        /* <DEDUP_REMOVED lines=8> */
[----:B------:R0:W-:Y:S04]  /*1a260*/  STS.U8 [R5+UR7+0x8002], R201 ;  /* 0x008002c905007988 */ /* 0x0001e80008000007 */
[----:B------:R1:W-:Y:S01]  /*1a270*/  STS.U8 [R5+UR7+0x8004], R197 ;  /* 0x008004c505007988 */ /* 0x0003e20008000007 */
[----:B0-----:R-:W-:Y:S02]  /*1a280*/  PRMT R201, RZ, 0x7610, R201 ;  /* 0x00007610ffc97816 */ /* 0x001fe400000000c9 */
[----:B-1----:R-:W-:-:S04]  /*1a290*/  PRMT R197, RZ, 0x7610, R197 ;  /* 0x00007610ffc57816 */ /* 0x002fc800000000c5 */
[----:B------:R2:W4:Y:S04]  /*1a2a0*/  @!P0 LDG.E.U8 R201, desc[UR28][R186.64] ;  /* 0x0000001cbac98981 */ /* 0x000528000c1e1100 */
[----:B------:R0:W-:Y:S01]  /*1a2b0*/  STS.U8 [R5+UR7+0x8006], R193 ;  /* 0x008006c105007988 */ /* 0x0001e20008000007 */
[----:B--2---:R-:W-:Y:S01]  /*1a2c0*/  @!P0 IMAD.MOV.U32 R187, RZ, RZ, R8 ;  /* 0x000000ffffbb8224 */ /* 0x004fe200078e0008 */
[----:B0-----:R-:W-:Y:S02]  /*1a2d0*/  PRMT R193, RZ, 0x7610, R193 ;  /* 0x00007610ffc17816 */ /* 0x001fe400000000c1 */
[----:B------:R-:W2:Y:S04]  /*1a2e0*/  LDL R8, [R1+0x8dc] ;  /* 0x0008dc0001087983 */ /* 0x000ea80000100800 */
[----:B------:R4:W-:Y:S04]  /*1a2f0*/  STS.U8 [R5+UR7+0x8008], R191 ;  /* 0x008008bf05007988 */ /* 0x0009e80008000007 */
[----:B------:R0:W-:Y:S01]  /*1a300*/  STS.U8 [R5+UR7+0x800a], R190 ;  /* 0x00800abe05007988 */ /* 0x0001e20008000007 */
[----:B---3--:R-:W-:-:S03]  /*1a310*/  @!P0 IMAD.MOV.U32 R186, RZ, RZ, R0 ;  /* 0x000000ffffba8224 */ /* 0x008fc600078e0000 */
[----:B------:R-:W3:Y:S04]  /*1a320*/  LDL R0, [R1+0x8e0] ;  /* 0x0008e00001007983 */ /* 0x000ee80000100800 */
[----:B------:R1:W3:Y:S02]  /*1a330*/  @!P0 LDG.E.U8 R197, desc[UR28][R186.64] ;  /* 0x0000001cbac58981 */ /* 0x0002e4000c1e1100 */
[----:B-1----:R-:W-:Y:S02]  /*1a340*/  @!P0 IMAD.MOV.U32 R187, RZ, RZ, R245 ;  /* 0x000000ffffbb8224 */ /* 0x002fe400078e00f5 */
[----:B------:R-:W-:-:S05]  /*1a350*/  @!P0 IMAD.MOV.U32 R186, RZ, RZ, R243 ;  /* 0x000000ffffba8224 */ /* 0x000fca00078e00f3 */
[----:B------:R1:W3:Y:S02]  /*1a360*/  @!P0 LDG.E.U8 R193, desc[UR28][R186.64] ;  /* 0x0000001cbac18981 */ /* 0x0002e4000c1e1100 */
[----:B-1----:R-:W-:Y:S02]  /*1a370*/  @!P0 IMAD.MOV.U32 R186, RZ, RZ, R6 ;  /* 0x000000ffffba8224 */ /* 0x002fe400078e0006 */
[----:B------:R-:W-:Y:S01]  /*1a380*/  @!P0 IMAD.MOV.U32 R187, RZ, RZ, R7 ;  /* 0x000000ffffbb8224 */ /* 0x000fe200078e0007 */
[----:B------:R-:W3:Y:S04]  /*1a390*/  LDL R6, [R1+0x8a0] ;  /* 0x0008a00001067983 */ /* 0x000ee80000100800 */
[----:B------:R-:W3:Y:S01]  /*1a3a0*/  LDL R7, [R1+0x89c] ;  /* 0x00089c0001077983 */ /* 0x000ee20000100800 */
        /* <DEDUP_REMOVED lines=9> */
[----:B------:R0:W-:Y:S01]  /*1a440*/  STS.U8 [R5+UR7+0x800e], R188 ;  /* 0x00800ebc05007988 */ /* 0x0001e20008000007 */
[----:B--2---:R-:W-:-:S03]  /*1a450*/  @!P0 IMAD.MOV.U32 R191, RZ, RZ, R8 ;  /* 0x000000ffffbf8224 */ /* 0x004fc600078e0008 */
[----:B------:R-:W2:Y:S01]  /*1a460*/  LDL R8, [R1+0x81c] ;  /* 0x00081c0001087983 */ /* 0x000ea20000100800 */
[----:B0-----:R-:W-:-:S03]  /*1a470*/  PRMT R188, RZ, 0x7610, R188 ;  /* 0x00007610ffbc7816 */ /* 0x001fc600000000bc */
[----:B------:R-:W-:Y:S01]  /*1a480*/  STS.U8 [R5+UR7+0x800c], R211 ;  /* 0x00800cd305007988 */ /* 0x000fe20008000007 */
[----:B---3--:R-:W-:-:S03]  /*1a490*/  @!P0 IMAD.MOV.U32 R190, RZ, RZ, R0 ;  /* 0x000000ffffbe8224 */ /* 0x008fc600078e0000 */
[----:B------:R-:W3:Y:S04]  /*1a4a0*/  LDL R0, [R1+0x820] ;  /* 0x0008200001007983 */ /* 0x000ee80000100800 */
[----:B------:R0:W3:Y:S04]  /*1a4b0*/  @!P0 LDG.E.U8 R187, desc[UR28][R190.64] ;  /* 0x0000001cbebb8981 */ /* 0x0000e8000c1e1100 */
[----:B------:R1:W-:Y:S04]  /*1a4c0*/  STL [R1+0xb58], R5 ;  /* 0x000b580501007387 */ /* 0x0003e80000100800 */
[----:B------:R-:W3:Y:S04]  /*1a4d0*/  LDL R243, [R1+0x79c] ;  /* 0x00079c0001f37983 */ /* 0x000ee80000100800 */
[----:B-1----:R-:W3:Y:S01]  /*1a4e0*/  LDL R5, [R1+0x760] ;  /* 0x0007600001057983 */ /* 0x002ee20000100800 */
[----:B0-----:R-:W-:-:S03]  /*1a4f0*/  @!P0 IMAD.MOV.U32 R190, RZ, RZ, R6 ;  /* 0x000000ffffbe8224 */ /* 0x001fc600078e0006 */
        /* <DEDUP_REMOVED lines=17> */
[----:B------:R0:W-:Y:S02]  /*1a610*/  STS.U8 [R4+UR7+0x8006], R198 ;  /* 0x008006c604007988 */ /* 0x0001e40008000007 */
[----:B0-----:R-:W-:Y:S01]  /*1a620*/  PRMT R198, RZ, 0x7610, R198 ;  /* 0x00007610ffc67816 */ /* 0x001fe200000000c6 */
[----:B---3--:R-:W-:-:S02]  /*1a630*/  @!P0 IMAD.MOV.U32 R190, RZ, RZ, R0 ;  /* 0x000000ffffbe8224 */ /* 0x008fc400078e0000 */
[----:B------:R-:W3:Y:S04]  /*1a640*/  LDL R0, [R1+0x720] ;  /* 0x0007200001007983 */ /* 0x000ee80000100800 */
[----:B------:R0:W3:Y:S02]  /*1a650*/  @!P0 LDG.E.U8 R194, desc[UR28][R190.64] ;  /* 0x0000001cbec28981 */ /* 0x0000e4000c1e1100 */
[----:B0-----:R-:W-:Y:S02]  /*1a660*/  @!P0 IMAD.MOV.U32 R190, RZ, RZ, R6 ;  /* 0x000000ffffbe8224 */ /* 0x001fe400078e0006 */
[----:B------:R-:W3:Y:S01]  /*1a670*/  LDL R6, [R1+0x6e0] ;  /* 0x0006e00001067983 */ /* 0x000ee20000100800 */
[----:B------:R-:W-:-:S03]  /*1a680*/  @!P0 IMAD.MOV.U32 R191, RZ, RZ, R7 ;  /* 0x000000ffffbf8224 */ /* 0x000fc600078e0007 */
[----:B------:R-:W3:Y:S04]  /*1a690*/  LDL R7, [R1+0x6dc] ;  /* 0x0006dc0001077983 */ /* 0x000ee80000100800 */
[----:B------:R4:W3:Y:S02]  /*1a6a0*/  @!P0 LDG.E.U8 R196, desc[UR28][R190.64] ;  /* 0x0000001cbec48981 */ /* 0x0008e4000c1e1100 */
[----:B----4-:R-:W-:Y:S02]  /*1a6b0*/  @!P0 IMAD.MOV.U32 R190, RZ, RZ, R241 ;  /* 0x000000ffffbe8224 */ /* 0x010fe400078e00f1 */
[----:B------:R-:W-:-:S05]  /*1a6c0*/  @!P0 IMAD.MOV.U32 R191, RZ, RZ, R243 ;  /* 0x000000ffffbf8224 */ /* 0x000fca00078e00f3 */
[----:B------:R0:W4:Y:S02]  /*1a6d0*/  @!P0 LDG.E.U8 R198, desc[UR28][R190.64] ;  /* 0x0000001cbec68981 */ /* 0x000124000c1e1100 */
[----:B0-----:R-:W-:Y:S02]  /*1a6e0*/  @!P0 IMAD.MOV.U32 R191, RZ, RZ, R9 ;  /* 0x000000ffffbf8224 */ /* 0x001fe400078e0009 */
        /* <DEDUP_REMOVED lines=15> */
[----:B------:R0:W3:Y:S02]  /*1a7e0*/  @!P0 LDG.E.U8 R202, desc[UR28][R190.64] ;  /* 0x0000001cbeca8981 */ /* 0x0000e4000c1e1100 */
[----:B0-----:R-:W-:Y:S02]  /*1a7f0*/  @!P0 IMAD.MOV.U32 R190, RZ, RZ, R6 ;  /* 0x000000ffffbe8224 */ /* 0x001fe400078e0006 */
[----:B------:R-:W3:Y:S01]  /*1a800*/  LDL R6, [R1+0x400] ;  /* 0x0004000001067983 */ /* 0x000ee20000100800 */
[----:B------:R-:W-:-:S03]  /*1a810*/  @!P0 IMAD.MOV.U32 R191, RZ, RZ, R7 ;  /* 0x000000ffffbf8224 */ /* 0x000fc600078e0007 */
[----:B------:R-:W3:Y:S04]  /*1a820*/  LDL R7, [R1+0x3fc] ;  /* 0x0003fc0001077983 */ /* 0x000ee80000100800 */
[----:B------:R4:W3:Y:S04]  /*1a830*/  @!P0 LDG.E.U8 R204, desc[UR28][R190.64] ;  /* 0x0000001cbecc8981 */ /* 0x0008e8000c1e1100 */
[----:B------:R0:W-:Y:S04]  /*1a840*/  STL [R1+0xb5c], R4 ;  /* 0x000b5c0401007387 */ /* 0x0001e80000100800 */
[----:B------:R-:W3:Y:S04]  /*1a850*/  LDL R241, [R1+0x3bc] ;  /* 0x0003bc0001f17983 */ /* 0x000ee80000100800 */
[----:B0-----:R-:W3:Y:S01]  /*1a860*/  LDL R4, [R1+0x380] ;  /* 0x0003800001047983 */ /* 0x001ee20000100800 */
[----:B----4-:R-:W-:-:S03]  /*1a870*/  @!P0 IMAD.MOV.U32 R191, RZ, RZ, R9 ;  /* 0x000000ffffbf8224 */ /* 0x010fc600078e0009 */
[----:B------:R-:W4:Y:S01]  /*1a880*/  LDL R9, [R1+0x3c0] ;  /* 0x0003c00001097983 */ /* 0x000f220000100800 */
[----:B------:R-:W-:-:S03]  /*1a890*/  @!P0 IMAD.MOV.U32 R190, RZ, RZ, R5 ;  /* 0x000000ffffbe8224 */ /* 0x000fc600078e0005 */
[----:B------:R-:W4:Y:S01]  /*1a8a0*/  LDL R5, [R1+0x37c] ;  /* 0x00037c0001057983 */ /* 0x000f220000100800 */
[----:B------:R-:W-:-:S03]  /*1a8b0*/  PRMT R206, RZ, 0x7610, R206 ;  /* 0x00007610ffce7816 */ /* 0x000fc600000000ce */
[----:B------:R0:W-:Y:S04]  /*1a8c0*/  STS.U8 [R3+UR7+0x8000], R208 ;  /* 0x008000d003007988 */ /* 0x0001e80008000007 */
[----:B------:R2:W4:Y:S01]  /*1a8d0*/  @!P0 LDG.E.U8 R206, desc[UR28][R190.64] ;  /* 0x0000001cbece8981 */ /* 0x000522000c1e1100 */
[----:B0-----:R-:W-:-:S03]  /*1a8e0*/  PRMT R208, RZ, 0x7610, R208 ;  /* 0x00007610ffd07816 */ /* 0x001fc600000000d0 */
[----:B------:R0:W-:Y:S04]  /*1a8f0*/  STS.U8 [R3+UR7+0x8002], R210 ;  /* 0x008002d203007988 */ /* 0x0001e80008000007 */
[----:B------:R1:W-:Y:S01]  /*1a900*/  STS.U8 [R3+UR7+0x8004], R209 ;  /* 0x008004d103007988 */ /* 0x0003e20008000007 */
[----:B0-----:R-:W-:Y:S01]  /*1a910*/  PRMT R210, RZ, 0x7610, R210 ;  /* 0x00007610ffd27816 */ /* 0x001fe200000000d2 */
[----:B--2---:R-:W-:Y:S02]  /*1a920*/  @!P0 IMAD.MOV.U32 R191, RZ, RZ, R8 ;  /* 0x000000ffffbf8224 */ /* 0x004fe400078e0008 */
[----:B------:R-:W2:Y:S01]  /*1a930*/  LDL R8, [R1+0x33c] ;  /* 0x00033c0001087983 */ /* 0x000ea20000100800 */
[----:B-1----:R-:W-:Y:S01]  /*1a940*/  PRMT R209, RZ, 0x7610, R209 ;  /* 0x00007610ffd17816 */ /* 0x002fe200000000d1 */
        /* <DEDUP_REMOVED lines=8> */
[----:B0-----:R-:W-:Y:S02]  /*1a9d0*/  @!P0 IMAD.MOV.U32 R191, RZ, RZ, R241 ;  /* 0x000000ffffbf8224 */ /* 0x001fe400078e00f1 */
[----:B----4-:R-:W-:-:S05]  /*1a9e0*/  @!P0 IMAD.MOV.U32 R190, RZ, RZ, R9 ;  /* 0x000000ffffbe8224 */ /* 0x010fca00078e0009 */
[----:B------:R0:W4:Y:S02]  /*1a9f0*/  @!P0 LDG.E.U8 R209, desc[UR28][R190.64] ;  /* 0x0000001cbed18981 */ /* 0x000124000c1e1100 */
[----:B0-----:R-:W-:Y:S02]  /*1aa00*/  @!P0 IMAD.MOV.U32 R190, RZ, RZ, R4 ;  /* 0x000000ffffbe8224 */ /* 0x001fe400078e0004 */
[----:B------:R-:W-:Y:S01]  /*1aa10*/  @!P0 IMAD.MOV.U32 R191, RZ, RZ, R5 ;  /* 0x000000ffffbf8224 */ /* 0x000fe200078e0005 */
[----:B------:R-:W4:Y:S04]  /*1aa20*/  LDL R4, [R1+0x2c0] ;  /* 0x0002c00001047983 */ /* 0x000f280000100800 */
[----:B------:R-:W4:Y:S01]  /*1aa30*/  LDL R5, [R1+0x2bc] ;  /* 0x0002bc0001057983 */ /* 0x000f220000100800 */
[----:B------:R-:W-:-:S06]  /*1aa40*/  PRMT R211, RZ, 0x7610, R211 ;  /* 0x00007610ffd37816 */ /* 0x000fcc00000000d3 */
[----:B------:R2:W4:Y:S04]  /*1aa50*/  @!P0 LDG.E.U8 R211, desc[UR28][R190.64] ;  /* 0x0000001cbed38981 */ /* 0x000528000c1e1100 */
[----:B------:R0:W-:Y:S01]  /*1aa60*/  STS.U8 [R3+UR7+0x8006], R216 ;  /* 0x008006d803007988 */ /* 0x0001e20008000007 */
[----:B--2---:R-:W-:-:S03]  /*1aa70*/  @!P0 IMAD.MOV.U32 R191, RZ, RZ, R8 ;  /* 0x000000ffffbf8224 */ /* 0x004fc600078e0008 */
[----:B------:R-:W2:Y:S01]  /*1aa80*/  LDL R8, [R1+0x27c] ;  /* 0x00027c0001087983 */ /* 0x000ea20000100800 */
[----:B0-----:R-:W-:-:S03]  /*1aa90*/  PRMT R216, RZ, 0x7610, R216 ;  /* 0x00007610ffd87816 */ /* 0x001fc600000000d8 */
[----:B------:R0:W-:Y:S02]  /*1aaa0*/  STS.U8 [R3+UR7+0x8008], R218 ;  /* 0x008008da03007988 */ /* 0x0001e40008000007 */
[----:B0-----:R-:W-:Y:S02]  /*1aab0*/  PRMT R218, RZ, 0x7610, R218 ;  /* 0x00007610ffda7816 */ /* 0x001fe400000000da */
[----:B------:R0:W-:Y:S04]  /*1aac0*/  STS.U8 [R3+UR7+0x800a], R220 ;  /* 0x00800adc03007988 */ /* 0x0001e80008000007 */
[----:B------:R-:W-:Y:S04]  /*1aad0*/  STS.U8 [R3+UR7+0x800c], R224 ;  /* 0x00800ce003007988 */ /* 0x000fe80008000007 */
[----:B------:R1:W-:Y:S01]  /*1aae0*/  STS.U8 [R3+UR7+0x800e], R222 ;  /* 0x00800ede03007988 */ /* 0x0003e20008000007 */
        /* <DEDUP_REMOVED lines=8> */
[----:B------:R-:W3:Y:S01]  /*1ab70*/  LDL.LU R252, [R1+0x3c] ;  /* 0x00003c0001fc7983 */ /* 0x000ee20000300800 */
[----:B----4-:R-:W-:-:S03]  /*1ab80*/  @!P0 IMAD.MOV.U32 R190, RZ, RZ, R4 ;  /* 0x000000ffffbe8224 */ /* 0x010fc600078e0004 */
[----:B------:R-:W4:Y:S01]  /*1ab90*/  LDL R4, [R1+0x200] ;  /* 0x0002000001047983 */ /* 0x000f220000100800 */
[----:B------:R-:W-:-:S03]  /*1aba0*/  @!P0 IMAD.MOV.U32 R191, RZ, RZ, R5 ;  /* 0x000000ffffbf8224 */ /* 0x000fc600078e0005 */
[----:B------:R-:W4:Y:S04]  /*1abb0*/  LDL R5, [R1+0x1fc] ;  /* 0x0001fc0001057983 */ /* 0x000f280000100800 */
[----:B------:R0:W-:Y:S01]  /*1abc0*/  STL [R1+0xb60], R3 ;  /* 0x000b600301007387 */ /* 0x0001e20000100800 */
[----:B------:R-:W-:Y:S02]  /*1abd0*/  PRMT R220, RZ, 0x7610, R220 ;  /* 0x00007610ffdc7816 */ /* 0x000fe400000000dc */
[----:B-1----:R-:W-:Y:S01]  /*1abe0*/  PRMT R222, RZ, 0x7610, R222 ;  /* 0x00007610ffde7816 */ /* 0x002fe200000000de */
[----:B------:R-:W4:Y:S04]  /*1abf0*/  LDL R241, [R1+0x17c] ;  /* 0x00017c0001f17983 */ /* 0x000f280000100800 */
[----:B------:R2:W4:Y:S04]  /*1ac00*/  @!P0 LDG.E.U8 R220, desc[UR28][R190.64] ;  /* 0x0000001cbedc8981 */ /* 0x000528000c1e1100 */
[----:B0-----:R-:W4:Y:S04]  /*1ac10*/  LDL R3, [R1+0x1bc] ;  /* 0x0001bc0001037983 */ /* 0x001f280000100800 */
[----:B------:R-:W4:Y:S01]  /*1ac20*/  LDL R9, [R1+0x180] ;  /* 0x0001800001097983 */ /* 0x000f220000100800 */
[----:B--2---:R-:W-:Y:S01]  /*1ac30*/  @!P0 IMAD.MOV.U32 R191, RZ, RZ, R8 ;  /* 0x000000ffffbf8224 */ /* 0x004fe200078e0008 */
[----:B------:R-:W-:-:S02]  /*1ac40*/  PRMT R224, RZ, 0x7610, R224 ;  /* 0x00007610ffe07816 */ /* 0x000fc400000000e0 */
[----:B------:R-:W2:Y:S04]  /*1ac50*/  LDL R8, [R1+0x13c] ;  /* 0x00013c0001087983 */ /* 0x000ea80000100800 */
[----:B------:R0:W-:Y:S02]  /*1ac60*/  STS.U8 [R2+UR7+0x8000], R226 ;  /* 0x008000e202007988 */ /* 0x0001e40008000007 */
[----:B0-----:R-:W-:Y:S01]  /*1ac70*/  PRMT R226, RZ, 0x7610, R226 ;  /* 0x00007610ffe27816 */ /* 0x001fe200000000e2 */
[----:B---3--:R-:W-:Y:S02]  /*1ac80*/  @!P0 IMAD.MOV.U32 R190, RZ, RZ, R0 ;  /* 0x000000ffffbe8224 */ /* 0x008fe400078e0000 */
[----:B------:R-:W3:Y:S04]  /*1ac90*/  LDL R0, [R1+0x1c0] ;  /* 0x0001c00001007983 */ /* 0x000ee80000100800 */
[----:B------:R0:W2:Y:S02]  /*1aca0*/  @!P0 LDG.E.U8 R222, desc[UR28][R190.64] ;  /* 0x0000001cbede8981 */ /* 0x0000a4000c1e1100 */
[----:B0-----:R-:W-:-:S02]  /*1acb0*/  @!P0 IMAD.MOV.U32 R190, RZ, RZ, R6 ;  /* 0x000000ffffbe8224 */ /* 0x001fc400078e0006 */
[----:B------:R-:W-:Y:S02]  /*1acc0*/  @!P0 IMAD.MOV.U32 R191, RZ, RZ, R7 ;  /* 0x000000ffffbf8224 */ /* 0x000fe400078e0007 */
[----:B------:R-:W2:Y:S04]  /*1acd0*/  LDL R7, [R1+0x140] ;  /* 0x0001400001077983 */ /* 0x000ea80000100800 */
[----:B------:R4:W2:Y:S02]  /*1ace0*/  @!P0 LDG.E.U8 R224, desc[UR28][R190.64] ;  /* 0x0000001cbee08981 */ /* 0x0008a4000c1e1100 */
[----:B----4-:R-:W-:Y:S02]  /*1acf0*/  @!P0 IMAD.MOV.U32 R190, RZ, RZ, R4 ;  /* 0x000000ffffbe8224 */ /* 0x010fe400078e0004 */
[----:B------:R-:W4:Y:S01]  /*1ad00*/  LDL R4, [R1+0x100] ;  /* 0x0001000001047983 */ /* 0x000f220000100800 */
[----:B------:R-:W-:-:S03]  /*1ad10*/  @!P0 IMAD.MOV.U32 R191, RZ, RZ, R5 ;  /* 0x000000ffffbf8224 */ /* 0x000fc600078e0005 */
[----:B------:R-:W4:Y:S04]  /*1ad20*/  LDL R5, [R1+0xfc] ;  /* 0x0000fc0001057983 */ /* 0x000f280000100800 */
[----:B------:R0:W4:Y:S02]  /*1ad30*/  @!P0 LDG.E.U8 R226, desc[UR28][R190.64] ;  /* 0x0000001cbee28981 */ /* 0x000124000c1e1100 */
[----:B0-----:R-:W-:Y:S02]  /*1ad40*/  @!P0 IMAD.MOV.U32 R191, RZ, RZ, R3 ;  /* 0x000000ffffbf8224 */ /* 0x001fe400078e0003 */
[----:B------:R-:W4:Y:S04]  /*1ad50*/  LDL R3, [R1+0xbc] ;  /* 0x0000bc0001037983 */ /* 0x000f280000100800 */
[----:B------:R0:W-:Y:S04]  /*1ad60*/  STS.U8 [R2+UR7+0x8002], R228 ;  /* 0x008002e402007988 */ /* 0x0001e80008000007 */
[----:B------:R1:W-:Y:S01]  /*1ad70*/  STS.U8 [R2+UR7+0x8004], R230 ;  /* 0x008004e602007988 */ /* 0x0003e20008000007 */
[----:B0-----:R-:W-:-:S02]  /*1ad80*/  PRMT R228, RZ, 0x7610, R228 ;  /* 0x00007610ffe47816 */ /* 0x001fc400000000e4 */
[----:B-1----:R-:W-:Y:S01]  /*1ad90*/  PRMT R230, RZ, 0x7610, R230 ;  /* 0x00007610ffe67816 */ /* 0x002fe200000000e6 */
[----:B------:R0:W-:Y:S04]  /*1ada0*/  STS.U8 [R2+UR7+0x8008], R232 ;  /* 0x008008e802007988 */ /* 0x0001e80008000007 */
[----:B------:R1:W-:Y:S01]  /*1adb0*/  STS.U8 [R2+UR7+0x800a], R234 ;  /* 0x00800aea02007988 */ /* 0x0003e20008000007 */
[----:B0-----:R-:W-:Y:S02]  /*1adc0*/  PRMT R232, RZ, 0x7610, R232 ;  /* 0x00007610ffe87816 */ /* 0x001fe400000000e8 */
[----:B-1----:R-:W-:Y:S01]  /*1add0*/  PRMT R234, RZ, 0x7610, R234 ;  /* 0x00007610ffea7816 */ /* 0x002fe200000000ea */
[----:B---3--:R-:W-:Y:S02]  /*1ade0*/  @!P0 IMAD.MOV.U32 R190, RZ, RZ, R0 ;  /* 0x000000ffffbe8224 */ /* 0x008fe400078e0000 */
[----:B------:R-:W3:Y:S04]  /*1adf0*/  LDL R0, [R1+0xc0] ;  /* 0x0000c00001007983 */ /* 0x000ee80000100800 */
[----:B------:R0:W3:Y:S04]  /*1ae00*/  @!P0 LDG.E.U8 R228, desc[UR28][R190.64] ;  /* 0x0000001cbee48981 */ /* 0x0000e8000c1e1100 */
[----:B------:R-:W3:Y:S04]  /*1ae10*/  LDL.LU R6, [R1+0x7c] ;  /* 0x00007c0001067983 */ /* 0x000ee80000300800 */
[----:B------:R-:W3:Y:S01]  /*1ae20*/  LDL R243, [R1+0x80] ;  /* 0x0000800001f37983 */ /* 0x000ee20000100800 */
[----:B0-----:R-:W-:-:S02]  /*1ae30*/  @!P0 IMAD.MOV.U32 R190, RZ, RZ, R9 ;  /* 0x000000ffffbe8224 */ /* 0x001fc400078e0009 */
[----:B------:R-:W-:Y:S02]  /*1ae40*/  @!P0 IMAD.MOV.U32 R191, RZ, RZ, R241 ;  /* 0x000000ffffbf8224 */ /* 0x000fe400078e00f1 */
[----:B------:R-:W3:Y:S04]  /*1ae50*/  LDL R241, [R1+0x650] ;  /* 0x0006500001f17983 */ /* 0x000ee80000100800 */
[----:B------:R2:W3:Y:S02]  /*1ae60*/  @!P0 LDG.E.U8 R230, desc[UR28][R190.64] ;  /* 0x0000001cbee68981 */ /* 0x0004e4000c1e1100 */
[----:B--2---:R-:W-:Y:S02]  /*1ae70*/  @!P0 IMAD.MOV.U32 R191, RZ, RZ, R8 ;  /* 0x000000ffffbf8224 */ /* 0x004fe400078e0008 */
[----:B------:R-:W2:Y:S01]  /*1ae80*/  LDL R8, [R1+0xa48] ;  /* 0x000a480001087983 */ /* 0x000ea20000100800 */
[----:B------:R-:W-:-:S03]  /*1ae90*/  @!P0 IMAD.MOV.U32 R190, RZ, RZ, R7 ;  /* 0x000000ffffbe8224 */ /* 0x000fc600078e0007 */
        /* <DEDUP_REMOVED lines=8> */
[----:B------:R-:W4:Y:S01]  /*1af20*/  LDL R3, [R1+0x9d8] ;  /* 0x0009d80001037983 */ /* 0x000f220000100800 */
[----:B------:R-:W0:Y:S03]  /*1af30*/  S2R R9, SR_TID.X ;  /* 0x0000000000097919 */ /* 0x000e260000002100 */
[----:B------:R1:W-:Y:S04]  /*1af40*/  STS.U8 [R2+UR7+0x800c], R236 ;  /* 0x00800cec02007988 */ /* 0x0003e80008000007 */
[----:B------:R1:W-:Y:S02]  /*1af50*/  STS.U8 [R2+UR7+0x800e], R238 ;  /* 0x00800eee02007988 */ /* 0x0003e40008000007 */
[----:B-1----:R-:W-:-:S02]  /*1af60*/  PRMT R236, RZ, 0x7610, R236 ;  /* 0x00007610ffec7816 */ /* 0x002fc400000000ec */
[----:B------:R-:W-:Y:S01]  /*1af70*/  PRMT R238, RZ, 0x7610, R238 ;  /* 0x00007610ffee7816 */ /* 0x000fe200000000ee */
[----:B------:R-:W-:Y:S04]  /*1af80*/  STS.U8 [R2+UR7+0x8006], R252 ;  /* 0x008006fc02007988 */ /* 0x000fe80008000007 */
[----:B------:R-:W-:Y:S01]  /*1af90*/  STL [R1+0xb64], R2 ;  /* 0x000b640201007387 */ /* 0x000fe20000100800 */
[----:B---3--:R-:W-:Y:S01]  /*1afa0*/  @!P0 IMAD.MOV.U32 R190, RZ, RZ, R0 ;  /* 0x000000ffffbe8224 */ /* 0x008fe200078e0000 */
[----:B0-----:R-:W-:-:S04]  /*1afb0*/  LOP3.LUT R0, R9, 0x7f, RZ, 0xc0, !PT ;  /* 0x0000007f09007812 */ /* 0x001fc800078ec0ff */
[----:B------:R0:W3:Y:S04]  /*1afc0*/  @!P0 LDG.E.U8 R236, desc[UR28][R190.64] ;  /* 0x0000001cbeec8981 */ /* 0x0000e8000c1e1100 */
[----:B------:R1:W-:Y:S01]  /*1afd0*/  STS.U8 [R0+UR7], R240 ;  /* 0x000000f000007988 */ /* 0x0003e20008000007 */
[----:B0-----:R-:W-:Y:S02]  /*1afe0*/  @!P0 IMAD.MOV.U32 R190, RZ, RZ, R243 ;  /* 0x000000ffffbe8224 */ /* 0x001fe400078e00f3 */
[----:B------:R-:W-:Y:S01]  /*1aff0*/  @!P0 IMAD.MOV.U32 R191, RZ, RZ, R6 ;  /* 0x000000ffffbf8224 */ /* 0x000fe200078e0006 */
[----:B-1----:R-:W-:-:S04]  /*1b000*/  PRMT R240, RZ, 0x7610, R240 ;  /* 0x00007610fff07816 */ /* 0x002fc800000000f0 */
[----:B------:R0:W3:Y:S04]  /*1b010*/  @!P0 LDG.E.U8 R238, desc[UR28][R190.64] ;  /* 0x0000001cbeee8981 */ /* 0x0000e8000c1e1100 */
[----:B------:R-:W-:Y:S01]  /*1b020*/  STL [R1+0xb68], R6 ;  /* 0x000b680601007387 */ /* 0x000fe20000100800 */
[----:B0-----:R-:W-:Y:S02]  /*1b030*/  @!P0 IMAD.MOV.U32 R191, RZ, RZ, R241 ;  /* 0x000000ffffbf8224 */ /* 0x001fe400078e00f1 */
[----:B--2---:R-:W-:Y:S01]  /*1b040*/  @!P0 IMAD.MOV.U32 R190, RZ, RZ, R8 ;  /* 0x000000ffffbe8224 */ /* 0x004fe200078e0008 */
[----:B------:R0:W-:Y:S04]  /*1b050*/  STS.U8 [R0+UR7+0x400], R242 ;  /* 0x000400f200007988 */ /* 0x0001e80008000007 */
[----:B------:R1:W2:Y:S04]  /*1b060*/  @!P0 LDG.E.U8 R240, desc[UR28][R190.64] ;  /* 0x0000001cbef08981 */ /* 0x0002a8000c1e1100 */
[----:B------:R-:W3:Y:S01]  /*1b070*/  LDL.LU R241, [R1+0x38] ;  /* 0x0000380001f17983 */ /* 0x000ee20000300800 */
[----:B0-----:R-:W-:-:S03]  /*1b080*/  PRMT R242, RZ, 0x7610, R242 ;  /* 0x00007610fff27816 */ /* 0x001fc600000000f2 */
[----:B------:R-:W2:Y:S04]  /*1b090*/  LDL.LU R243, [R1+0x34] ;  /* 0x0000340001f37983 */ /* 0x000ea80000300800 */
[----:B------:R-:W2:Y:S04]  /*1b0a0*/  LDL.LU R245, [R1+0x30] ;  /* 0x0000300001f57983 */ /* 0x000ea80000300800 */
[----:B------:R-:W2:Y:S04]  /*1b0b0*/  LDL.LU R247, [R1+0x2c] ;  /* 0x00002c0001f77983 */ /* 0x000ea80000300800 */
[----:B------:R-:W2:Y:S01]  /*1b0c0*/  LDL.LU R249, [R1+0x28] ;  /* 0x0000280001f97983 */ /* 0x000ea20000300800 */
[----:B-1----:R-:W-:-:S03]  /*1b0d0*/  @!P0 IMAD.MOV.U32 R191, RZ, RZ, R7 ;  /* 0x000000ffffbf8224 */ /* 0x002fc600078e0007 */
[----:B------:R0:W-:Y:S04]  /*1b0e0*/  STS.U8 [R0+UR7+0x800], R244 ;  /* 0x000800f400007988 */ /* 0x0001e80008000007 */
[----:B------:R-:W2:Y:S04]  /*1b0f0*/  LDL.LU R252, [R1+0x24] ;  /* 0x0000240001fc7983 */ /* 0x000ea80000300800 */
[----:B------:R-:W2:Y:S01]  /*1b100*/  LDL.LU R6, [R1+0x18] ;  /* 0x0000180001067983 */ /* 0x000ea20000300800 */
[----:B0-----:R-:W-:-:S03]  /*1b110*/  PRMT R244, RZ, 0x7610, R244 ;  /* 0x00007610fff47816 */ /* 0x001fc600000000f4 */
[----:B------:R-:W2:Y:S01]  /*1b120*/  LDL.LU R2, [R1+0x14] ;  /* 0x0000140001027983 */ /* 0x000ea20000300800 */
[----:B----4-:R-:W-:-:S05]  /*1b130*/  @!P0 IMAD.MOV.U32 R190, RZ, RZ, R5 ;  /* 0x000000ffffbe8224 */ /* 0x010fca00078e0005 */
[----:B------:R0:W4:Y:S02]  /*1b140*/  @!P0 LDG.E.U8 R242, desc[UR28][R190.64] ;  /* 0x0000001cbef28981 */ /* 0x000124000c1e1100 */
[----:B0-----:R-:W-:Y:S02]  /*1b150*/  @!P0 IMAD.MOV.U32 R191, RZ, RZ, R4 ;  /* 0x000000ffffbf8224 */ /* 0x001fe400078e0004 */
[----:B------:R-:W-:Y:S02]  /*1b160*/  @!P0 IMAD.MOV.U32 R190, RZ, RZ, R3 ;  /* 0x000000ffffbe8224 */ /* 0x000fe400078e0003 */
[----:B------:R-:W4:Y:S04]  /*1b170*/  LDL.LU R3, [R1+0x10] ;  /* 0x0000100001037983 */ /* 0x000f280000300800 */
[----:B------:R-:W4:Y:S04]  /*1b180*/  LDL.LU R4, [R1+0xc] ;  /* 0x00000c0001047983 */ /* 0x000f280000300800 */
[----:B------:R-:W4:Y:S04]  /*1b190*/  LDL.LU R5, [R1+0x8] ;  /* 0x0000080001057983 */ /* 0x000f280000300800 */
[----:B------:R-:W4:Y:S04]  /*1b1a0*/  LDL.LU R7, [R1+0x4] ;  /* 0x0000040001077983 */ /* 0x000f280000300800 */
[----:B------:R-:W4:Y:S04]  /*1b1b0*/  LDL.LU R8, [R1] ;  /* 0x0000000001087983 */ /* 0x000f280000300800 */
[----:B------:R0:W4:Y:S04]  /*1b1c0*/  @!P0 LDG.E.U8 R244, desc[UR28][R190.64] ;  /* 0x0000001cbef48981 */ /* 0x000128000c1e1100 */
[----:B------:R-:W0:Y:S04]  /*1b1d0*/  LDL R190, [R1+0x994] ;  /* 0x0009940001be7983 */ /* 0x000e280000100800 */
[----:B------:R-:W0:Y:S04]  /*1b1e0*/  LDL R191, [R1+0x998] ;  /* 0x0009980001bf7983 */ /* 0x000e280000100800 */
[----:B------:R1:W-:Y:S02]  /*1b1f0*/  STS.U8 [R0+UR7+0xc00], R246 ;  /* 0x000c00f600007988 */ /* 0x0003e40008000007 */
[----:B-1----:R-:W-:-:S02]  /*1b200*/  PRMT R246, RZ, 0x7610, R246 ;  /* 0x00007610fff67816 */ /* 0x002fc400000000f6 */
[----:B0-----:R-:W-:-:S04]  /*1b210*/  @!P0 LOP3.LUT R191, R191, R190, RZ, 0x3c, !PT ;  /* 0x000000bebfbf8212 */ /* 0x001fc800078e3cff */
[----:B------:R-:W-:-:S04]  /*1b220*/  @!P0 LOP3.LUT R190, R191, R190, RZ, 0x3c, !PT ;  /* 0x000000bebfbe8212 */ /* 0x000fc800078e3cff */
[----:B------:R-:W-:-:S05]  /*1b230*/  @!P0 LOP3.LUT R191, R191, R190, RZ, 0x3c, !PT ;  /* 0x000000bebfbf8212 */ /* 0x000fca00078e3cff */
        /* <DEDUP_REMOVED lines=21> */
[----:B---3--:R1:W-:Y:S04]  /*1b390*/  STS.U8 [R0+UR7+0x1c00], R241 ;  /* 0x001c00f100007988 */ /* 0x0083e80008000007 */
[----:B--2---:R2:W-:Y:S04]  /*1b3a0*/  STS.U8 [R0+UR7+0x2000], R243 ;  /* 0x002000f300007988 */ /* 0x0045e80008000007 */
[----:B------:R3:W-:Y:S04]  /*1b3b0*/  STS.U8 [R0+UR7+0x2400], R245 ;  /* 0x002400f500007988 */ /* 0x0007e80008000007 */
[----:B------:R3:W-:Y:S04]  /*1b3c0*/  STS.U8 [R0+UR7+0x2800], R247 ;  /* 0x002800f700007988 */ /* 0x0007e80008000007 */
[----:B------:R3:W-:Y:S04]  /*1b3d0*/  STS.U8 [R0+UR7+0x2c00], R249 ;  /* 0x002c00f900007988 */ /* 0x0007e80008000007 */
[----:B------:R3:W-:Y:S01]  /*1b3e0*/  STS.U8 [R0+UR7+0x3000], R252 ;  /* 0x003000fc00007988 */ /* 0x0007e20008000007 */
[----:B0-----:R-:W-:-:S04]  /*1b3f0*/  @!P0 LOP3.LUT R191, R191, R190, RZ, 0x3c, !PT ;  /* 0x000000bebfbf8212 */ /* 0x001fc800078e3cff */
[----:B------:R-:W-:-:S04]  /*1b400*/  @!P0 LOP3.LUT R190, R191, R190, RZ, 0x3c, !PT ;  /* 0x000000bebfbe8212 */ /* 0x000fc800078e3cff */
[----:B------:R-:W-:-:S05]  /*1b410*/  @!P0 LOP3.LUT R191, R191, R190, RZ, 0x3c, !PT ;  /* 0x000000bebfbf8212 */ /* 0x000fca00078e3cff */
[----:B------:R-:W4:Y:S04]  /*1b420*/  @!P0 LDG.E.U8 R251, desc[UR28][R190.64] ;  /* 0x0000001cbefb8981 */ /* 0x000f28000c1e1100 */
[----:B------:R-:W4:Y:S04]  /*1b430*/  LDL.LU R190, [R1+0x20] ;  /* 0x0000200001be7983 */ /* 0x000f280000300800 */
[----:B------:R-:W4:Y:S04]  /*1b440*/  LDL.LU R191, [R1+0x1c] ;  /* 0x00001c0001bf7983 */ /* 0x000f280000300800 */
[----:B-1----:R-:W4:Y:S04]  /*1b450*/  LDL.LU R241, [R1+0xba4] ;  /* 0x000ba40001f17983 */ /* 0x002f280000300800 */
[----:B--2---:R-:W2:Y:S04]  /*1b460*/  LDL.LU R243, [R1+0xba0] ;  /* 0x000ba00001f37983 */ /* 0x004ea80000300800 */
[----:B---3--:R-:W3:Y:S04]  /*1b470*/  LDL.LU R245, [R1+0xb9c] ;  /* 0x000b9c0001f57983 */ /* 0x008ee80000300800 */
[----:B------:R-:W2:Y:S04]  /*1b480*/  LDL.LU R247, [R1+0xb98] ;  /* 0x000b980001f77983 */ /* 0x000ea80000300800 */
[----:B------:R-:W3:Y:S04]  /*1b490*/  LDL.LU R249, [R1+0xb94] ;  /* 0x000b940001f97983 */ /* 0x000ee80000300800 */
[----:B------:R-:W2:Y:S04]  /*1b4a0*/  LDL.LU R252, [R1+0xb90] ;  /* 0x000b900001fc7983 */ /* 0x000ea80000300800 */
[----:B----4-:R-:W-:Y:S04]  /*1b4b0*/  STS.U8 [R0+UR7+0x3400], R190 ;  /* 0x003400be00007988 */ /* 0x010fe80008000007 */
[----:B------:R-:W-:Y:S04]  /*1b4c0*/  STS.U8 [R0+UR7+0x3800], R191 ;  /* 0x003800bf00007988 */ /* 0x000fe80008000007 */
[----:B------:R-:W-:Y:S04]  /*1b4d0*/  STS.U8 [R0+UR7+0x3c00], R6 ;  /* 0x003c000600007988 */ /* 0x000fe80008000007 */
[----:B------:R-:W-:Y:S04]  /*1b4e0*/  STS.U8 [R0+UR7+0x4000], R2 ;  /* 0x0040000200007988 */ /* 0x000fe80008000007 */
[----:B------:R-:W-:Y:S04]  /*1b4f0*/  STS.U8 [R0+UR7+0x4400], R3 ;  /* 0x0044000300007988 */ /* 0x000fe80008000007 */
[----:B------:R-:W-:Y:S04]  /*1b500*/  STS.U8 [R0+UR7+0x4800], R4 ;  /* 0x0048000400007988 */ /* 0x000fe80008000007 */
[----:B------:R-:W-:Y:S04]  /*1b510*/  STS.U8 [R0+UR7+0x4c00], R5 ;  /* 0x004c000500007988 */ /* 0x000fe80008000007 */
[----:B------:R-:W-:Y:S04]  /*1b520*/  STS.U8 [R0+UR7+0x5000], R7 ;  /* 0x0050000700007988 */ /* 0x000fe80008000007 */
[----:B------:R0:W-:Y:S02]  /*1b530*/  STS.U8 [R0+UR7+0x5400], R8 ;  /* 0x0054000800007988 */ /* 0x0001e40008000007 */
[----:B0-----:R-:W0:Y:S02]  /*1b540*/  S2R R8, SR_TID.X ;  /* 0x0000000000087919 */ /* 0x001e240000002100 */
[----:B--2---:R-:W-:Y:S04]  /*1b550*/  STS.U8 [R0+UR7+0x5800], R252 ;  /* 0x005800fc00007988 */ /* 0x004fe80008000007 */
[----:B---3--:R-:W-:Y:S04]  /*1b560*/  STS.U8 [R0+UR7+0x5c00], R249 ;  /* 0x005c00f900007988 */ /* 0x008fe80008000007 */
[----:B------:R-:W-:Y:S04]  /*1b570*/  STS.U8 [R0+UR7+0x6000], R247 ;  /* 0x006000f700007988 */ /* 0x000fe80008000007 */
[----:B------:R-:W-:Y:S04]  /*1b580*/  STS.U8 [R0+UR7+0x6400], R245 ;  /* 0x006400f500007988 */ /* 0x000fe80008000007 */
[----:B------:R-:W-:Y:S04]  /*1b590*/  STS.U8 [R0+UR7+0x6800], R243 ;  /* 0x006800f300007988 */ /* 0x000fe80008000007 */
[----:B------:R-:W-:Y:S01]  /*1b5a0*/  STS.U8 [R0+UR7+0x6c00], R241 ;  /* 0x006c00f100007988 */ /* 0x000fe20008000007 */
[----:B0-----:R-:W-:-:S03]  /*1b5b0*/  LOP3.LUT R8, R8, 0x7f, RZ, 0xc0, !PT ;  /* 0x0000007f08087812 */ /* 0x001fc600078ec0ff */
[----:B------:R-:W-:Y:S01]  /*1b5c0*/  STS.U8 [R0+UR7+0x7000], R239 ;  /* 0x007000ef00007988 */ /* 0x000fe20008000007 */
[----:B------:R-:W-:-:S03]  /*1b5d0*/  LOP3.LUT R2, R8, 0x10, RZ, 0x3c, !PT ;  /* 0x0000001008027812 */ /* 0x000fc600078e3cff */
[----:B------:R-:W-:Y:S04]  /*1b5e0*/  STS.U8 [R0+UR7+0x7400], R237 ;  /* 0x007400ed00007988 */ /* 0x000fe80008000007 */
        /* <DEDUP_REMOVED lines=26> */
[----:B------:R0:W-:Y:S04]  /*1b790*/  STS.U8 [R2+UR7+0x6080], R17 ;  /* 0x0060801102007988 */ /* 0x0001e80008000007 */
[----:B------:R-:W-:Y:S04]  /*1b7a0*/  STS.U8 [R2+UR7+0x6480], R16 ;  /* 0x0064801002007988 */ /* 0x000fe80008000007 */
[----:B------:R-:W-:Y:S04]  /*1b7b0*/  STS.U8 [R2+UR7+0x6880], R15 ;  /* 0x0068800f02007988 */ /* 0x000fe80008000007 */
[----:B------:R-:W-:Y:S04]  /*1b7c0*/  STS.U8 [R2+UR7+0x6c80], R14 ;  /* 0x006c800e02007988 */ /* 0x000fe80008000007 */
[----:B------:R-:W-:Y:S04]  /*1b7d0*/  STS.U8 [R2+UR7+0x7080], R13 ;  /* 0x0070800d02007988 */ /* 0x000fe80008000007 */
[----:B------:R-:W-:Y:S04]  /*1b7e0*/  STS.U8 [R2+UR7+0x7480], R12 ;  /* 0x0074800c02007988 */ /* 0x000fe80008000007 */
[----:B------:R1:W-:Y:S04]  /*1b7f0*/  STS.U8 [R2+UR7+0x7880], R11 ;  /* 0x0078800b02007988 */ /* 0x0003e80008000007 */
[----:B------:R2:W-:Y:S04]  /*1b800*/  STS.U8 [R2+UR7+0x7c80], R10 ;  /* 0x007c800a02007988 */ /* 0x0005e80008000007 */
[----:B0-----:R-:W3:Y:S04]  /*1b810*/  LDL R17, [R1+0x648] ;  /* 0x0006480001117983 */ /* 0x001ee80000100800 */
[----:B-1----:R-:W4:Y:S04]  /*1b820*/  LDL R11, [R1+0x64c] ;  /* 0x00064c00010b7983 */ /* 0x002f280000100800 */
[----:B--2---:R-:W4:Y:S04]  /*1b830*/  LDL R10, [R1+0xa44] ;  /* 0x000a4400010a7983 */ /* 0x004f280000100800 */
[----:B------:R-:W2:Y:S01]  /*1b840*/  LDL R16, [R1+0xa40] ;  /* 0x000a400001107983 */ /* 0x000ea20000100800 */
[----:B------:R-:W-:-:S03]  /*1b850*/  LOP3.LUT R9, R9, 0x7f, RZ, 0xc0, !PT ;  /* 0x0000007f09097812 */ /* 0x000fc600078ec0ff */
[----:B------:R-:W3:Y:S01]  /*1b860*/  LDL R19, [R1+0xa0c] ;  /* 0x000a0c0001137983 */ /* 0x000ee20000100800 */
[----:B------:R-:W-:-:S03]  /*1b870*/  LOP3.LUT R3, R9, 0x20, RZ, 0x3c, !PT ;  /* 0x0000002009037812 */ /* 0x000fc600078e3cff */
[----:B------:R-:W3:Y:S04]  /*1b880*/  LDL R18, [R1+0xa10] ;  /* 0x000a100001127983 */ /* 0x000ee80000100800 */
        /* <DEDUP_REMOVED lines=44> */
[----:B0-----:R-:W3:Y:S04]  /*1bb50*/  LDL R159, [R1+0x454] ;  /* 0x00045400019f7983 */ /* 0x001ee80000100800 */
[----:B------:R-:W3:Y:S04]  /*1bb60*/  LDL R158, [R1+0xa3c] ;  /* 0x000a3c00019e7983 */ /* 0x000ee80000100800 */
        /* <DEDUP_REMOVED lines=12> */
[----:B------:R-:W3:Y:S04]  /*1bc30*/  LDL R13, [R1+0xa04] ;  /* 0x000a0400010d7983 */ /* 0x000ee80000100800 */
[----:B------:R-:W3:Y:S04]  /*1bc40*/  LDL R12, [R1+0xa08] ;  /* 0x000a0800010c7983 */ /* 0x000ee80000100800 */
[----:B------:R-:W-:Y:S04]  /*1bc50*/  STS.U8 [R2+UR7+0x5d80], R222 ;  /* 0x005d80de02007988 */ /* 0x000fe80008000007 */
[----:B------:R-:W-:Y:S01]  /*1bc60*/  STS.U8 [R2+UR7+0x6180], R224 ;  /* 0x006180e002007988 */ /* 0x000fe20008000007 */
[----:B------:R-:W-:-:S03]  /*1bc70*/  LOP3.LUT R22, R0, 0x40, RZ, 0x3c, !PT ;  /* 0x0000004000167812 */ /* 0x000fc600078e3cff */
[----:B------:R-:W-:Y:S04]  /*1bc80*/  STS.U8 [R2+UR7+0x6580], R226 ;  /* 0x006580e202007988 */ /* 0x000fe80008000007 */
[----:B------:R-:W-:Y:S04]  /*1bc90*/  STS.U8 [R2+UR7+0x6980], R228 ;  /* 0x006980e402007988 */ /* 0x000fe80008000007 */
[----:B------:R-:W-:Y:S04]  /*1bca0*/  STS.U8 [R2+UR7+0x6d80], R230 ;  /* 0x006d80e602007988 */ /* 0x000fe80008000007 */
[----:B------:R-:W-:Y:S04]  /*1bcb0*/  STS.U8 [R2+UR7+0x7180], R232 ;  /* 0x007180e802007988 */ /* 0x000fe80008000007 */
[----:B------:R-:W3:Y:S04]  /*1bcc0*/  LDL R21, [R1+0x9fc] ;  /* 0x0009fc0001157983 */ /* 0x000ee80000100800 */
[----:B------:R-:W3:Y:S04]  /*1bcd0*/  LDL R20, [R1+0xa00] ;  /* 0x000a000001147983 */ /* 0x000ee80000100800 */
[----:B------:R-:W-:Y:S04]  /*1bce0*/  STS.U8 [R2+UR7+0x7580], R234 ;  /* 0x007580ea02007988 */ /* 0x000fe80008000007 */
[----:B------:R-:W-:Y:S04]  /*1bcf0*/  STS.U8 [R2+UR7+0x7980], R236 ;  /* 0x007980ec02007988 */ /* 0x000fe80008000007 */
[----:B------:R-:W3:Y:S04]  /*1bd00*/  LDL R15, [R1+0x9cc] ;  /* 0x0009cc00010f7983 */ /* 0x000ee80000100800 */
[----:B------:R-:W3:Y:S04]  /*1bd10*/  LDL R14, [R1+0x9d0] ;  /* 0x0009d000010e7983 */ /* 0x000ee80000100800 */
[----:B------:R0:W-:Y:S04]  /*1bd20*/  STS.U8 [R2+UR7+0x7d80], R238 ;  /* 0x007d80ee02007988 */ /* 0x0001e80008000007 */
[----:B------:R-:W3:Y:S04]  /*1bd30*/  LDL.LU R6, [R1+0x78] ;  /* 0x0000780001067983 */ /* 0x000ee80000300800 */
[----:B------:R-:W-:Y:S04]  /*1bd40*/  STS.U8 [R22+UR7+0x200], R240 ;  /* 0x000200f016007988 */ /* 0x000fe80008000007 */
[----:B0-----:R-:W3:Y:S04]  /*1bd50*/  LDL.LU R2, [R1+0x9c] ;  /* 0x00009c0001027983 */ /* 0x001ee80000300800 */
[----:B------:R-:W3:Y:S04]  /*1bd60*/  LDL.LU R3, [R1+0x70] ;  /* 0x0000700001037983 */ /* 0x000ee80000300800 */
[----:B------:R-:W3:Y:S04]  /*1bd70*/  LDL.LU R4, [R1+0x68] ;  /* 0x0000680001047983 */ /* 0x000ee80000300800 */
[----:B------:R-:W-:Y:S01]  /*1bd80*/  STS.U8 [R22+UR7+0x600], R242 ;  /* 0x000600f216007988 */ /* 0x000fe20008000007 */
[----:B------:R-:W-:-:S03]  /*1bd90*/  PRMT R161, RZ, 0x7610, R161 ;  /* 0x00007610ffa17816 */ /* 0x000fc600000000a1 */
[----:B------:R-:W3:Y:S04]  /*1bda0*/  LDL.LU R5, [R1+0x60] ;  /* 0x0000600001057983 */ /* 0x000ee80000300800 */
[----:B------:R-:W-:Y:S04]  /*1bdb0*/  STS.U8 [R22+UR7+0xa00], R244 ;  /* 0x000a00f416007988 */ /* 0x000fe80008000007 */
[----:B------:R-:W3:Y:S04]  /*1bdc0*/  LDL.LU R7, [R1+0x74] ;  /* 0x0000740001077983 */ /* 0x000ee80000300800 */
[----:B------:R-:W-:Y:S04]  /*1bdd0*/  STS.U8 [R22+UR7+0xe00], R246 ;  /* 0x000e00f616007988 */ /* 0x000fe80008000007 */
[----:B------:R-:W3:Y:S04]  /*1bde0*/  LDL.LU R8, [R1+0x6c] ;  /* 0x00006c0001087983 */ /* 0x000ee80000300800 */
[----:B------:R-:W-:Y:S04]  /*1bdf0*/  STS.U8 [R22+UR7+0x1200], R248 ;  /* 0x001200f816007988 */ /* 0x000fe80008000007 */
[----:B------:R-:W3:Y:S04]  /*1be00*/  LDL.LU R9, [R1+0x64] ;  /* 0x0000640001097983 */ /* 0x000ee80000300800 */
[----:B------:R-:W-:Y:S04]  /*1be10*/  STS.U8 [R22+UR7+0x1600], R250 ;  /* 0x001600fa16007988 */ /* 0x000fe80008000007 */
[----:B------:R-:W3:Y:S04]  /*1be20*/  LDL.LU R0, [R1+0x5c] ;  /* 0x00005c0001007983 */ /* 0x000ee80000300800 */
[----:B------:R0:W-:Y:S04]  /*1be30*/  STS.U8 [R22+UR7+0x1a00], R251 ;  /* 0x001a00fb16007988 */ /* 0x0001e80008000007 */
[----:B------:R-:W3:Y:S04]  /*1be40*/  LDL R23, [R1+0x9c4] ;  /* 0x0009c40001177983 */ /* 0x000ee80000100800 */
[----:B----4-:R2:W4:Y:S04]  /*1be50*/  @!P0 LDG.E.U8 R161, desc[UR28][R10.64] ;  /* 0x0000001c0aa18981 */ /* 0x010528000c1e1100 */
[----:B0-----:R-:W4:Y:S01]  /*1be60*/  LDL R22, [R1+0x9c8] ;  /* 0x0009c80001167983 */ /* 0x001f220000100800 */
[----:B--2---:R-:W-:-:S02]  /*1be70*/  @!P0 IMAD.MOV.U32 R10, RZ, RZ, R16 ;  /* 0x000000ffff0a8224 */ /* 0x004fc400078e0010 */
[----:B---3--:R-:W-:Y:S01]  /*1be80*/  @!P0 IMAD.MOV.U32 R11, RZ, RZ, R17 ;  /* 0x000000ffff0b8224 */ /* 0x008fe200078e0011 */
[----:B------:R-:W2:Y:S04]  /*1be90*/  LDL R16, [R1+0x9c0] ;  /* 0x0009c00001107983 */ /* 0x000ea80000100800 */
[----:B------:R-:W3:Y:S01]  /*1bea0*/  LDL R17, [R1+0x9bc] ;  /* 0x0009bc0001117983 */ /* 0x000ee20000100800 */
[----:B------:R-:W-:Y:S02]  /*1beb0*/  PRMT R160, RZ, 0x7610, R160 ;  /* 0x00007610ffa07816 */ /* 0x000fe400000000a0 */
[----:B------:R-:W-:-:S04]  /*1bec0*/  PRMT R157, RZ, 0x7610, R157 ;  /* 0x00007610ff9d7816 */ /* 0x000fc8000000009d */
[----:B------:R0:W3:Y:S01]  /*1bed0*/  @!P0 LDG.E.U8 R160, desc[UR28][R10.64] ;  /* 0x0000001c0aa08981 */ /* 0x0000e2000c1e1100 */
[----:B------:R-:W-:Y:S02]  /*1bee0*/  PRMT R156, RZ, 0x7610, R156 ;  /* 0x00007610ff9c7816 */ /* 0x000fe4000000009c */
[----:B------:R-:W-:Y:S02]  /*1bef0*/  PRMT R155, RZ, 0x7610, R155 ;  /* 0x00007610ff9b7816 */ /* 0x000fe4000000009b */
[----:B------:R-:W-:Y:S02]  /*1bf00*/  PRMT R154, RZ, 0x7610, R154 ;  /* 0x00007610ff9a7816 */ /* 0x000fe4000000009a */
[----:B------:R-:W-:Y:S02]  /*1bf10*/  PRMT R153, RZ, 0x7610, R153 ;  /* 0x00007610ff997816 */ /* 0x000fe40000000099 */
[----:B------:R-:W-:Y:S02]  /*1bf20*/  PRMT R152, RZ, 0x7610, R152 ;  /* 0x00007610ff987816 */ /* 0x000fe40000000098 */
[----:B------:R-:W-:Y:S01]  /*1bf30*/  PRMT R251, RZ, 0x7610, R251 ;  /* 0x00007610fffb7816 */ /* 0x000fe200000000fb */
[----:B0-----:R-:W-:-:S02]  /*1bf40*/  @!P0 IMAD.MOV.U32 R11, RZ, RZ, R159 ;  /* 0x000000ffff0b8224 */ /* 0x001fc400078e009f */
[----:B------:R-:W-:-:S05]  /*1bf50*/  @!P0 IMAD.MOV.U32 R10, RZ, RZ, R158 ;  /* 0x000000ffff0a8224 */ /* 0x000fca00078e009e */
[----:B------:R0:W3:Y:S02]  /*1bf60*/  @!P0 LDG.E.U8 R157, desc[UR28][R10.64] ;  /* 0x0000001c0a9d8981 */ /* 0x0000e4000c1e1100 */
[----:B0-----:R-:W-:Y:S02]  /*1bf70*/  @!P0 IMAD.MOV.U32 R10, RZ, RZ, R18 ;  /* 0x000000ffff0a8224 */ /* 0x001fe400078e0012 */
[----:B------:R-:W-:Y:S01]  /*1bf80*/  @!P0 IMAD.MOV.U32 R11, RZ, RZ, R19 ;  /* 0x000000ffff0b8224 */ /* 0x000fe200078e0013 */
[----:B------:R-:W3:Y:S04]  /*1bf90*/  LDL R18, [R1+0x990] ;  /* 0x0009900001127983 */ /* 0x000ee80000100800 */
[----:B------:R0:W3:Y:S04]  /*1bfa0*/  @!P0 LDG.E.U8 R156, desc[UR28][R10.64] ;  /* 0x0000001c0a9c8981 */ /* 0x0000e8000c1e1100 */
[----:B------:R-:W3:Y:S01]  /*1bfb0*/  LDL R19, [R1+0x98c] ;  /* 0x00098c0001137983 */ /* 0x000ee20000100800 */
[----:B0-----:R-:W-:-:S03]  /*1bfc0*/  @!P0 IMAD.MOV.U32 R11, RZ, RZ, R13 ;  /* 0x000000ffff0b8224 */ /* 0x001fc600078e000d */
[----:B------:R-:W3:Y:S01]  /*1bfd0*/  LDL R13, [R1+0x984] ;  /* 0x00098400010d7983 */ /* 0x000ee20000100800 */
[----:B------:R-:W-:-:S03]  /*1bfe0*/  @!P0 IMAD.MOV.U32 R10, RZ, RZ, R12 ;  /* 0x000000ffff0a8224 */ /* 0x000fc600078e000c */
        /* <DEDUP_REMOVED lines=14> */
[----:B----4-:R-:W-:-:S03]  /*1c0d0*/  @!P0 IMAD.MOV.U32 R10, RZ, RZ, R22 ;  /* 0x000000ffff0a8224 */ /* 0x010fc600078e0016 */
[----:B------:R-:W4:Y:S04]  /*1c0e0*/  LDL R22, [R1+0x948] ;  /* 0x0009480001167983 */ /* 0x000f280000100800 */
[----:B------:R2:W4:Y:S02]  /*1c0f0*/  @!P0 LDG.E.U8 R152, desc[UR28][R10.64] ;  /* 0x0000001c0a988981 */ /* 0x000524000c1e1100 */
[----:B--2---:R-:W-:Y:S02]  /*1c100*/  @!P0 IMAD.MOV.U32 R10, RZ, RZ, R16 ;  /* 0x000000ffff0a8224 */ /* 0x004fe400078e0010 */
[----:B---3--:R-:W-:-:S05]  /*1c110*/  @!P0 IMAD.MOV.U32 R11, RZ, RZ, R17 ;  /* 0x000000ffff0b8224 */ /* 0x008fca00078e0011 */
[----:B------:R0:W2:Y:S04]  /*1c120*/  @!P0 LDG.E.U8 R251, desc[UR28][R10.64] ;  /* 0x0000001c0afb8981 */ /* 0x0000a8000c1e1100 */
[----:B------:R-:W-:Y:S04]  /*1c130*/  STL [R1+0x1c], R161 ;  /* 0x00001ca101007387 */ /* 0x000fe80000100800 */
[----:B------:R-:W3:Y:S04]  /*1c140*/  LDL R17, [R1+0x93c] ;  /* 0x00093c0001117983 */ /* 0x000ee80000100800 */
[----:B------:R-:W-:Y:S04]  /*1c150*/  STL [R1+0x18], R160 ;  /* 0x000018a001007387 */ /* 0x000fe80000100800 */
[----:B------:R-:W3:Y:S01]  /*1c160*/  LDL R16, [R1+0x940] ;  /* 0x0009400001107983 */ /* 0x000ee20000100800 */
[----:B------:R-:W-:-:S02]  /*1c170*/  PRMT R249, RZ, 0x7610, R249 ;  /* 0x00007610fff97816 */ /* 0x000fc400000000f9 */
[----:B------:R-:W-:Y:S02]  /*1c180*/  PRMT R247, RZ, 0x7610, R247 ;  /* 0x00007610fff77816 */ /* 0x000fe400000000f7 */
[----:B------:R-:W-:Y:S02]  /*1c190*/  PRMT R245, RZ, 0x7610, R245 ;  /* 0x00007610fff57816 */ /* 0x000fe400000000f5 */
[----:B------:R-:W-:Y:S01]  /*1c1a0*/  PRMT R243, RZ, 0x7610, R243 ;  /* 0x00007610fff37816 */ /* 0x000fe200000000f3 */
[----:B0-----:R-:W-:Y:S02]  /*1c1b0*/  @!P0 IMAD.MOV.U32 R10, RZ, RZ, R18 ;  /* 0x000000ffff0a8224 */ /* 0x001fe400078e0012 */
[----:B------:R-:W-:-:S05]  /*1c1c0*/  @!P0 IMAD.MOV.U32 R11, RZ, RZ, R19 ;  /* 0x000000ffff0b8224 */ /* 0x000fca00078e0013 */
[----:B------:R0:W3:Y:S02]  /*1c1d0*/  @!P0 LDG.E.U8 R249, desc[UR28][R10.64] ;  /* 0x0000001c0af98981 */ /* 0x0000e4000c1e1100 */
[----:B0-----:R-:W-:Y:S02]  /*1c1e0*/  @!P0 IMAD.MOV.U32 R11, RZ, RZ, R13 ;  /* 0x000000ffff0b8224 */ /* 0x001fe400078e000d */
[----:B------:R-:W-:-:S05]  /*1c1f0*/  @!P0 IMAD.MOV.U32 R10, RZ, RZ, R12 ;  /* 0x000000ffff0a8224 */ /* 0x000fca00078e000c */
[----:B------:R0:W3:Y:S02]  /*1c200*/  @!P0 LDG.E.U8 R247, desc[UR28][R10.64] ;  /* 0x0000001c0af78981 */ /* 0x0000e4000c1e1100 */
[----:B0-----:R-:W-:Y:S02]  /*1c210*/  @!P0 IMAD.MOV.U32 R11, RZ, RZ, R21 ;  /* 0x000000ffff0b8224 */ /* 0x001fe400078e0015 */
[----:B------:R-:W-:-:S05]  /*1c220*/  @!P0 IMAD.MOV.U32 R10, RZ, RZ, R20 ;  /* 0x000000ffff0a8224 */ /* 0x000fca00078e0014 */
[----:B------:R0:W3:Y:S04]  /*1c230*/  @!P0 LDG.E.U8 R245, desc[UR28][R10.64] ;  /* 0x0000001c0af58981 */ /* 0x0000e8000c1e1100 */
[----:B------:R1:W-:Y:S04]  /*1c240*/  STL [R1+0x4], R153 ;  /* 0x0000049901007387 */ /* 0x0003e80000100800 */
[----:B-1----:R-:W3:Y:S04]  /*1c250*/  LDL R153, [R1+0x90c] ;  /* 0x00090c0001997983 */ /* 0x002ee80000100800 */
[----:B------:R-:W-:Y:S01]  /*1c260*/  STL [R1+0x14], R157 ;  /* 0x0000149d01007387 */ /* 0x000fe20000100800 */
[----:B0-----:R-:W-:-:S02]  /*1c270*/  @!P0 IMAD.MOV.U32 R10, RZ, RZ, R14 ;  /* 0x000000ffff0a8224 */ /* 0x001fc400078e000e */
[----:B------:R-:W-:-:S05]  /*1c280*/  @!P0 IMAD.MOV.U32 R11, RZ, RZ, R15 ;  /* 0x000000ffff0b8224 */ /* 0x000fca00078e000f */
[----:B------:R0:W3:Y:S04]  /*1c290*/  @!P0 LDG.E.U8 R243, desc[UR28][R10.64] ;  /* 0x0000001c0af38981 */ /* 0x0000e8000c1e1100 */
[----:B----4-:R1:W-:Y:S04]  /*1c2a0*/  STL [R1], R152 ;  /* 0x0000009801007387 */ /* 0x0103e80000100800 */
[----:B-1----:R-:W4:Y:S04]  /*1c2b0*/  LDL R152, [R1+0x910] ;  /* 0x0009100001987983 */ /* 0x002f280000100800 */
[----:B--2---:R-:W-:Y:S04]  /*1c2c0*/  STL [R1+0xb8c], R251 ;  /* 0x000b8cfb01007387 */ /* 0x004fe80000100800 */
[----:B------:R-:W-:Y:S04]  /*1c2d0*/  STL [R1+0x10], R156 ;  /* 0x0000109c01007387 */ /* 0x000fe80000100800 */
[----:B------:R-:W2:Y:S04]  /*1c2e0*/  LDL R19, [R1+0x904] ;  /* 0x0009040001137983 */ /* 0x000ea80000100800 */
[----:B------:R-:W2:Y:S04]  /*1c2f0*/  LDL R18, [R1+0x908] ;  /* 0x0009080001127983 */ /* 0x000ea80000100800 */
[----:B------:R1:W-:Y:S04]  /*1c300*/  STL [R1+0xc], R155 ;  /* 0x00000c9b01007387 */ /* 0x0003e80000100800 */
[----:B------:R-:W2:Y:S04]  /*1c310*/  LDL R13, [R1+0x8fc] ;  /* 0x0008fc00010d7983 */ /* 0x000ea80000100800 */
[----:B------:R-:W2:Y:S04]  /*1c320*/  LDL R12, [R1+0x900] ;  /* 0x00090000010c7983 */ /* 0x000ea80000100800 */
[----:B------:R1:W-:Y:S04]  /*1c330*/  STL [R1+0x8], R154 ;  /* 0x0000089a01007387 */ /* 0x0003e80000100800 */
[----:B------:R-:W2:Y:S04]  /*1c340*/  LDL R21, [R1+0x8cc] ;  /* 0x0008cc0001157983 */ /* 0x000ea80000100800 */
[----:B------:R-:W2:Y:S04]  /*1c350*/  LDL R20, [R1+0x8d0] ;  /* 0x0008d00001147983 */ /* 0x000ea80000100800 */
[----:B------:R-:W2:Y:S04]  /*1c360*/  LDL R15, [R1+0x8c4] ;  /* 0x0008c400010f7983 */ /* 0x000ea80000100800 */
[----:B------:R-:W2:Y:S01]  /*1c370*/  LDL R14, [R1+0x8c8] ;  /* 0x0008c800010e7983 */ /* 0x000ea20000100800 */
[----:B0-----:R-:W-:-:S02]  /*1c380*/  @!P0 IMAD.MOV.U32 R10, RZ, RZ, R22 ;  /* 0x000000ffff0a8224 */ /* 0x001fc400078e0016 */
[----:B------:R-:W-:Y:S01]  /*1c390*/  @!P0 IMAD.MOV.U32 R11, RZ, RZ, R23 ;  /* 0x000000ffff0b8224 */ /* 0x000fe200078e0017 */
[----:B------:R-:W2:Y:S04]  /*1c3a0*/  LDL R22, [R1+0x8c0] ;  /* 0x0008c00001167983 */ /* 0x000ea80000100800 */
[----:B------:R-:W2:Y:S01]  /*1c3b0*/  LDL R23, [R1+0x8bc] ;  /* 0x0008bc0001177983 */ /* 0x000ea20000100800 */
[----:B------:R-:W-:Y:S02]  /*1c3c0*/  PRMT R241, RZ, 0x7610, R241 ;  /* 0x00007610fff17816 */ /* 0x000fe400000000f1 */
[----:B------:R-:W-:Y:S01]  /*1c3d0*/  PRMT R239, RZ, 0x7610, R239 ;  /* 0x00007610ffef7816 */ /* 0x000fe200000000ef */
[----:B-1----:R-:W2:Y:S04]  /*1c3e0*/  LDL R155, [R1+0x714] ;  /* 0x00071400019b7983 */ /* 0x002ea80000100800 */
[----:B------:R3:W2:Y:S01]  /*1c3f0*/  @!P0 LDG.E.U8 R241, desc[UR28][R10.64] ;  /* 0x0000001c0af18981 */ /* 0x0006a2000c1e1100 */
[----:B------:R-:W-:-:S02]  /*1c400*/  PRMT R237, RZ, 0x7610, R237 ;  /* 0x00007610ffed7816 */ /* 0x000fc400000000ed */
[----:B------:R-:W-:Y:S01]  /*1c410*/  PRMT R235, RZ, 0x7610, R235 ;  /* 0x00007610ffeb7816 */ /* 0x000fe200000000eb */
[----:B------:R-:W2:Y:S01]  /*1c420*/  LDL R154, [R1+0x718] ;  /* 0x00071800019a7983 */ /* 0x000ea20000100800 */
[----:B------:R-:W-:Y:S02]  /*1c430*/  PRMT R233, RZ, 0x7610, R233 ;  /* 0x00007610ffe97816 */ /* 0x000fe400000000e9 */
[----:B------:R-:W-:Y:S01]  /*1c440*/  PRMT R231, RZ, 0x7610, R231 ;  /* 0x00007610ffe77816 */ /* 0x000fe200000000e7 */
[----:B------:R-:W2:Y:S01]  /*1c450*/  LDL R157, [R1+0x704] ;  /* 0x00070400019d7983 */ /* 0x000ea20000100800 */
[----:B---3--:R-:W-:Y:S02]  /*1c460*/  @!P0 IMAD.MOV.U32 R10, RZ, RZ, R16 ;  /* 0x000000ffff0a8224 */ /* 0x008fe400078e0010 */
[----:B------:R-:W-:Y:S01]  /*1c470*/  @!P0 IMAD.MOV.U32 R11, RZ, RZ, R17 ;  /* 0x000000ffff0b8224 */ /* 0x000fe200078e0011 */
[----:B------:R-:W3:Y:S04]  /*1c480*/  LDL R16, [R1+0x898] ;  /* 0x0008980001107983 */ /* 0x000ee80000100800 */
[----:B------:R-:W3:Y:S04]  /*1c490*/  LDL R17, [R1+0x894] ;  /* 0x0008940001117983 */ /* 0x000ee80000100800 */
[----:B------:R0:W3:Y:S01]  /*1c4a0*/  @!P0 LDG.E.U8 R239, desc[UR28][R10.64] ;  /* 0x0000001c0aef8981 */ /* 0x0000e2000c1e1100 */
[----:B------:R-:W-:-:S02]  /*1c4b0*/  PRMT R229, RZ, 0x7610, R229 ;  /* 0x00007610ffe57816 */ /* 0x000fc400000000e5 */
[----:B------:R-:W-:Y:S01]  /*1c4c0*/  PRMT R227, RZ, 0x7610, R227 ;  /* 0x00007610ffe37816 */ /* 0x000fe200000000e3 */
[----:B------:R-:W3:Y:S01]  /*1c4d0*/  LDL R156, [R1+0x708] ;  /* 0x00070800019c7983 */ /* 0x000ee20000100800 */
[----:B------:R-:W-:Y:S02]  /*1c4e0*/  PRMT R225, RZ, 0x7610, R225 ;  /* 0x00007610ffe17816 */ /* 0x000fe400000000e1 */
[----:B------:R-:W-:Y:S01]  /*1c4f0*/  PRMT R223, RZ, 0x7610, R223 ;  /* 0x00007610ffdf7816 */ /* 0x000fe200000000df */
[----:B------:R-:W3:Y:S01]  /*1c500*/  LDL R159, [R1+0x6d4] ;  /* 0x0006d400019f7983 */ /* 0x000ee20000100800 */
[----:B------:R-:W-:Y:S02]  /*1c510*/  PRMT R221, RZ, 0x7610, R221 ;  /* 0x00007610ffdd7816 */ /* 0x000fe400000000dd */
[----:B------:R-:W-:Y:S01]  /*1c520*/  PRMT R219, RZ, 0x7610, R219 ;  /* 0x00007610ffdb7816 */ /* 0x000fe200000000db */
[----:B------:R-:W3:Y:S01]  /*1c530*/  LDL R158, [R1+0x6d8] ;  /* 0x0006d800019e7983 */ /* 0x000ee20000100800 */
        /* <DEDUP_REMOVED lines=20> */
[----:B------:R-:W3:Y:S04]  /*1c680*/  LDL R165, [R1+0x434] ;  /* 0x0004340001a57983 */ /* 0x000ee80000100800 */
        /* <DEDUP_REMOVED lines=22> */
[----:B------:R-:W3:Y:S01]  /*1c7f0*/  LDL R191, [R1+0x264] ;  /* 0x0002640001bf7983 */ /* 0x000ee20000100800 */
[----:B0-----:R-:W-:-:S03]  /*1c800*/  @!P0 IMAD.MOV.U32 R11, RZ, RZ, R153 ;  /* 0x000000ffff0b8224 */ /* 0x001fc600078e0099 */
[----:B------:R-:W3:Y:S04]  /*1c810*/  LDL R153, [R1+0x88c] ;  /* 0x00088c0001997983 */ /* 0x000ee80000100800 */
[----:B------:R-:W3:Y:S01]  /*1c820*/  LDL R190, [R1+0x268] ;  /* 0x0002680001be7983 */ /* 0x000ee20000100800 */
[----:B----4-:R-:W-:-:S03]  /*1c830*/  @!P0 IMAD.MOV.U32 R10, RZ, RZ, R152 ;  /* 0x000000ffff0a8224 */ /* 0x010fc600078e0098 */
[----:B------:R-:W4:Y:S04]  /*1c840*/  LDL R152, [R1+0x890] ;  /* 0x0008900001987983 */ /* 0x000f280000100800 */
[----:B------:R2:W4:Y:S02]  /*1c850*/  @!P0 LDG.E.U8 R237, desc[UR28][R10.64] ;  /* 0x0000001c0aed8981 */ /* 0x000524000c1e1100 */
[----:B--2---:R-:W-:Y:S02]  /*1c860*/  @!P0 IMAD.MOV.U32 R11, RZ, RZ, R19 ;  /* 0x000000ffff0b8224 */ /* 0x004fe400078e0013 */
[----:B------:R-:W2:Y:S01]  /*1c870*/  LDL R19, [R1+0x884] ;  /* 0x0008840001137983 */ /* 0x000ea20000100800 */
[----:B------:R-:W-:-:S03]  /*1c880*/  @!P0 IMAD.MOV.U32 R10, RZ, RZ, R18 ;  /* 0x000000ffff0a8224 */ /* 0x000fc600078e0012 */
[----:B------:R-:W2:Y:S04]  /*1c890*/  LDL R18, [R1+0x888] ;  /* 0x0008880001127983 */ /* 0x000ea80000100800 */
[----:B------:R0:W2:Y:S02]  /*1c8a0*/  @!P0 LDG.E.U8 R235, desc[UR28][R10.64] ;  /* 0x0000001c0aeb8981 */ /* 0x0000a4000c1e1100 */
[----:B0-----:R-:W-:Y:S02]  /*1c8b0*/  @!P0 IMAD.MOV.U32 R10, RZ, RZ, R12 ;  /* 0x000000ffff0a8224 */ /* 0x001fe400078e000c */
[----:B------:R-:W-:Y:S01]  /*1c8c0*/  @!P0 IMAD.MOV.U32 R11, RZ, RZ, R13 ;  /* 0x000000ffff0b8224 */ /* 0x000fe200078e000d */
[----:B------:R-:W2:Y:S04]  /*1c8d0*/  LDL R12, [R1+0x880] ;  /* 0x00088000010c7983 */ /* 0x000ea80000100800 */
[----:B------:R-:W2:Y:S04]  /*1c8e0*/  LDL R13, [R1+0x87c] ;  /* 0x00087c00010d7983 */ /* 0x000ea80000100800 */
[----:B------:R0:W2:Y:S02]  /*1c8f0*/  @!P0 LDG.E.U8 R233, desc[UR28][R10.64] ;  /* 0x0000001c0ae98981 */ /* 0x0000a4000c1e1100 */
[----:B0-----:R-:W-:-:S02]  /*1c900*/  @!P0 IMAD.MOV.U32 R10, RZ, RZ, R20 ;  /* 0x000000ffff0a8224 */ /* 0x001fc400078e0014 */
        /* <DEDUP_REMOVED lines=14> */
[----:B---3--:R-:W-:-:S02]  /*1c9f0*/  @!P0 IMAD.MOV.U32 R10, RZ, RZ, R16 ;  /* 0x000000ffff0a8224 */ /* 0x008fc400078e0010 */
[----:B------:R-:W-:Y:S01]  /*1ca00*/  @!P0 IMAD.MOV.U32 R11, RZ, RZ, R17 ;  /* 0x000000ffff0b8224 */ /* 0x000fe200078e0011 */
[----:B------:R-:W3:Y:S04]  /*1ca10*/  LDL R16, [R1+0x840] ;  /* 0x0008400001107983 */ /* 0x000ee80000100800 */
[----:B------:R-:W3:Y:S04]  /*1ca20*/  LDL R17, [R1+0x83c] ;  /* 0x00083c0001117983 */ /* 0x000ee80000100800 */
[----:B------:R0:W3:Y:S02]  /*1ca30*/  @!P0 LDG.E.U8 R225, desc[UR28][R10.64] ;  /* 0x0000001c0ae18981 */ /* 0x0000e4000c1e1100 */
[----:B0-----:R-:W-:-:S02]  /*1ca40*/  @!P0 IMAD.MOV.U32 R11, RZ, RZ, R153 ;  /* 0x000000ffff0b8224 */ /* 0x001fc400078e0099 */
        /* <DEDUP_REMOVED lines=29> */
[----:B---3--:R-:W-:Y:S02]  /*1cc20*/  @!P0 IMAD.MOV.U32 R10, RZ, RZ, R16 ;  /* 0x000000ffff0a8224 */ /* 0x008fe400078e0010 */
[----:B------:R-:W3:Y:S01]  /*1cc30*/  LDL R16, [R1+0x7c8] ;  /* 0x0007c80001107983 */ /* 0x000ee20000100800 */
[----:B------:R-:W-:-:S03]  /*1cc40*/  @!P0 IMAD.MOV.U32 R11, RZ, RZ, R17 ;  /* 0x000000ffff0b8224 */ /* 0x000fc600078e0011 */
[----:B------:R-:W3:Y:S04]  /*1cc50*/  LDL R17, [R1+0x7c4] ;  /* 0x0007c40001117983 */ /* 0x000ee80000100800 */
[----:B------:R0:W3:Y:S02]  /*1cc60*/  @!P0 LDG.E.U8 R211, desc[UR28][R10.64] ;  /* 0x0000001c0ad38981 */ /* 0x0000e4000c1e1100 */
[----:B0-----:R-:W-:Y:S02]  /*1cc70*/  @!P0 IMAD.MOV.U32 R11, RZ, RZ, R153 ;  /* 0x000000ffff0b8224 */ /* 0x001fe400078e0099 */
        /* <DEDUP_REMOVED lines=44> */
[----:B0-----:R-:W-:Y:S02]  /*1cf40*/  PRMT R11, RZ, 0x7610, R11 ;  /* 0x00007610ff0b7816 */ /* 0x001fe4000000000b */
[----:B------:R0:W2:Y:S02]  /*1cf50*/  @!P0 LDG.E.U8 R189, desc[UR28][R12.64] ;  /* 0x0000001c0cbd8981 */ /* 0x0000a4000c1e1100 */
[----:B0-----:R-:W-:-:S02]  /*1cf60*/  @!P0 IMAD.MOV.U32 R12, RZ, RZ, R20 ;  /* 0x000000ffff0c8224 */ /* 0x001fc400078e0014 */
[----:B------:R-:W2:Y:S01]  /*1cf70*/  LDL R20, [R1+0x710] ;  /* 0x0007100001147983 */ /* 0x000ea20000100800 */
[----:B------:R-:W-:-:S03]  /*1cf80*/  @!P0 IMAD.MOV.U32 R13, RZ, RZ, R21 ;  /* 0x000000ffff0d8224 */ /* 0x000fc600078e0015 */
[----:B------:R-:W2:Y:S04]  /*1cf90*/  LDL R21, [R1+0x70c] ;  /* 0x00070c0001157983 */ /* 0x000ea80000100800 */
[----:B------:R0:W2:Y:S02]  /*1cfa0*/  @!P0 LDG.E.U8 R11, desc[UR28][R14.64] ;  /* 0x0000001c0e0b8981 */ /* 0x0000a4000c1e1100 */
[----:B0-----:R-:W-:Y:S02]  /*1cfb0*/  @!P0 IMAD.MOV.U32 R14, RZ, RZ, R22 ;  /* 0x000000ffff0e8224 */ /* 0x001fe400078e0016 */
[----:B------:R-:W2:Y:S01]  /*1cfc0*/  LDL R22, [R1+0x700] ;  /* 0x0007000001167983 */ /* 0x000ea20000100800 */
[----:B------:R-:W-:-:S03]  /*1cfd0*/  @!P0 IMAD.MOV.U32 R15, RZ, RZ, R23 ;  /* 0x000000ffff0f8224 */ /* 0x000fc600078e0017 */
[----:B------:R-:W2:Y:S01]  /*1cfe0*/  LDL R23, [R1+0x6fc] ;  /* 0x0006fc0001177983 */ /* 0x000ea20000100800 */
[----:B------:R-:W-:-:S06]  /*1cff0*/  PRMT R10, RZ, 0x7610, R10 ;  /* 0x00007610ff0a7816 */ /* 0x000fcc000000000a */
[----:B------:R0:W2:Y:S02]  /*1d000*/  @!P0 LDG.E.U8 R10, desc[UR28][R12.64] ;  /* 0x0000001c0c0a8981 */ /* 0x0000a4000c1e1100 */
[----:B0-----:R-:W-:Y:S02]  /*1d010*/  PRMT R12, RZ, 0x7610, R12 ;  /* 0x00007610ff0c7816 */ /* 0x001fe4000000000c */
[----:B------:R-:W-:-:S04]  /*1d020*/  PRMT R13, RZ, 0x7610, R13 ;  /* 0x00007610ff0d7816 */ /* 0x000fc8000000000d */
[----:B------:R0:W2:Y:S04]  /*1d030*/  @!P0 LDG.E.U8 R12, desc[UR28][R14.64] ;  /* 0x0000001c0e0c8981 */ /* 0x0000a8000c1e1100 */
[----:B---3--:R1:W3:Y:S01]  /*1d040*/  @!P0 LDG.E.U8 R13, desc[UR28][R16.64] ;  /* 0x0000001c100d8981 */ /* 0x0082e2000c1e1100 */
[----:B0-----:R-:W-:Y:S02]  /*1d050*/  PRMT R14, RZ, 0x7610, R14 ;  /* 0x00007610ff0e7816 */ /* 0x001fe4000000000e */
[----:B------:R-:W-:Y:S01]  /*1d060*/  PRMT R15, RZ, 0x7610, R15 ;  /* 0x00007610ff0f7816 */ /* 0x000fe2000000000f */
[----:B-1----:R-:W-:Y:S02]  /*1d070*/  @!P0 IMAD.MOV.U32 R17, RZ, RZ, R153 ;  /* 0x000000ffff118224 */ /* 0x002fe400078e0099 */
[----:B------:R-:W3:Y:S01]  /*1d080*/  LDL R153, [R1+0x6cc] ;  /* 0x0006cc0001997983 */ /* 0x000ee20000100800 */
[----:B----4-:R-:W-:-:S03]  /*1d090*/  @!P0 IMAD.MOV.U32 R16, RZ, RZ, R152 ;  /* 0x000000ffff108224 */ /* 0x010fc600078e0098 */
[----:B------:R-:W3:Y:S04]  /*1d0a0*/  LDL R152, [R1+0x6d0] ;  /* 0x0006d00001987983 */ /* 0x000ee80000100800 */
[----:B------:R0:W4:Y:S02]  /*1d0b0*/  @!P0 LDG.E.U8 R14, desc[UR28][R16.64] ;  /* 0x0000001c100e8981 */ /* 0x000124000c1e1100 */
[----:B0-----:R-:W-:Y:S02]  /*1d0c0*/  PRMT R16, RZ, 0x7610, R16 ;  /* 0x00007610ff107816 */ /* 0x001fe40000000010 */
[----:B--2---:R0:W2:Y:S01]  /*1d0d0*/  @!P0 LDG.E.U8 R15, desc[UR28][R18.64] ;  /* 0x0000001c120f8981 */ /* 0x0040a2000c1e1100 */
[----:B------:R-:W-:Y:S01]  /*1d0e0*/  PRMT R17, RZ, 0x7610, R17 ;  /* 0x00007610ff117816 */ /* 0x000fe20000000011 */
[----:B0-----:R-:W-:-:S02]  /*1d0f0*/  @!P0 IMAD.MOV.U32 R18, RZ, RZ, R154 ;  /* 0x000000ffff128224 */ /* 0x001fc400078e009a */
[----:B------:R-:W-:Y:S01]  /*1d100*/  @!P0 IMAD.MOV.U32 R19, RZ, RZ, R155 ;  /* 0x000000ffff138224 */ /* 0x000fe200078e009b */
[----:B------:R-:W4:Y:S04]  /*1d110*/  LDL R154, [R1+0x6c0] ;  /* 0x0006c000019a7983 */ /* 0x000f280000100800 */
[----:B------:R-:W4:Y:S04]  /*1d120*/  LDL R155, [R1+0x6bc] ;  /* 0x0006bc00019b7983 */ /* 0x000f280000100800 */
[----:B------:R0:W2:Y:S02]  /*1d130*/  @!P0 LDG.E.U8 R16, desc[UR28][R18.64] ;  /* 0x0000001c12108981 */ /* 0x0000a4000c1e1100 */
[----:B0-----:R-:W-:-:S02]  /*1d140*/  PRMT R19, RZ, 0x7610, R19 ;  /* 0x00007610ff137816 */ /* 0x001fc40000000013 */
        /* <DEDUP_REMOVED lines=9> */
[----:B------:R-:W2:Y:S01]  /*1d1e0*/  LDL R159, [R1+0x67c] ;  /* 0x00067c00019f7983 */ /* 0x000ea20000100800 */
[----:B------:R-:W-:-:S06]  /*1d1f0*/  PRMT R18, RZ, 0x7610, R18 ;  /* 0x00007610ff127816 */ /* 0x000fcc0000000012 */
[----:B------:R0:W2:Y:S02]  /*1d200*/  @!P0 LDG.E.U8 R18, desc[UR28][R20.64] ;  /* 0x0000001c14128981 */ /* 0x0000a4000c1e1100 */
[----:B0-----:R-:W-:Y:S02]  /*1d210*/  PRMT R20, RZ, 0x7610, R20 ;  /* 0x00007610ff147816 */ /* 0x001fe40000000014 */
[----:B------:R-:W-:-:S04]  /*1d220*/  PRMT R21, RZ, 0x7610, R21 ;  /* 0x00007610ff157816 */ /* 0x000fc80000000015 */
[----:B------:R0:W2:Y:S02]  /*1d230*/  @!P0 LDG.E.U8 R20, desc[UR28][R22.64] ;  /* 0x0000001c16148981 */ /* 0x0000a4000c1e1100 */
[----:B0-----:R-:W-:Y:S02]  /*1d240*/  PRMT R22, RZ, 0x7610, R22 ;  /* 0x00007610ff167816 */ /* 0x001fe40000000016 */
[----:B------:R-:W-:Y:S01]  /*1d250*/  PRMT R23, RZ, 0x7610, R23 ;  /* 0x00007610ff177816 */ /* 0x000fe20000000017 */
[----:B---3--:R0:W3:Y:S02]  /*1d260*/  @!P0 LDG.E.U8 R21, desc[UR28][R152.64] ;  /* 0x0000001c98158981 */ /* 0x0080e4000c1e1100 */
[----:B0-----:R-:W-:Y:S02]  /*1d270*/  @!P0 IMAD.MOV.U32 R152, RZ, RZ, R160 ;  /* 0x000000ffff988224 */ /* 0x001fe400078e00a0 */
[----:B------:R-:W-:Y:S01]  /*1d280*/  @!P0 IMAD.MOV.U32 R153, RZ, RZ, R161 ;  /* 0x000000ffff998224 */ /* 0x000fe200078e00a1 */
[----:B------:R-:W3:Y:S04]  /*1d290*/  LDL R160, [R1+0x430] ;  /* 0x0004300001a07983 */ /* 0x000ee80000100800 */
[----:B------:R0:W3:Y:S04]  /*1d2a0*/  @!P0 LDG.E.U8 R22, desc[UR28][R152.64] ;  /* 0x0000001c98168981 */ /* 0x0000e8000c1e1100 */
[----:B------:R-:W3:Y:S01]  /*1d2b0*/  LDL R161, [R1+0x42c] ;  /* 0x00042c0001a17983 */ /* 0x000ee20000100800 */
[----:B0-----:R-:W-:-:S02]  /*1d2c0*/  PRMT R152, RZ, 0x7610, R152 ;  /* 0x00007610ff987816 */ /* 0x001fc40000000098 */
[----:B------:R-:W-:Y:S01]  /*1d2d0*/  PRMT R153, RZ, 0x7610, R153 ;  /* 0x00007610ff997816 */ /* 0x000fe20000000099 */
[----:B----4-:R0:W4:Y:S02]  /*1d2e0*/  @!P0 LDG.E.U8 R23, desc[UR28][R154.64] ;  /* 0x0000001c9a178981 */ /* 0x010124000c1e1100 */
[----:B0-----:R-:W-:Y:S02]  /*1d2f0*/  @!P0 IMAD.MOV.U32 R154, RZ, RZ, R162 ;  /* 0x000000ffff9a8224 */ /* 0x001fe400078e00a2 */
[----:B------:R-:W-:Y:S01]  /*1d300*/  @!P0 IMAD.MOV.U32 R155, RZ, RZ, R166 ;  /* 0x000000ffff9b8224 */ /* 0x000fe200078e00a6 */
[----:B------:R-:W4:Y:S04]  /*1d310*/  LDL R162, [R1+0x420] ;  /* 0x0004200001a27983 */ /* 0x000f280000100800 */
[----:B------:R-:W4:Y:S04]  /*1d320*/  LDL R166, [R1+0x428] ;  /* 0x0004280001a67983 */ /* 0x000f280000100800 */
[----:B------:R0:W4:Y:S02]  /*1d330*/  @!P0 LDG.E.U8 R152, desc[UR28][R154.64] ;  /* 0x0000001c9a988981 */ /* 0x000124000c1e1100 */
[----:B0-----:R-:W-:-:S02]  /*1d340*/  PRMT R155, RZ, 0x7610, R155 ;  /* 0x00007610ff9b7816 */ /* 0x001fc4000000009b */
[----:B--2---:R0:W2:Y:S02]  /*1d350*/  @!P0 LDG.E.U8 R153, desc[UR28][R156.64] ;  /* 0x0000001c9c998981 */ /* 0x0040a4000c1e1100 */
        /* <DEDUP_REMOVED lines=18> */
[----:B------:R-:W3:Y:S01]  /*1d480*/  LDL R167, [R1+0x3dc] ;  /* 0x0003dc0001a77983 */ /* 0x000ee20000100800 */
[----:B----4-:R-:W-:-:S03]  /*1d490*/  @!P0 IMAD.MOV.U32 R160, RZ, RZ, R166 ;  /* 0x000000ffffa08224 */ /* 0x010fc600078e00a6 */
[----:B------:R-:W3:Y:S04]  /*1d4a0*/  LDL R166, [R1+0x3e0] ;  /* 0x0003e00001a67983 */ /* 0x000ee80000100800 */
[----:B------:R0:W4:Y:S02]  /*1d4b0*/  @!P0 LDG.E.U8 R158, desc[UR28][R160.64] ;  /* 0x0000001ca09e8981 */ /* 0x000124000c1e1100 */
[----:B0-----:R-:W-:Y:S02]  /*1d4c0*/  PRMT R161, RZ, 0x7610, R161 ;  /* 0x00007610ffa17816 */ /* 0x001fe400000000a1 */
[----:B--2---:R0:W2:Y:S02]  /*1d4d0*/  @!P0 LDG.E.U8 R159, desc[UR28][R162.64] ;  /* 0x0000001ca29f8981 */ /* 0x0040a4000c1e1100 */
[----:B0-----:R-:W-:-:S02]  /*1d4e0*/  @!P0 IMAD.MOV.U32 R162, RZ, RZ, R168 ;  /* 0x000000ffffa28224 */ /* 0x001fc400078e00a8 */
[----:B------:R-:W-:Y:S01]  /*1d4f0*/  @!P0 IMAD.MOV.U32 R163, RZ, RZ, R169 ;  /* 0x000000ffffa38224 */ /* 0x000fe200078e00a9 */
[----:B------:R-:W4:Y:S04]  /*1d500*/  LDL R168, [R1+0x3b0] ;  /* 0x0003b00001a87983 */ /* 0x000f280000100800 */
[----:B------:R-:W4:Y:S04]  /*1d510*/  LDL R169, [R1+0x3ac] ;  /* 0x0003ac0001a97983 */ /* 0x000f280000100800 */
        /* <DEDUP_REMOVED lines=8> */
[----:B------:R-:W-:-:S06]  /*1d5a0*/  PRMT R162, RZ, 0x7610, R162 ;  /* 0x00007610ffa27816 */ /* 0x000fcc00000000a2 */
[----:B------:R0:W2:Y:S02]  /*1d5b0*/  @!P0 LDG.E.U8 R162, desc[UR28][R164.64] ;  /* 0x0000001ca4a28981 */ /* 0x0000a4000c1e1100 */
[----:B0-----:R-:W-:Y:S02]  /*1d5c0*/  PRMT R165, RZ, 0x7610, R165 ;  /* 0x00007610ffa57816 */ /* 0x001fe400000000a5 */
[----:B---3--:R0:W3:Y:S02]  /*1d5d0*/  @!P0 LDG.E.U8 R163, desc[UR28][R166.64] ;  /* 0x0000001ca6a38981 */ /* 0x0080e4000c1e1100 */
[----:B0-----:R-:W-:Y:S02]  /*1d5e0*/  @!P0 IMAD.MOV.U32 R166, RZ, RZ, R170 ;  /* 0x000000ffffa68224 */ /* 0x001fe400078e00aa */
[----:B------:R-:W-:Y:S01]  /*1d5f0*/  @!P0 IMAD.MOV.U32 R167, RZ, RZ, R171 ;  /* 0x000000ffffa78224 */ /* 0x000fe200078e00ab */
[----:B------:R-:W3:Y:S04]  /*1d600*/  LDL R170, [R1+0x378] ;  /* 0x0003780001aa7983 */ /* 0x000ee80000100800 */
[----:B------:R-:W3:Y:S04]  /*1d610*/  LDL R171, [R1+0x374] ;  /* 0x0003740001ab7983 */ /* 0x000ee80000100800 */
[----:B----4-:R2:W4:Y:S02]  /*1d620*/  @!P0 LDG.E.U8 R165, desc[UR28][R168.64] ;  /* 0x0000001ca8a58981 */ /* 0x010524000c1e1100 */
[----:B--2---:R-:W-:-:S02]  /*1d630*/  @!P0 IMAD.MOV.U32 R168, RZ, RZ, R172 ;  /* 0x000000ffffa88224 */ /* 0x004fc400078e00ac */
[----:B------:R-:W2:Y:S01]  /*1d640*/  LDL R172, [R1+0x368] ;  /* 0x0003680001ac7983 */ /* 0x000ea20000100800 */
[----:B------:R-:W-:-:S03]  /*1d650*/  @!P0 IMAD.MOV.U32 R169, RZ, RZ, R173 ;  /* 0x000000ffffa98224 */ /* 0x000fc600078e00ad */
[----:B------:R-:W2:Y:S01]  /*1d660*/  LDL R173, [R1+0x364] ;  /* 0x0003640001ad7983 */ /* 0x000ea20000100800 */
[----:B------:R-:W-:-:S06]  /*1d670*/  PRMT R164, RZ, 0x7610, R164 ;  /* 0x00007610ffa47816 */ /* 0x000fcc00000000a4 */
[----:B------:R0:W4:Y:S02]  /*1d680*/  @!P0 LDG.E.U8 R164, desc[UR28][R166.64] ;  /* 0x0000001ca6a48981 */ /* 0x000124000c1e1100 */
[----:B0-----:R-:W-:Y:S02]  /*1d690*/  PRMT R166, RZ, 0x7610, R166 ;  /* 0x00007610ffa67816 */ /* 0x001fe400000000a6 */
[----:B------:R-:W-:-:S04]  /*1d6a0*/  PRMT R167, RZ, 0x7610, R167 ;  /* 0x00007610ffa77816 */ /* 0x000fc800000000a7 */
[----:B------:R0:W4:Y:S02]  /*1d6b0*/  @!P0 LDG.E.U8 R166, desc[UR28][R168.64] ;  /* 0x0000001ca8a68981 */ /* 0x000124000c1e1100 */
[----:B0-----:R-:W-:Y:S02]  /*1d6c0*/  @!P0 IMAD.MOV.U32 R168, RZ, RZ, R174 ;  /* 0x000000ffffa88224 */ /* 0x001fe400078e00ae */
[----:B------:R-:W-:Y:S01]  /*1d6d0*/  @!P0 IMAD.MOV.U32 R169, RZ, RZ, R175 ;  /* 0x000000ffffa98224 */ /* 0x000fe200078e00af */
[----:B------:R-:W4:Y:S04]  /*1d6e0*/  LDL R174, [R1+0x338] ;  /* 0x0003380001ae7983 */ /* 0x000f280000100800 */
[----:B------:R0:W4:Y:S04]  /*1d6f0*/  @!P0 LDG.E.U8 R167, desc[UR28][R168.64] ;  /* 0x0000001ca8a78981 */ /* 0x000128000c1e1100 */
[----:B------:R-:W4:Y:S01]  /*1d700*/  LDL R175, [R1+0x334] ;  /* 0x0003340001af7983 */ /* 0x000f220000100800 */
[----:B0-----:R-:W-:-:S02]  /*1d710*/  PRMT R168, RZ, 0x7610, R168 ;  /* 0x00007610ffa87816 */ /* 0x001fc400000000a8 */
[----:B------:R-:W-:-:S04]  /*1d720*/  PRMT R169, RZ, 0x7610, R169 ;  /* 0x00007610ffa97816 */ /* 0x000fc800000000a9 */
[----:B---3--:R0:W3:Y:S02]  /*1d730*/  @!P0 LDG.E.U8 R168, desc[UR28][R170.64] ;  /* 0x0000001caaa88981 */ /* 0x0080e4000c1e1100 */
[----:B0-----:R-:W-:Y:S02]  /*1d740*/  @!P0 IMAD.MOV.U32 R170, RZ, RZ, R178 ;  /* 0x000000ffffaa8224 */ /* 0x001fe400078e00b2 */
[----:B------:R-:W-:Y:S01]  /*1d750*/  @!P0 IMAD.MOV.U32 R171, RZ, RZ, R179 ;  /* 0x000000ffffab8224 */ /* 0x000fe200078e00b3 */
[----:B------:R-:W3:Y:S04]  /*1d760*/  LDL R178, [R1+0x2f8] ;  /* 0x0002f80001b27983 */ /* 0x000ee80000100800 */
[----:B------:R0:W3:Y:S04]  /*1d770*/  @!P0 LDG.E.U8 R169, desc[UR28][R170.64] ;  /* 0x0000001caaa98981 */ /* 0x0000e8000c1e1100 */
[----:B------:R-:W3:Y:S01]  /*1d780*/  LDL R179, [R1+0x2f4] ;  /* 0x0002f40001b37983 */ /* 0x000ee20000100800 */
[----:B0-----:R-:W-:-:S06]  /*1d790*/  PRMT R170, RZ, 0x7610, R170 ;  /* 0x00007610ffaa7816 */ /* 0x001fcc00000000aa */
[----:B--2---:R0:W2:Y:S02]  /*1d7a0*/  @!P0 LDG.E.U8 R170, desc[UR28][R172.64] ;  /* 0x0000001cacaa8981 */ /* 0x0040a4000c1e1100 */
[----:B0-----:R-:W-:Y:S02]  /*1d7b0*/  @!P0 IMAD.MOV.U32 R172, RZ, RZ, R176 ;  /* 0x000000ffffac8224 */ /* 0x001fe400078e00b0 */
[----:B------:R-:W-:Y:S01]  /*1d7c0*/  @!P0 IMAD.MOV.U32 R173, RZ, RZ, R177 ;  /* 0x000000ffffad8224 */ /* 0x000fe200078e00b1 */
[----:B------:R-:W3:Y:S04]  /*1d7d0*/  LDL R176, [R1+0x328] ;  /* 0x0003280001b07983 */ /* 0x000ee80000100800 */
[----:B------:R-:W3:Y:S01]  /*1d7e0*/  LDL R177, [R1+0x324] ;  /* 0x0003240001b17983 */ /* 0x000ee20000100800 */
[----:B------:R-:W-:-:S06]  /*1d7f0*/  PRMT R171, RZ, 0x7610, R171 ;  /* 0x00007610ffab7816 */ /* 0x000fcc00000000ab */
[----:B------:R0:W2:Y:S02]  /*1d800*/  @!P0 LDG.E.U8 R171, desc[UR28][R172.64] ;  /* 0x0000001cacab8981 */ /* 0x0000a4000c1e1100 */
[----:B0-----:R-:W-:Y:S02]  /*1d810*/  PRMT R172, RZ, 0x7610, R172 ;  /* 0x00007610ffac7816 */ /* 0x001fe400000000ac */
[----:B------:R-:W-:-:S04]  /*1d820*/  PRMT R173, RZ, 0x7610, R173 ;  /* 0x00007610ffad7816 */ /* 0x000fc800000000ad */
[----:B----4-:R0:W4:Y:S02]  /*1d830*/  @!P0 LDG.E.U8 R172, desc[UR28][R174.64] ;  /* 0x0000001caeac8981 */ /* 0x010124000c1e1100 */
[----:B0-----:R-:W-:Y:S02]  /*1d840*/  @!P0 IMAD.MOV.U32 R174, RZ, RZ, R180 ;  /* 0x000000ffffae8224 */ /* 0x001fe400078e00b4 */
[----:B------:R-:W-:Y:S01]  /*1d850*/  @!P0 IMAD.MOV.U32 R175, RZ, RZ, R181 ;  /* 0x000000ffffaf8224 */ /* 0x000fe200078e00b5 */
[----:B------:R-:W2:Y:S04]  /*1d860*/  LDL R180, [R1+0x2e8] ;  /* 0x0002e80001b47983 */ /* 0x000ea80000100800 */
[----:B------:R-:W2:Y:S04]  /*1d870*/  LDL R181, [R1+0x2e4] ;  /* 0x0002e40001b57983 */ /* 0x000ea80000100800 */
[----:B------:R0:W4:Y:S02]  /*1d880*/  @!P0 LDG.E.U8 R173, desc[UR28][R174.64] ;  /* 0x0000001caead8981 */ /* 0x000124000c1e1100 */
[----:B0-----:R-:W-:-:S06]  /*1d890*/  PRMT R174, RZ, 0x7610, R174 ;  /* 0x00007610ffae7816 */ /* 0x001fcc00000000ae */
[----:B---3--:R0:W3:Y:S02]  /*1d8a0*/  @!P0 LDG.E.U8 R174, desc[UR28][R176.64] ;  /* 0x0000001cb0ae8981 */ /* 0x0080e4000c1e1100 */
[----:B0-----:R-:W-:Y:S02]  /*1d8b0*/  @!P0 IMAD.MOV.U32 R176, RZ, RZ, R182 ;  /* 0x000000ffffb08224 */ /* 0x001fe400078e00b6 */
[----:B------:R-:W-:Y:S01]  /*1d8c0*/  @!P0 IMAD.MOV.U32 R177, RZ, RZ, R183 ;  /* 0x000000ffffb18224 */ /* 0x000fe200078e00b7 */
[----:B------:R-:W4:Y:S04]  /*1d8d0*/  LDL R182, [R1+0x2b8] ;  /* 0x0002b80001b67983 */ /* 0x000f280000100800 */
[----:B------:R-:W4:Y:S01]  /*1d8e0*/  LDL R183, [R1+0x2b4] ;  /* 0x0002b40001b77983 */ /* 0x000f220000100800 */
[----:B------:R-:W-:-:S06]  /*1d8f0*/  PRMT R175, RZ, 0x7610, R175 ;  /* 0x00007610ffaf7816 */ /* 0x000fcc00000000af */
[----:B------:R0:W3:Y:S02]  /*1d900*/  @!P0 LDG.E.U8 R175, desc[UR28][R176.64] ;  /* 0x0000001cb0af8981 */ /* 0x0000e4000c1e1100 */
[----:B0-----:R-:W-:Y:S02]  /*1d910*/  PRMT R176, RZ, 0x7610, R176 ;  /* 0x00007610ffb07816 */ /* 0x001fe400000000b0 */
[----:B------:R-:W-:-:S04]  /*1d920*/  PRMT R177, RZ, 0x7610, R177 ;  /* 0x00007610ffb17816 */ /* 0x000fc800000000b1 */
[----:B------:R0:W3:Y:S02]  /*1d930*/  @!P0 LDG.E.U8 R176, desc[UR28][R178.64] ;  /* 0x0000001cb2b08981 */ /* 0x0000e4000c1e1100 */
[----:B0-----:R-:W-:Y:S02]  /*1d940*/  @!P0 IMAD.MOV.U32 R178, RZ, RZ, R184 ;  /* 0x000000ffffb28224 */ /* 0x001fe400078e00b8 */
[----:B------:R-:W-:Y:S01]  /*1d950*/  @!P0 IMAD.MOV.U32 R179, RZ, RZ, R185 ;  /* 0x000000ffffb38224 */ /* 0x000fe200078e00b9 */
[----:B------:R-:W3:Y:S04]  /*1d960*/  LDL R184, [R1+0x2a8] ;  /* 0x0002a80001b87983 */ /* 0x000ee80000100800 */
[----:B------:R0:W3:Y:S04]  /*1d970*/  @!P0 LDG.E.U8 R177, desc[UR28][R178.64] ;  /* 0x0000001cb2b18981 */ /* 0x0000e8000c1e1100 */
[----:B------:R-:W3:Y:S01]  /*1d980*/  LDL R185, [R1+0x2a4] ;  /* 0x0002a40001b97983 */ /* 0x000ee20000100800 */
[----:B0-----:R-:W-:-:S02]  /*1d990*/  PRMT R178, RZ, 0x7610, R178 ;  /* 0x00007610ffb27816 */ /* 0x001fc400000000b2 */
[----:B------:R-:W-:-:S04]  /*1d9a0*/  PRMT R179, RZ, 0x7610, R179 ;  /* 0x00007610ffb37816 */ /* 0x000fc800000000b3 */
[----:B--2---:R0:W2:Y:S02]  /*1d9b0*/  @!P0 LDG.E.U8 R178, desc[UR28][R180.64] ;  /* 0x0000001cb4b28981 */ /* 0x0040a4000c1e1100 */
[----:B0-----:R-:W-:Y:S02]  /*1d9c0*/  @!P0 IMAD.MOV.U32 R180, RZ, RZ, R186 ;  /* 0x000000ffffb48224 */ /* 0x001fe400078e00ba */
[----:B------:R-:W-:Y:S01]  /*1d9d0*/  @!P0 IMAD.MOV.U32 R181, RZ, RZ, R187 ;  /* 0x000000ffffb58224 */ /* 0x000fe200078e00bb */
[----:B------:R-:W2:Y:S04]  /*1d9e0*/  LDL R186, [R1+0x278] ;  /* 0x0002780001ba7983 */ /* 0x000ea80000100800 */
[----:B------:R0:W2:Y:S04]  /*1d9f0*/  @!P0 LDG.E.U8 R179, desc[UR28][R180.64] ;  /* 0x0000001cb4b38981 */ /* 0x0000a8000c1e1100 */
[----:B------:R-:W2:Y:S01]  /*1da00*/  LDL R187, [R1+0x274] ;  /* 0x0002740001bb7983 */ /* 0x000ea20000100800 */
[----:B0-----:R-:W-:-:S06]  /*1da10*/  PRMT R180, RZ, 0x7610, R180 ;  /* 0x00007610ffb47816 */ /* 0x001fcc00000000b4 */
[----:B----4-:R0:W4:Y:S04]  /*1da20*/  @!P0 LDG.E.U8 R180, desc[UR28][R182.64] ;  /* 0x0000001cb6b48981 */ /* 0x010128000c1e1100 */
[----:B------:R-:W0:Y:S04]  /*1da30*/  LDL R182, [R1+0x2ac] ;  /* 0x0002ac0001b67983 */ /* 0x000e280000100800 */
[----:B------:R-:W0:Y:S01]  /*1da40*/  LDL R183, [R1+0x2b0] ;  /* 0x0002b00001b77983 */ /* 0x000e220000100800 */
[----:B------:R-:W-:Y:S02]  /*1da50*/  PRMT R181, RZ, 0x7610, R181 ;  /* 0x00007610ffb57816 */ /* 0x000fe400000000b5 */
[----:B0-----:R-:W-:-:S04]  /*1da60*/  @!P0 LOP3.LUT R183, R183, R182, RZ, 0x3c, !PT ;  /* 0x000000b6b7b78212 */ /* 0x001fc800078e3cff */
[----:B------:R-:W-:-:S04]  /*1da70*/  @!P0 LOP3.LUT R182, R183, R182, RZ, 0x3c, !PT ;  /* 0x000000b6b7b68212 */ /* 0x000fc800078e3cff */
[----:B------:R-:W-:-:S05]  /*1da80*/  @!P0 LOP3.LUT R183, R183, R182, RZ, 0x3c, !PT ;  /* 0x000000b6b7b78212 */ /* 0x000fca00078e3cff */
[----:B------:R0:W4:Y:S02]  /*1da90*/  @!P0 LDG.E.U8 R181, desc[UR28][R182.64] ;  /* 0x0000001cb6b58981 */ /* 0x000124000c1e1100 */
[----:B0-----:R-:W-:-:S06]  /*1daa0*/  PRMT R182, RZ, 0x7610, R182 ;  /* 0x00007610ffb67816 */ /* 0x001fcc00000000b6 */
[----:B---3--:R0:W3:Y:S04]  /*1dab0*/  @!P0 LDG.E.U8 R182, desc[UR28][R184.64] ;  /* 0x0000001cb8b68981 */ /* 0x0080e8000c1e1100 */
[----:B------:R-:W2:Y:S01]  /*1dac0*/  LDL R185, [R1+0x29c] ;  /* 0x00029c0001b97983 */ /* 0x000ea20000100800 */
[----:B------:R-:W-:Y:S01]  /*1dad0*/  PRMT R183, RZ, 0x7610, R183 ;  /* 0x00007610ffb77816 */ /* 0x000fe200000000b7 */
[----:B0-----:R-:W-:Y:S01]  /*1dae0*/  @!P0 IMAD.MOV.U32 R184, RZ, RZ, R251 ;  /* 0x000000ffffb88224 */ /* 0x001fe200078e00fb */
[----:B------:R-:W-:Y:S01]  /*1daf0*/  PRMT R188, RZ, 0x7610, R188 ;  /* 0x00007610ffbc7816 */ /* 0x000fe200000000bc */
[----:B------:R-:W4:Y:S04]  /*1db00*/  LDL R251, [R1+0x228] ;  /* 0x0002280001fb7983 */ /* 0x000f280000100800 */
[----:B--2---:R0:W2:Y:S02]  /*1db10*/  @!P0 LDG.E.U8 R183, desc[UR28][R184.64] ;  /* 0x0000001cb8b78981 */ /* 0x0040a4000c1e1100 */
[----:B0-----:R-:W-:-:S06]  /*1db20*/  PRMT R184, RZ, 0x7610, R184 ;  /* 0x00007610ffb87816 */ /* 0x001fcc00000000b8 */
[----:B------:R0:W3:Y:S04]  /*1db30*/  @!P0 LDG.E.U8 R184, desc[UR28][R186.64] ;  /* 0x0000001cbab88981 */ /* 0x0000e8000c1e1100 */
[----:B------:R-:W0:Y:S04]  /*1db40*/  LDL R186, [R1+0x26c] ;  /* 0x00026c0001ba7983 */ /* 0x000e280000100800 */
[----:B------:R-:W0:Y:S01]  /*1db50*/  LDL R187, [R1+0x270] ;  /* 0x0002700001bb7983 */ /* 0x000e220000100800 */
[----:B------:R-:W-:Y:S02]  /*1db60*/  PRMT R185, RZ, 0x7610, R185 ;  /* 0x00007610ffb97816 */ /* 0x000fe400000000b9 */
[----:B0-----:R-:W-:-:S04]  /*1db70*/  @!P0 LOP3.LUT R187, R187, R186, RZ, 0x3c, !PT ;  /* 0x000000babbbb8212 */ /* 0x001fc800078e3cff */
[----:B------:R-:W-:-:S04]  /*1db80*/  @!P0 LOP3.LUT R186, R187, R186, RZ, 0x3c, !PT ;  /* 0x000000babbba8212 */ /* 0x000fc800078e3cff */
[----:B------:R-:W-:-:S05]  /*1db90*/  @!P0 LOP3.LUT R187, R187, R186, RZ, 0x3c, !PT ;  /* 0x000000babbbb8212 */ /* 0x000fca00078e3cff */
[----:B------:R0:W2:Y:S02]  /*1dba0*/  @!P0 LDG.E.U8 R185, desc[UR28][R186.64] ;  /* 0x0000001cbab98981 */ /* 0x0000a4000c1e1100 */
[----:B0-----:R-:W-:-:S06]  /*1dbb0*/  PRMT R186, RZ, 0x7610, R186 ;  /* 0x00007610ffba7816 */ /* 0x001fcc00000000ba */
        /* <DEDUP_REMOVED lines=9> */
[----:B------:R-:W0:Y:S02]  /*1dc50*/  LDL R191, [R1+0x238] ;  /* 0x0002380001bf7983 */ /* 0x000e240000100800 */
        /* <DEDUP_REMOVED lines=11> */
[----:B------:R-:W3:Y:S01]  /*1dd10*/  LDL R191, [R1+0x224] ;  /* 0x0002240001bf7983 */ /* 0x000ee20000100800 */
[----:B------:R-:W-:Y:S01]  /*1dd20*/  PRMT R194, RZ, 0x7610, R194 ;  /* 0x00007610ffc27816 */ /* 0x000fe200000000c2 */
[----:B----4-:R-:W-:Y:S01]  /*1dd30*/  @!P0 IMAD.MOV.U32 R190, RZ, RZ, R251 ;  /* 0x000000ffffbe8224 */ /* 0x010fe200078e00fb */
[----:B------:R-:W-:Y:S01]  /*1dd40*/  PRMT R196, RZ, 0x7610, R196 ;  /* 0x00007610ffc47816 */ /* 0x000fe200000000c4 */
[----:B------:R-:W4:Y:S04]  /*1dd50*/  LDL R251, [R1+0x1b8] ;  /* 0x0001b80001fb7983 */ /* 0x000f280000100800 */
[----:B---3--:R0:W3:Y:S04]  /*1dd60*/  @!P0 LDG.E.U8 R194, desc[UR28][R190.64] ;  /* 0x0000001cbec28981 */ /* 0x0080e8000c1e1100 */
[----:B------:R-:W0:Y:S04]  /*1dd70*/  LDL R190, [R1+0x21c] ;  /* 0x00021c0001be7983 */ /* 0x000e280000100800 */
[----:B------:R-:W0:Y:S02]  /*1dd80*/  LDL R191, [R1+0x220] ;  /* 0x0002200001bf7983 */ /* 0x000e240000100800 */
[----:B0-----:R-:W-:-:S04]  /*1dd90*/  @!P0 LOP3.LUT R191, R191, R190, RZ, 0x3c, !PT ;  /* 0x000000bebfbf8212 */ /* 0x001fc800078e3cff */
        /* <DEDUP_REMOVED lines=31> */
[----:B------:R-:W2:Y:S01]  /*1df90*/  LDL R191, [R1+0x1b4] ;  /* 0x0001b40001bf7983 */ /* 0x000ea20000100800 */
[----:B------:R-:W-:Y:S01]  /*1dfa0*/  PRMT R206, RZ, 0x7610, R206 ;  /* 0x00007610ffce7816 */ /* 0x000fe200000000ce */
[----:B----4-:R-:W-:Y:S01]  /*1dfb0*/  @!P0 IMAD.MOV.U32 R190, RZ, RZ, R251 ;  /* 0x000000ffffbe8224 */ /* 0x010fe200078e00fb */
[----:B------:R-:W-:Y:S01]  /*1dfc0*/  PRMT R208, RZ, 0x7610, R208 ;  /* 0x00007610ffd07816 */ /* 0x000fe200000000d0 */
[----:B------:R-:W4:Y:S04]  /*1dfd0*/  LDL R251, [R1+0xb8] ;  /* 0x0000b80001fb7983 */ /* 0x000f280000100800 */
[----:B--2---:R0:W2:Y:S04]  /*1dfe0*/  @!P0 LDG.E.U8 R206, desc[UR28][R190.64] ;  /* 0x0000001cbece8981 */ /* 0x0040a8000c1e1100 */
        /* <DEDUP_REMOVED lines=39> */
[----:B------:R0:W-:Y:S04]  /*1e260*/  STL [R1+0xb70], R6 ;  /* 0x000b700601007387 */ /* 0x0001e80000100800 */
[----:B---3--:R1:W3:Y:S02]  /*1e270*/  @!P0 LDG.E.U8 R218, desc[UR28][R190.64] ;  /* 0x0000001cbeda8981 */ /* 0x0082e4000c1e1100 */
[----:B-1----:R-:W-:-:S02]  /*1e280*/  @!P0 IMAD.MOV.U32 R190, RZ, RZ, R6 ;  /* 0x000000ffffbe8224 */ /* 0x002fc400078e0006 */
[----:B------:R-:W-:Y:S01]  /*1e290*/  @!P0 IMAD.MOV.U32 R191, RZ, RZ, R7 ;  /* 0x000000ffffbf8224 */ /* 0x000fe200078e0007 */
[----:B0-----:R-:W2:Y:S04]  /*1e2a0*/  LDL R6, [R1+0xac] ;  /* 0x0000ac0001067983 */ /* 0x001ea80000100800 */
[----:B------:R0:W-:Y:S04]  /*1e2b0*/  STL [R1+0xb6c], R7 ;  /* 0x000b6c0701007387 */ /* 0x0001e80000100800 */
[----:B------:R1:W3:Y:S04]  /*1e2c0*/  @!P0 LDG.E.U8 R220, desc[UR28][R190.64] ;  /* 0x0000001cbedc8981 */ /* 0x0002e8000c1e1100 */
[----:B0-----:R-:W3:Y:S04]  /*1e2d0*/  LDL.LU R7, [R1+0xa4] ;  /* 0x0000a40001077983 */ /* 0x001ee80000300800 */
[----:B------:R-:W1:Y:S04]  /*1e2e0*/  LDL R190, [R1+0x16c] ;  /* 0x00016c0001be7983 */ /* 0x000e680000100800 */
[----:B------:R-:W1:Y:S01]  /*1e2f0*/  LDL R191, [R1+0x170] ;  /* 0x0001700001bf7983 */ /* 0x000e620000100800 */
[----:B------:R-:W-:-:S02]  /*1e300*/  PRMT R222, RZ, 0x7610, R222 ;  /* 0x00007610ffde7816 */ /* 0x000fc400000000de */
        /* <DEDUP_REMOVED lines=15> */
[----:B------:R-:W-:Y:S02]  /*1e400*/  PRMT R230, RZ, 0x7610, R230 ;  /* 0x00007610ffe67816 */ /* 0x000fe400000000e6 */
[----:B0-----:R-:W-:-:S04]  /*1e410*/  @!P0 LOP3.LUT R191, R191, R190, RZ, 0x3c, !PT ;  /* 0x000000bebfbf8212 */ /* 0x001fc800078e3cff */
[----:B------:R-:W-:-:S04]  /*1e420*/  @!P0 LOP3.LUT R190, R191, R190, RZ, 0x3c, !PT ;  /* 0x000000bebfbe8212 */ /* 0x000fc800078e3cff */
[----:B------:R-:W-:-:S05]  /*1e430*/  @!P0 LOP3.LUT R191, R191, R190, RZ, 0x3c, !PT ;  /* 0x000000bebfbf8212 */ /* 0x000fca00078e3cff */
[----:B------:R4:W3:Y:S02]  /*1e440*/  @!P0 LDG.E.U8 R226, desc[UR28][R190.64] ;  /* 0x0000001cbee28981 */ /* 0x0008e4000c1e1100 */
[----:B----4-:R-:W-:Y:S02]  /*1e450*/  @!P0 IMAD.MOV.U32 R190, RZ, RZ, R251 ;  /* 0x000000ffffbe8224 */ /* 0x010fe400078e00fb */
[----:B--2---:R-:W-:Y:S01]  /*1e460*/  @!P0 IMAD.MOV.U32 R191, RZ, RZ, R6 ;  /* 0x000000ffffbf8224 */ /* 0x004fe200078e0006 */
[----:B------:R-:W2:Y:S04]  /*1e470*/  LDL R251, [R1+0xe8] ;  /* 0x0000e80001fb7983 */ /* 0x000ea80000100800 */
[----:B------:R0:W4:Y:S04]  /*1e480*/  @!P0 LDG.E.U8 R228, desc[UR28][R190.64] ;  /* 0x0000001cbee48981 */ /* 0x000128000c1e1100 */
[----:B------:R-:W4:Y:S04]  /*1e490*/  LDL.LU R6, [R1+0xa0] ;  /* 0x0000a00001067983 */ /* 0x000f280000300800 */
[----:B------:R1:W-:Y:S01]  /*1e4a0*/  STL [R1+0xb78], R3 ;  /* 0x000b780301007387 */ /* 0x0003e20000100800 */
[----:B0-----:R-:W-:-:S02]  /*1e4b0*/  @!P0 IMAD.MOV.U32 R190, RZ, RZ, R3 ;  /* 0x000000ffffbe8224 */ /* 0x001fc400078e0003 */
[----:B------:R-:W-:-:S05]  /*1e4c0*/  @!P0 IMAD.MOV.U32 R191, RZ, RZ, R8 ;  /* 0x000000ffffbf8224 */ /* 0x000fca00078e0008 */
[----:B------:R0:W4:Y:S04]  /*1e4d0*/  @!P0 LDG.E.U8 R230, desc[UR28][R190.64] ;  /* 0x0000001cbee68981 */ /* 0x000128000c1e1100 */
[----:B-1----:R-:W4:Y:S04]  /*1e4e0*/  LDL.LU R3, [R1+0xdc] ;  /* 0x0000dc0001037983 */ /* 0x002f280000300800 */
[----:B------:R1:W-:Y:S04]  /*1e4f0*/  STL [R1+0xb74], R8 ;  /* 0x000b740801007387 */ /* 0x0003e80000100800 */
[----:B-1----:R-:W3:Y:S04]  /*1e500*/  LDL.LU R8, [R1+0xa8] ;  /* 0x0000a80001087983 */ /* 0x002ee80000300800 */
[----:B------:R-:W0:Y:S04]  /*1e510*/  LDL R190, [R1+0x164] ;  /* 0x0001640001be7983 */ /* 0x000e280000100800 */
[----:B------:R-:W0:Y:S01]  /*1e520*/  LDL R191, [R1+0x168] ;  /* 0x0001680001bf7983 */ /* 0x000e220000100800 */
[----:B------:R-:W-:-:S02]  /*1e530*/  PRMT R232, RZ, 0x7610, R232 ;  /* 0x00007610ffe87816 */ /* 0x000fc400000000e8 */
[----:B0-----:R-:W-:-:S04]  /*1e540*/  @!P0 LOP3.LUT R191, R191, R190, RZ, 0x3c, !PT ;  /* 0x000000bebfbf8212 */ /* 0x001fc800078e3cff */
[----:B------:R-:W-:-:S04]  /*1e550*/  @!P0 LOP3.LUT R190, R191, R190, RZ, 0x3c, !PT ;  /* 0x000000bebfbe8212 */ /* 0x000fc800078e3cff */
[----:B------:R-:W-:-:S05]  /*1e560*/  @!P0 LOP3.LUT R191, R191, R190, RZ, 0x3c, !PT ;  /* 0x000000bebfbf8212 */ /* 0x000fca00078e3cff */
[----:B------:R0:W4:Y:S04]  /*1e570*/  @!P0 LDG.E.U8 R232, desc[UR28][R190.64] ;  /* 0x0000001cbee88981 */ /* 0x000128000c1e1100 */
[----:B------:R-:W0:Y:S04]  /*1e580*/  LDL R190, [R1+0x124] ;  /* 0x0001240001be7983 */ /* 0x000e280000100800 */
[----:B------:R-:W0:Y:S01]  /*1e590*/  LDL R191, [R1+0x128] ;  /* 0x0001280001bf7983 */ /* 0x000e220000100800 */
[----:B------:R-:W-:Y:S02]  /*1e5a0*/  PRMT R234, RZ, 0x7610, R234 ;  /* 0x00007610ffea7816 */ /* 0x000fe400000000ea */
[----:B0-----:R-:W-:-:S04]  /*1e5b0*/  @!P0 LOP3.LUT R191, R191, R190, RZ, 0x3c, !PT ;  /* 0x000000bebfbf8212 */ /* 0x001fc800078e3cff */
[----:B------:R-:W-:-:S04]  /*1e5c0*/  @!P0 LOP3.LUT R190, R191, R190, RZ, 0x3c, !PT ;  /* 0x000000bebfbe8212 */ /* 0x000fc800078e3cff */
[----:B------:R-:W-:-:S05]  /*1e5d0*/  @!P0 LOP3.LUT R191, R191, R190, RZ, 0x3c, !PT ;  /* 0x000000bebfbf8212 */ /* 0x000fca00078e3cff */
[----:B------:R2:W4:Y:S04]  /*1e5e0*/  @!P0 LDG.E.U8 R234, desc[UR28][R190.64] ;  /* 0x0000001cbeea8981 */ /* 0x000528000c1e1100 */
[----:B------:R-:W4:Y:S01]  /*1e5f0*/  LDL R191, [R1+0xe4] ;  /* 0x0000e40001bf7983 */ /* 0x000f220000100800 */
[----:B------:R-:W-:Y:S01]  /*1e600*/  PRMT R236, RZ, 0x7610, R236 ;  /* 0x00007610ffec7816 */ /* 0x000fe200000000ec */
[----:B--2---:R-:W-:Y:S01]  /*1e610*/  @!P0 IMAD.MOV.U32 R190, RZ, RZ, R251 ;  /* 0x000000ffffbe8224 */ /* 0x004fe200078e00fb */
[----:B------:R-:W-:Y:S01]  /*1e620*/  PRMT R238, RZ, 0x7610, R238 ;  /* 0x00007610ffee7816 */ /* 0x000fe200000000ee */
[----:B------:R-:W2:Y:S01]  /*1e630*/  LDL R251, [R1+0x160] ;  /* 0x0001600001fb7983 */ /* 0x000ea20000100800 */
[----:B------:R-:W-:-:S03]  /*1e640*/  PRMT R240, RZ, 0x7610, R240 ;  /* 0x00007610fff07816 */ /* 0x000fc600000000f0 */
[----:B---3--:R0:W-:Y:S04]  /*1e650*/  STL [R1+0xb80], R8 ;  /* 0x000b800801007387 */ /* 0x0081e80000100800 */
[----:B----4-:R1:W3:Y:S02]  /*1e660*/  @!P0 LDG.E.U8 R236, desc[UR28][R190.64] ;  /* 0x0000001cbeec8981 */ /* 0x0102e4000c1e1100 */
[----:B-1----:R-:W-:Y:S02]  /*1e670*/  @!P0 IMAD.MOV.U32 R190, RZ, RZ, R8 ;  /* 0x000000ffffbe8224 */ /* 0x002fe400078e0008 */
[----:B------:R-:W-:Y:S01]  /*1e680*/  @!P0 IMAD.MOV.U32 R191, RZ, RZ, R7 ;  /* 0x000000ffffbf8224 */ /* 0x000fe200078e0007 */
[----:B0-----:R-:W4:Y:S04]  /*1e690*/  LDL.LU R8, [R1+0x11c] ;  /* 0x00011c0001087983 */ /* 0x001f280000300800 */
[----:B------:R0:W3:Y:S04]  /*1e6a0*/  @!P0 LDG.E.U8 R238, desc[UR28][R190.64] ;  /* 0x0000001cbeee8981 */ /* 0x0000e8000c1e1100 */
[----:B------:R1:W-:Y:S01]  /*1e6b0*/  STL [R1+0xb7c], R7 ;  /* 0x000b7c0701007387 */ /* 0x0003e20000100800 */
[----:B0-----:R-:W-:-:S02]  /*1e6c0*/  @!P0 IMAD.MOV.U32 R190, RZ, RZ, R4 ;  /* 0x000000ffffbe8224 */ /* 0x001fc400078e0004 */
[----:B------:R-:W-:Y:S01]  /*1e6d0*/  @!P0 IMAD.MOV.U32 R191, RZ, RZ, R9 ;  /* 0x000000ffffbf8224 */ /* 0x000fe200078e0009 */
[----:B-1----:R-:W3:Y:S04]  /*1e6e0*/  LDL.LU R7, [R1+0xe0] ;  /* 0x0000e00001077983 */ /* 0x002ee80000300800 */
[----:B------:R0:W-:Y:S04]  /*1e6f0*/  STL [R1+0xb88], R4 ;  /* 0x000b880401007387 */ /* 0x0001e80000100800 */
[----:B------:R1:W3:Y:S04]  /*1e700*/  @!P0 LDG.E.U8 R240, desc[UR28][R190.64] ;  /* 0x0000001cbef08981 */ /* 0x0002e8000c1e1100 */
[----:B0-----:R-:W4:Y:S04]  /*1e710*/  LDL.LU R4, [R1+0x15c] ;  /* 0x00015c0001047983 */ /* 0x001f280000300800 */
[----:B------:R0:W-:Y:S04]  /*1e720*/  STL [R1+0xb84], R9 ;  /* 0x000b840901007387 */ /* 0x0001e80000100800 */
[----:B0-----:R-:W3:Y:S04]  /*1e730*/  LDL.LU R9, [R1+0x120] ;  /* 0x0001200001097983 */ /* 0x001ee80000300800 */
[----:B------:R-:W1:Y:S04]  /*1e740*/  LDL R190, [R1+0x19c] ;  /* 0x00019c0001be7983 */ /* 0x000e680000100800 */
[----:B------:R-:W1:Y:S01]  /*1e750*/  LDL R191, [R1+0x1a0] ;  /* 0x0001a00001bf7983 */ /* 0x000e620000100800 */
[----:B------:R-:W-:-:S02]  /*1e760*/  PRMT R242, RZ, 0x7610, R242 ;  /* 0x00007610fff27816 */ /* 0x000fc400000000f2 */
[----:B------:R-:W-:Y:S02]  /*1e770*/  PRMT R244, RZ, 0x7610, R244 ;  /* 0x00007610fff47816 */ /* 0x000fe400000000f4 */
[----:B------:R-:W-:Y:S02]  /*1e780*/  PRMT R246, RZ, 0x7610, R246 ;  /* 0x00007610fff67816 */ /* 0x000fe400000000f6 */
[----:B------:R-:W-:Y:S02]  /*1e790*/  PRMT R248, RZ, 0x7610, R248 ;  /* 0x00007610fff87816 */ /* 0x000fe400000000f8 */
[----:B------:R-:W-:Y:S02]  /*1e7a0*/  PRMT R250, RZ, 0x7610, R250 ;  /* 0x00007610fffa7816 */ /* 0x000fe400000000fa */
[----:B------:R-:W-:Y:S02]  /*1e7b0*/  PRMT R252, RZ, 0x7610, R252 ;  /* 0x00007610fffc7816 */ /* 0x000fe400000000fc */
[----:B-1----:R-:W-:-:S04]  /*1e7c0*/  @!P0 LOP3.LUT R191, R191, R190, RZ, 0x3c, !PT ;  /* 0x000000bebfbf8212 */ /* 0x002fc800078e3cff */
[----:B------:R-:W-:-:S04]  /*1e7d0*/  @!P0 LOP3.LUT R190, R191, R190, RZ, 0x3c, !PT ;  /* 0x000000bebfbe8212 */ /* 0x000fc800078e3cff */
[----:B------:R-:W-:-:S05]  /*1e7e0*/  @!P0 LOP3.LUT R191, R191, R190, RZ, 0x3c, !PT ;  /* 0x000000bebfbf8212 */ /* 0x000fca00078e3cff */
[----:B------:R2:W3:Y:S02]  /*1e7f0*/  @!P0 LDG.E.U8 R242, desc[UR28][R190.64] ;  /* 0x0000001cbef28981 */ /* 0x0004e4000c1e1100 */
[----:B--2---:R-:W-:Y:S02]  /*1e800*/  @!P0 IMAD.MOV.U32 R190, RZ, RZ, R251 ;  /* 0x000000ffffbe8224 */ /* 0x004fe400078e00fb */
[----:B------:R-:W0:Y:S01]  /*1e810*/  S2R R251, SR_TID.X ;  /* 0x0000000000fb7919 */ /* 0x000e220000002100 */
[----:B----4-:R-:W-:-:S05]  /*1e820*/  @!P0 IMAD.MOV.U32 R191, RZ, RZ, R4 ;  /* 0x000000ffffbf8224 */ /* 0x010fca00078e0004 */
[----:B------:R3:W2:Y:S02]  /*1e830*/  @!P0 LDG.E.U8 R244, desc[UR28][R190.64] ;  /* 0x0000001cbef48981 */ /* 0x0006a4000c1e1100 */
[----:B---3--:R-:W-:Y:S02]  /*1e840*/  @!P0 IMAD.MOV.U32 R190, RZ, RZ, R9 ;  /* 0x000000ffffbe8224 */ /* 0x008fe400078e0009 */
[----:B------:R-:W-:-:S05]  /*1e850*/  @!P0 IMAD.MOV.U32 R191, RZ, RZ, R8 ;  /* 0x000000ffffbf8224 */ /* 0x000fca00078e0008 */
[----:B------:R1:W3:Y:S02]  /*1e860*/  @!P0 LDG.E.U8 R246, desc[UR28][R190.64] ;  /* 0x0000001cbef68981 */ /* 0x0002e4000c1e1100 */
[----:B-1----:R-:W-:Y:S02]  /*1e870*/  @!P0 IMAD.MOV.U32 R190, RZ, RZ, R7 ;  /* 0x000000ffffbe8224 */ /* 0x002fe400078e0007 */
[----:B------:R-:W-:-:S05]  /*1e880*/  @!P0 IMAD.MOV.U32 R191, RZ, RZ, R3 ;  /* 0x000000ffffbf8224 */ /* 0x000fca00078e0003 */
[----:B------:R1:W4:Y:S01]  /*1e890*/  @!P0 LDG.E.U8 R248, desc[UR28][R190.64] ;  /* 0x0000001cbef88981 */ /* 0x000322000c1e1100 */
[----:B0-----:R-:W-:Y:S01]  /*1e8a0*/  LOP3.LUT R251, R251, 0x7f, RZ, 0xc0, !PT ;  /* 0x0000007ffbfb7812 */ /* 0x001fe200078ec0ff */
[----:B-1----:R-:W-:Y:S02]  /*1e8b0*/  @!P0 IMAD.MOV.U32 R190, RZ, RZ, R6 ;  /* 0x000000ffffbe8224 */ /* 0x002fe400078e0006 */
[----:B------:R-:W-:Y:S01]  /*1e8c0*/  @!P0 IMAD.MOV.U32 R191, RZ, RZ, R2 ;  /* 0x000000ffffbf8224 */ /* 0x000fe200078e0002 */
[----:B------:R-:W-:-:S04]  /*1e8d0*/  LOP3.LUT R251, R251, 0x40, RZ, 0x3c, !PT ;  /* 0x00000040fbfb7812 */ /* 0x000fc800078e3cff */
[----:B------:R0:W4:Y:S02]  /*1e8e0*/  @!P0 LDG.E.U8 R250, desc[UR28][R190.64] ;  /* 0x0000001cbefa8981 */ /* 0x000124000c1e1100 */
[----:B0-----:R-:W-:Y:S02]  /*1e8f0*/  @!P0 IMAD.MOV.U32 R190, RZ, RZ, R5 ;  /* 0x000000ffffbe8224 */ /* 0x001fe400078e0005 */
[----:B------:R-:W-:Y:S01]  /*1e900*/  @!P0 IMAD.MOV.U32 R191, RZ, RZ, R0 ;  /* 0x000000ffffbf8224 */ /* 0x000fe200078e0000 */
[----:B------:R0:W-:Y:S04]  /*1e910*/  STS.U8 [R251+UR7+0x1e00], R225 ;  /* 0x001e00e1fb007988 */ /* 0x0001e80008000007 */
[----:B------:R-:W4:Y:S04]  /*1e920*/  @!P0 LDG.E.U8 R252, desc[UR28][R190.64] ;  /* 0x0000001cbefc8981 */ /* 0x000f28000c1e1100 */
[----:B------:R-:W2:Y:S04]  /*1e930*/  LDL.LU R190, [R1+0x10] ;  /* 0x0000100001be7983 */ /* 0x000ea80000300800 */
[----:B------:R-:W3:Y:S04]  /*1e940*/  LDL.LU R191, [R1+0x4] ;  /* 0x0000040001bf7983 */ /* 0x000ee80000300800 */
[----:B0-----:R-:W4:Y:S04]  /*1e950*/  LDL.LU R225, [R1+0x1c] ;  /* 0x00001c0001e17983 */ /* 0x001f280000300800 */
[----:B------:R0:W-:Y:S02]  /*1e960*/  STS.U8 [R251+UR7+0x2200], R217 ;  /* 0x002200d9fb007988 */ /* 0x0001e40008000007 */
[----:B0-----:R-:W0:Y:S02]  /*1e970*/  S2R R217, SR_TID.X ;  /* 0x0000000000d97919 */ /* 0x001e240000002100 */
[----:B------:R-:W3:Y:S01]  /*1e980*/  LDL.LU R251, [R1+0xb8c] ;  /* 0x000b8c0001fb7983 */ /* 0x000ee20000300800 */
[----:B0-----:R-:W-:-:S04]  /*1e990*/  LOP3.LUT R217, R217, 0x7f, RZ, 0xc0, !PT ;  /* 0x0000007fd9d97812 */ /* 0x001fc800078ec0ff */
[----:B------:R-:W-:-:S05]  /*1e9a0*/  LOP3.LUT R217, R217, 0x40, RZ, 0x3c, !PT ;  /* 0x00000040d9d97812 */ /* 0x000fca00078e3cff */
[----:B------:R0:W-:Y:S02]  /*1e9b0*/  STS.U8 [R217+UR7+0x2600], R209 ;  /* 0x002600d1d9007988 */ /* 0x0001e40008000007 */
[----:B0-----:R-:W0:Y:S02]  /*1e9c0*/  S2R R209, SR_TID.X ;  /* 0x0000000000d17919 */ /* 0x001e240000002100 */
        /* <DEDUP_REMOVED lines=10> */
[----:B0-----:R-:W-:-:S03]  /*1ea70*/  LOP3.LUT R209, R209, 0x7f, RZ, 0xc0, !PT ;  /* 0x0000007fd1d17812 */ /* 0x001fc600078ec0ff */
        /* <DEDUP_REMOVED lines=13> */
[----:B0-----:R-:W3:Y:S04]  /*1eb50*/  LDL.LU R217, [R1+0x18] ;  /* 0x0000180001d97983 */ /* 0x001ee80000300800 */
[----:B----4-:R-:W-:Y:S04]  /*1eb60*/  STS.U8 [R209+UR7+0x280], R225 ;  /* 0x000280e1d1007988 */ /* 0x010fe80008000007 */
[----:B--2---:R0:W-:Y:S04]  /*1eb70*/  STS.U8 [R209+UR7+0x680], R190 ;  /* 0x000680bed1007988 */ /* 0x0041e80008000007 */
[----:B---3--:R1:W-:Y:S04]  /*1eb80*/  STS.U8 [R209+UR7+0xa80], R191 ;  /* 0x000a80bfd1007988 */ /* 0x0083e80008000007 */
[----:B0-----:R-:W2:Y:S04]  /*1eb90*/  LDL.LU R190, [R1+0xc] ;  /* 0x00000c0001be7983 */ /* 0x001ea80000300800 */
[----:B-1----:R-:W3:Y:S01]  /*1eba0*/  LDL.LU R191, [R1] ;  /* 0x0000000001bf7983 */ /* 0x002ee20000300800 */
[----:B------:R-:W0:Y:S03]  /*1ebb0*/  S2R R225, SR_TID.X ;  /* 0x0000000000e17919 */ /* 0x000e260000002100 */
        /* <DEDUP_REMOVED lines=32> */
[----:B--2---:R0:W-:Y:S04]  /*1edc0*/  STS.U8 [R16+UR7+0x700], R190 ;  /* 0x000700be10007988 */ /* 0x0041e80008000007 */
[----:B---3--:R1:W-:Y:S04]  /*1edd0*/  STS.U8 [R16+UR7+0xb00], R191 ;  /* 0x000b00bf10007988 */ /* 0x0083e80008000007 */
[----:B0-----:R-:W2:Y:S04]  /*1ede0*/  LDL.LU R190, [R1+0x14] ;  /* 0x0000140001be7983 */ /* 0x001ea80000300800 */
[----:B-1----:R-:W3:Y:S04]  /*1edf0*/  LDL.LU R191, [R1+0x8] ;  /* 0x0000080001bf7983 */ /* 0x002ee80000300800 */
[----:B------:R-:W4:Y:S04]  /*1ee00*/  LDL.LU R20, [R1+0x44c] ;  /* 0x00044c0001147983 */ /* 0x000f280000300800 */
[----:B------:R-:W4:Y:S04]  /*1ee10*/  LDL.LU R209, [R1+0x63c] ;  /* 0x00063c0001d17983 */ /* 0x000f280000300800 */
        /* <DEDUP_REMOVED lines=28> */
[----:B------:R0:W-:Y:S01]  /*1efe0*/  STS.U8 [R16+UR7+0x7f00], R240 ;  /* 0x007f00f010007988 */ /* 0x0001e20008000007 */
[----:B------:R-:W-:-:S03]  /*1eff0*/  LOP3.LUT R12, R225, 0x70, RZ, 0x3c, !PT ;  /* 0x00000070e10c7812 */ /* 0x000fc600078e3cff */
[----:B0-----:R-:W4:Y:S04]  /*1f000*/  LDL.LU R16, [R1+0x638] ;  /* 0x0006380001107983 */ /* 0x001f280000300800 */
[----:B------:R-:W4:Y:S04]  /*1f010*/  LDL.LU R193, [R1+0x644] ;  /* 0x0006440001c17983 */ /* 0x000f280000300800 */
[----:B------:R-:W4:Y:S04]  /*1f020*/  LDL.LU R217, [R1+0x634] ;  /* 0x0006340001d97983 */ /* 0x000f280000300800 */
[----:B------:R-:W4:Y:S04]  /*1f030*/  LDL.LU R225, [R1+0x630] ;  /* 0x0006300001e17983 */ /* 0x000f280000300800 */
[----:B--2---:R0:W-:Y:S04]  /*1f040*/  STS.U8 [R12+UR7+0x380], R190 ;  /* 0x000380be0c007988 */ /* 0x0041e80008000007 */
[----:B---3--:R1:W-:Y:S04]  /*1f050*/  STS.U8 [R12+UR7+0x780], R191 ;  /* 0x000780bf0c007988 */ /* 0x0083e80008000007 */
        /* <DEDUP_REMOVED lines=9> */
[----:B0-----:R-:W2:Y:S04]  /*1f0f0*/  LDL.LU R190, [R1+0x628] ;  /* 0x0006280001be7983 */ /* 0x001ea80000300800 */
[----:B------:R-:W-:Y:S04]  /*1f100*/  STS.U8 [R12+UR7+0x2f80], R11 ;  /* 0x002f800b0c007988 */ /* 0x000fe80008000007 */
[----:B------:R-:W-:Y:S04]  /*1f110*/  STS.U8 [R12+UR7+0x3380], R15 ;  /* 0x0033800f0c007988 */ /* 0x000fe80008000007 */
[----:B------:R-:W-:Y:S04]  /*1f120*/  STS.U8 [R12+UR7+0x3780], R19 ;  /* 0x003780130c007988 */ /* 0x000fe80008000007 */
[----:B------:R-:W-:Y:S04]  /*1f130*/  STS.U8 [R12+UR7+0x3b80], R23 ;  /* 0x003b80170c007988 */ /* 0x000fe80008000007 */
[----:B------:R-:W-:Y:S04]  /*1f140*/  STS.U8 [R12+UR7+0x3f80], R155 ;  /* 0x003f809b0c007988 */ /* 0x000fe80008000007 */
[----:B------:R-:W-:Y:S04]  /*1f150*/  STS.U8 [R12+UR7+0x4380], R159 ;  /* 0x0043809f0c007988 */ /* 0x000fe80008000007 */
[----:B-1----:R-:W3:Y:S04]  /*1f160*/  LDL.LU R191, [R1+0x640] ;  /* 0x0006400001bf7983 */ /* 0x002ee80000300800 */
        /* <DEDUP_REMOVED lines=9> */
[----:B------:R-:W3:Y:S04]  /*1f200*/  LDL.LU R201, [R1+0x618] ;  /* 0x0006180001c97983 */ /* 0x000ee80000300800 */
[----:B------:R-:W-:Y:S01]  /*1f210*/  STS.U8 [R12+UR7+0x6b80], R242 ;  /* 0x006b80f20c007988 */ /* 0x000fe20008000007 */
[----:B----4-:R-:W-:-:S03]  /*1f220*/  IADD3 R20, P6, R20, UR17, RZ ;  /* 0x0000001114147c10 */ /* 0x010fc6000ffde0ff */
[----:B------:R-:W-:Y:S04]  /*1f230*/  STS.U8 [R12+UR7+0x6f80], R244 ;  /* 0x006f80f40c007988 */ /* 0x000fe80008000007 */
[----:B------:R-:W-:Y:S04]  /*1f240*/  STS.U8 [R12+UR7+0x7380], R246 ;  /* 0x007380f60c007988 */ /* 0x000fe80008000007 */
[----:B------:R-:W-:Y:S01]  /*1f250*/  STS.U8 [R12+UR7+0x7780], R248 ;  /* 0x007780f80c007988 */ /* 0x000fe20008000007 */
[----:B------:R-:W-:-:S03]  /*1f260*/  IADD3 R209, P2, R209, UR17, RZ ;  /* 0x00000011d1d17c10 */ /* 0x000fc6000ff5e0ff */
[----:B------:R-:W-:Y:S04]  /*1f270*/  STS.U8 [R12+UR7+0x7b80], R250 ;  /* 0x007b80fa0c007988 */ /* 0x000fe80008000007 */
[----:B------:R0:W-:Y:S01]  /*1f280*/  STS.U8 [R12+UR7+0x7f80], R252 ;  /* 0x007f80fc0c007988 */ /* 0x0001e20008000007 */
[----:B------:R-:W-:Y:S01]  /*1f290*/  IADD3 R16, P4, R16, UR17, RZ ;  /* 0x0000001110107c10 */ /* 0x000fe2000ff9e0ff */
[----:B------:R1:W-:Y:S06]  /*1f2a0*/  MEMBAR.ALL.CTA ;  /* 0x0000000000007992 */ /* 0x0003ec0000008000 */
[----:B-1----:R-:W1:Y:S04]  /*1f2b0*/  FENCE.VIEW.ASYNC.S ;  /* 0x00000000000073c6 */ /* 0x002e680000000000 */
[----:B0-----:R-:W4:Y:S04]  /*1f2c0*/  LDL.LU R12, [R1+0x440] ;  /* 0x00044000010c7983 */ /* 0x001f280000300800 */
[----:B------:R-:W4:Y:S04]  /*1f2d0*/  LDL.LU R212, [R1+0x610] ;  /* 0x0006100001d47983 */ /* 0x000f280000300800 */
[----:B------:R0:W-:Y:S04]  /*1f2e0*/  STL [R1+0x44c], R20 ;  /* 0x00044c1401007387 */ /* 0x0001e80000100800 */
[----:B0-----:R-:W4:Y:S04]  /*1f2f0*/  LDL.LU R20, [R1+0x448] ;  /* 0x0004480001147983 */ /* 0x001f280000300800 */
[----:B------:R0:W-:Y:S01]  /*1f300*/  STL [R1+0x63c], R209 ;  /* 0x00063cd101007387 */ /* 0x0001e20000100800 */
[----:B------:R-:W-:-:S02]  /*1f310*/  IADD3 R193, P0, R193, UR17, RZ ;  /* 0x00000011c1c17c10 */ /* 0x000fc4000ff1e0ff */
[----:B------:R-:W-:Y:S01]  /*1f320*/  IADD3 R217, P3, R217, UR17, RZ ;  /* 0x00000011d9d97c10 */ /* 0x000fe2000ff7e0ff */
[----:B-1----:R-:W-:Y:S06]  /*1f330*/  BAR.SYNC.DEFER_BLOCKING 0x0 ;  /* 0x0000000000007b1d */ /* 0x002fec0000010000 */
[----:B0-----:R-:W4:Y:S04]  /*1f340*/  LDL.LU R209, [R1+0x608] ;  /* 0x0006080001d17983 */ /* 0x001f280000300800 */
[----:B------:R-:W4:Y:S04]  /*1f350*/  LDL.LU R206, [R1+0x444] ;  /* 0x0004440001ce7983 */ /* 0x000f280000300800 */
[----:B------:R-:W4:Y:S04]  /*1f360*/  LDL.LU R198, [R1+0x600] ;  /* 0x0006000001c67983 */ /* 0x000f280000300800 */
[----:B------:R-:W-:Y:S04]  /*1f370*/  STL [R1+0x638], R16 ;  /* 0x0006381001007387 */ /* 0x000fe80000100800 */
[----:B------:R0:W-:Y:S01]  /*1f380*/  STL [R1+0x644], R193 ;  /* 0x000644c101007387 */ /* 0x0001e20000100800 */
[----:B------:R-:W-:-:S03]  /*1f390*/  IADD3 R225, P1, R225, UR17, RZ ;  /* 0x00000011e1e17c10 */ /* 0x000fc6000ff3e0ff */
[----:B0-----:R-:W4:Y:S04]  /*1f3a0*/  LDL.LU R193, [R1+0x43c] ;  /* 0x00043c0001c17983 */ /* 0x001f280000300800 */
[----:B------:R0:W-:Y:S04]  /*1f3b0*/  STL [R1+0x634], R217 ;  /* 0x000634d901007387 */ /* 0x0001e80000100800 */
[----:B0-----:R-:W4:Y:S04]  /*1f3c0*/  LDL.LU R217, [R1+0x5f8] ;  /* 0x0005f80001d97983 */ /* 0x001f280000300800 */
[----:B------:R-:W4:Y:S04]  /*1f3d0*/  LDL.LU R188, [R1+0x62c] ;  /* 0x00062c0001bc7983 */ /* 0x000f280000300800 */
[----:B------:R-:W4:Y:S04]  /*1f3e0*/  LDL.LU R184, [R1+0x5f0] ;  /* 0x0005f00001b87983 */ /* 0x000f280000300800 */
[----:B------:R-:W4:Y:S04]  /*1f3f0*/  LDL.LU R180, [R1+0x624] ;  /* 0x0006240001b47983 */ /* 0x000f280000300800 */
[----:B------:R0:W-:Y:S04]  /*1f400*/  STL [R1+0x630], R225 ;  /* 0x000630e101007387 */ /* 0x0001e80000100800 */
[----:B0-----:R-:W4:Y:S04]  /*1f410*/  LDL.LU R225, [R1+0x5e8] ;  /* 0x0005e80001e17983 */ /* 0x001f280000300800 */
[----:B------:R-:W4:Y:S04]  /*1f420*/  LDL.LU R176, [R1+0x614] ;  /* 0x0006140001b07983 */ /* 0x000f280000300800 */
[----:B------:R-:W4:Y:S01]  /*1f430*/  LDL.LU R172, [R1+0x5d8] ;  /* 0x0005d80001ac7983 */ /* 0x000f220000300800 */
[----:B--2---:R-:W-:-:S05]  /*1f440*/  IADD3 R190, P5, R190, UR17, RZ ;  /* 0x00000011bebe7c10 */ /* 0x004fca000ffbe0ff */
[----:B------:R0:W-:Y:S04]  /*1f450*/  STL [R1+0x628], R190 ;  /* 0x000628be01007387 */ /* 0x0001e80000100800 */
[----:B0-----:R-:W2:Y:S04]  /*1f460*/  LDL.LU R190, [R1+0x60c] ;  /* 0x00060c0001be7983 */ /* 0x001ea80000300800 */
[----:B------:R-:W2:Y:S01]  /*1f470*/  LDL.LU R168, [R1+0x5d0] ;  /* 0x0005d00001a87983 */ /* 0x000ea20000300800 */
[----:B---3--:R-:W-:-:S05]  /*1f480*/  IADD3.X R191, R191, UR36, RZ, P0, !PT ;  /* 0x00000024bfbf7c10 */ /* 0x008fca00087fe4ff */
[----:B------:R0:W-:Y:S04]  /*1f490*/  STL [R1+0x640], R191 ;  /* 0x000640bf01007387 */ /* 0x0001e80000100800 */
[----:B0-----:R-:W3:Y:S04]  /*1f4a0*/  LDL.LU R191, [R1+0x604] ;  /* 0x0006040001bf7983 */ /* 0x001ee80000300800 */
[----:B------:R-:W3:Y:S01]  /*1f4b0*/  LDL.LU R164, [R1+0x5c8] ;  /* 0x0005c80001a47983 */ /* 0x000ee20000300800 */
[----:B------:R-:W-:-:S05]  /*1f4c0*/  IADD3 R201, P0, R201, UR17, RZ ;  /* 0x00000011c9c97c10 */ /* 0x000fca000ff1e0ff */
[----:B------:R0:W-:Y:S04]  /*1f4d0*/  STL [R1+0x618], R201 ;  /* 0x000618c901007387 */ /* 0x0001e80000100800 */
[----:B0-----:R-:W3:Y:S04]  /*1f4e0*/  LDL.LU R201, [R1+0x5fc] ;  /* 0x0005fc0001c97983 */ /* 0x001ee80000300800 */
[----:B------:R-:W3:Y:S04]  /*1f4f0*/  LDL.LU R160, [R1+0x620] ;  /* 0x0006200001a07983 */ /* 0x000ee80000300800 */
[----:B------:R-:W3:Y:S04]  /*1f500*/  LDL.LU R156, [R1+0x5f4] ;  /* 0x0005f400019c7983 */ /* 0x000ee80000300800 */
[----:B------:R-:W3:Y:S01]  /*1f510*/  LDL.LU R152, [R1+0x5c0] ;  /* 0x0005c00001987983 */ /* 0x000ee20000300800 */
[----:B----4-:R-:W-:-:S02]  /*1f520*/  IADD3.X R12, R12, UR36, RZ, P6, !PT ;  /* 0x000000240c0c7c10 */ /* 0x010fc4000b7fe4ff */
[----:B------:R-:W-:-:S03]  /*1f530*/  IADD3 R212, P6, R212, UR17, RZ ;  /* 0x00000011d4d47c10 */ /* 0x000fc6000ffde0ff */
[----:B------:R0:W-:Y:S04]  /*1f540*/  STL [R1+0x440], R12 ;  /* 0x0004400c01007387 */ /* 0x0001e80000100800 */
[----:B------:R-:W4:Y:S04]  /*1f550*/  LDL.LU R16, [R1+0x5ec] ;  /* 0x0005ec0001107983 */ /* 0x000f280000300800 */
[----:B0-----:R-:W4:Y:S01]  /*1f560*/  LDL.LU R12, [R1+0x61c] ;  /* 0x00061c00010c7983 */ /* 0x001f220000300800 */
[----:B------:R-:W-:-:S05]  /*1f570*/  IADD3.X R20, R20, UR36, RZ, P2, !PT ;  /* 0x0000002414147c10 */ /* 0x000fca00097fe4ff */
[----:B------:R0:W-:Y:S04]  /*1f580*/  STL [R1+0x448], R20 ;  /* 0x0004481401007387 */ /* 0x0001e80000100800 */
[----:B------:R-:W-:Y:S04]  /*1f590*/  STL [R1+0x610], R212 ;  /* 0x000610d401007387 */ /* 0x000fe80000100800 */
[----:B0-----:R-:W4:Y:S01]  /*1f5a0*/  LDL.LU R20, [R1+0x5e0] ;  /* 0x0005e00001147983 */ /* 0x001f220000300800 */
[----:B------:R-:W-:-:S05]  /*1f5b0*/  IADD3 R209, P2, R209, UR17, RZ ;  /* 0x00000011d1d17c10 */ /* 0x000fca000ff5e0ff */
[----:B------:R0:W-:Y:S04]  /*1f5c0*/  STL [R1+0x608], R209 ;  /* 0x000608d101007387 */ /* 0x0001e80000100800 */
[----:B0-----:R-:W4:Y:S01]  /*1f5d0*/  LDL.LU R209, [R1+0x5b8] ;  /* 0x0005b80001d17983 */ /* 0x001f220000300800 */
[----:B------:R-:W-:Y:S02]  /*1f5e0*/  IADD3.X R206, R206, UR36, RZ, P4, !PT ;  /* 0x00000024cece7c10 */ /* 0x000fe4000a7fe4ff */
[----:B------:R-:W-:-:S05]  /*1f5f0*/  IADD3.X R193, R193, UR36, RZ, P3, !PT ;  /* 0x00000024c1c17c10 */ /* 0x000fca0009ffe4ff */
[----:B------:R0:W-:Y:S01]  /*1f600*/  STL [R1+0x43c], R193 ;  /* 0x00043cc101007387 */ /* 0x0001e20000100800 */
[----:B------:R-:W-:-:S03]  /*1f610*/  IADD3 R198, P4, R198, UR17, RZ ;  /* 0x00000011c6c67c10 */ /* 0x000fc6000ff9e0ff */
[----:B------:R-:W-:Y:S04]  /*1f620*/  STL [R1+0x444], R206 ;  /* 0x000444ce01007387 */ /* 0x000fe80000100800 */
[----:B0-----:R-:W4:Y:S01]  /*1f630*/  LDL.LU R193, [R1+0x5e4] ;  /* 0x0005e40001c17983 */ /* 0x001f220000300800 */
[----:B------:R-:W-:Y:S02]  /*1f640*/  IADD3 R217, P3, R217, UR17, RZ ;  /* 0x00000011d9d97c10 */ /* 0x000fe4000ff7e0ff */
[----:B------:R-:W-:Y:S01]  /*1f650*/  IADD3.X R188, R188, UR36, RZ, P1, !PT ;  /* 0x00000024bcbc7c10 */ /* 0x000fe20008ffe4ff */
[----:B------:R-:W-:Y:S01]  /*1f660*/  STL [R1+0x600], R198 ;  /* 0x000600c601007387 */ /* 0x000fe20000100800 */
[----:B------:R-:W-:-:S03]  /*1f670*/  IADD3 R184, P1, R184, UR17, RZ ;  /* 0x00000011b8b87c10 */ /* 0x000fc6000ff3e0ff */
[----:B------:R0:W-:Y:S01]  /*1f680*/  STL [R1+0x5f8], R217 ;  /* 0x0005f8d901007387 */ /* 0x0001e20000100800 */
[----:B------:R-:W-:-:S03]  /*1f690*/  IADD3.X R180, R180, UR36, RZ, P5, !PT ;  /* 0x00000024b4b47c10 */ /* 0x000fc6000affe4ff */
[----:B0-----:R-:W4:Y:S01]  /*1f6a0*/  LDL.LU R217, [R1+0x5b0] ;  /* 0x0005b00001d97983 */ /* 0x001f220000300800 */
[----:B------:R-:W-:-:S03]  /*1f6b0*/  IADD3 R225, P5, R225, UR17, RZ ;  /* 0x00000011e1e17c10 */ /* 0x000fc6000ffbe0ff */
[----:B------:R-:W-:Y:S01]  /*1f6c0*/  STL [R1+0x62c], R188 ;  /* 0x00062cbc01007387 */ /* 0x000fe20000100800 */
[----:B------:R-:W-:-:S03]  /*1f6d0*/  IADD3.X R176, R176, UR36, RZ, P0, !PT ;  /* 0x00000024b0b07c10 */ /* 0x000fc600087fe4ff */
[----:B------:R0:W-:Y:S04]  /*1f6e0*/  STL [R1+0x5e8], R225 ;  /* 0x0005e8e101007387 */ /* 0x0001e80000100800 */
[----:B------:R-:W-:Y:S01]  /*1f6f0*/  STL [R1+0x5f0], R184 ;  /* 0x0005f0b801007387 */ /* 0x000fe20000100800 */
[----:B------:R-:W-:-:S03]  /*1f700*/  IADD3 R172, P0, R172, UR17, RZ ;  /* 0x00000011acac7c10 */ /* 0x000fc6000ff1e0ff */
[----:B0-----:R-:W4:Y:S04]  /*1f710*/  LDL.LU R225, [R1+0x5dc] ;  /* 0x0005dc0001e17983 */ /* 0x001f280000300800 */
[----:B------:R-:W-:Y:S01]  /*1f720*/  STL [R1+0x624], R180 ;  /* 0x000624b401007387 */ /* 0x000fe20000100800 */
[----:B--2---:R-:W-:-:S05]  /*1f730*/  IADD3.X R190, R190, UR36, RZ, P6, !PT ;  /* 0x00000024bebe7c10 */ /* 0x004fca000b7fe4ff */
[----:B------:R0:W-:Y:S04]  /*1f740*/  STL [R1+0x60c], R190 ;  /* 0x00060cbe01007387 */ /* 0x0001e80000100800 */
[----:B------:R-:W-:Y:S04]  /*1f750*/  STL [R1+0x614], R176 ;  /* 0x000614b001007387 */ /* 0x000fe80000100800 */
[----:B0-----:R-:W2:Y:S04]  /*1f760*/  LDL.LU R190, [R1+0x5a8] ;  /* 0x0005a80001be7983 */ /* 0x001ea80000300800 */
[----:B------:R-:W-:Y:S01]  /*1f770*/  STL [R1+0x5d8], R172 ;  /* 0x0005d8ac01007387 */ /* 0x000fe20000100800 */
[----:B------:R-:W-:-:S02]  /*1f780*/  IADD3 R168, P6, R168, UR17, RZ ;  /* 0x00000011a8a87c10 */ /* 0x000fc4000ffde0ff */
[----:B---3--:R-:W-:-:S05]  /*1f790*/  IADD3.X R191, R191, UR36, RZ, P2, !PT ;  /* 0x00000024bfbf7c10 */ /* 0x008fca00097fe4ff */
[----:B------:R0:W-:Y:S01]  /*1f7a0*/  STL [R1+0x604], R191 ;  /* 0x000604bf01007387 */ /* 0x0001e20000100800 */
[----:B------:R-:W-:-:S03]  /*1f7b0*/  IADD3 R164, P2, R164, UR17, RZ ;  /* 0x00000011a4a47c10 */ /* 0x000fc6000ff5e0ff */
[----:B0-----:R-:W3:Y:S04]  /*1f7c0*/  LDL.LU R191, [R1+0x5d4] ;  /* 0x0005d40001bf7983 */ /* 0x001ee80000300800 */
[----:B------:R-:W-:Y:S01]  /*1f7d0*/  STL [R1+0x5d0], R168 ;  /* 0x0005d0a801007387 */ /* 0x000fe20000100800 */
[----:B------:R-:W-:Y:S02]  /*1f7e0*/  IADD3.X R201, R201, UR36, RZ, P4, !PT ;  /* 0x00000024c9c97c10 */ /* 0x000fe4000a7fe4ff */
[----:B------:R-:W-:-:S03]  /*1f7f0*/  IADD3 R160, P4, R160, UR17, RZ ;  /* 0x00000011a0a07c10 */ /* 0x000fc6000ff9e0ff */
[----:B------:R0:W-:Y:S01]  /*1f800*/  STL [R1+0x5fc], R201 ;  /* 0x0005fcc901007387 */ /* 0x0001e20000100800 */
[----:B------:R-:W-:Y:S02]  /*1f810*/  IADD3.X R156, R156, UR36, RZ, P3, !PT ;  /* 0x000000249c9c7c10 */ /* 0x000fe40009ffe4ff */
[----:B------:R-:W-:Y:S01]  /*1f820*/  IADD3 R152, P3, R152, UR17, RZ ;  /* 0x0000001198987c10 */ /* 0x000fe2000ff7e0ff */
[----:B0-----:R-:W3:Y:S04]  /*1f830*/  LDL.LU R201, [R1+0x598] ;  /* 0x0005980001c97983 */ /* 0x001ee80000300800 */
[----:B------:R-:W-:Y:S04]  /*1f840*/  STL [R1+0x5c8], R164 ;  /* 0x0005c8a401007387 */ /* 0x000fe80000100800 */
[----:B------:R-:W-:Y:S01]  /*1f850*/  STL [R1+0x620], R160 ;  /* 0x000620a001007387 */ /* 0x000fe20000100800 */
[----:B----4-:R-:W-:-:S03]  /*1f860*/  IADD3.X R16, R16, UR36, RZ, P1, !PT ;  /* 0x0000002410107c10 */ /* 0x010fc60008ffe4ff */
[----:B------:R-:W-:Y:S04]  /*1f870*/  STL [R1+0x5f4], R156 ;  /* 0x0005f49c01007387 */ /* 0x000fe80000100800 */
[----:B------:R-:W4:Y:S01]  /*1f880*/  LDL.LU R212, [R1+0x5cc] ;  /* 0x0005cc0001d47983 */ /* 0x000f220000300800 */
[----:B------:R-:W-:-:S03]  /*1f890*/  IADD3.X R12, R12, UR36, RZ, P4, !PT ;  /* 0x000000240c0c7c10 */ /* 0x000fc6000a7fe4ff */
[----:B------:R-:W-:Y:S04]  /*1f8a0*/  STL [R1+0x5c0], R152 ;  /* 0x0005c09801007387 */ /* 0x000fe80000100800 */
[----:B------:R0:W-:Y:S04]  /*1f8b0*/  STL [R1+0x5ec], R16 ;  /* 0x0005ec1001007387 */ /* 0x0001e80000100800 */
[----:B0-----:R-:W4:Y:S01]  /*1f8c0*/  LDL.LU R16, [R1+0x590] ;  /* 0x0005900001107983 */ /* 0x001f220000300800 */
[----:B------:R-:W-:-:S03]  /*1f8d0*/  IADD3 R20, P1, R20, UR17, RZ ;  /* 0x0000001114147c10 */ /* 0x000fc6000ff3e0ff */
[----:B------:R0:W-:Y:S04]  /*1f8e0*/  STL [R1+0x61c], R12 ;  /* 0x00061c0c01007387 */ /* 0x0001e80000100800 */
[----:B0-----:R-:W4:Y:S01]  /*1f8f0*/  LDL.LU R12, [R1+0x5c4] ;  /* 0x0005c400010c7983 */ /* 0x001f220000300800 */
[----:B------:R-:W-:-:S03]  /*1f900*/  IADD3 R209, P4, R209, UR17, RZ ;  /* 0x00000011d1d17c10 */ /* 0x000fc6000ff9e0ff */
[----:B------:R-:W4:Y:S04]  /*1f910*/  LDL.LU R206, [R1+0x588] ;  /* 0x0005880001ce7983 */ /* 0x000f280000300800 */
[----:B------:R-:W4:Y:S04]  /*1f920*/  LDL.LU R198, [R1+0x5bc] ;  /* 0x0005bc0001c67983 */ /* 0x000f280000300800 */
[----:B------:R-:W-:Y:S04]  /*1f930*/  STL [R1+0x5e0], R20 ;  /* 0x0005e01401007387 */ /* 0x000fe80000100800 */
[----:B------:R0:W-:Y:S04]  /*1f940*/  STL [R1+0x5b8], R209 ;  /* 0x0005b8d101007387 */ /* 0x0001e80000100800 */
[----:B0-----:R-:W4:Y:S01]  /*1f950*/  LDL.LU R209, [R1+0x580] ;  /* 0x0005800001d17983 */ /* 0x001f220000300800 */
[----:B------:R-:W-:-:S05]  /*1f960*/  IADD3.X R193, R193, UR36, RZ, P5, !PT ;  /* 0x00000024c1c17c10 */ /* 0x000fca000affe4ff */
[----:B------:R0:W-:Y:S04]  /*1f970*/  STL [R1+0x5e4], R193 ;  /* 0x0005e4c101007387 */ /* 0x0001e80000100800 */
[----:B0-----:R-:W4:Y:S01]  /*1f980*/  LDL.LU R193, [R1+0x5b4] ;  /* 0x0005b40001c17983 */ /* 0x001f220000300800 */
[----:B------:R-:W-:-:S03]  /*1f990*/  IADD3 R217, P5, R217, UR17, RZ ;  /* 0x00000011d9d97c10 */ /* 0x000fc6000ffbe0ff */
[----:B------:R-:W4:Y:S04]  /*1f9a0*/  LDL.LU R188, [R1+0x578] ;  /* 0x0005780001bc7983 */ /* 0x000f280000300800 */
[----:B------:R-:W4:Y:S04]  /*1f9b0*/  LDL.LU R184, [R1+0x5ac] ;  /* 0x0005ac0001b87983 */ /* 0x000f280000300800 */
[----:B------:R-:W4:Y:S04]  /*1f9c0*/  LDL.LU R180, [R1+0x570] ;  /* 0x0005700001b47983 */ /* 0x000f280000300800 */
[----:B------:R0:W-:Y:S01]  /*1f9d0*/  STL [R1+0x5b0], R217 ;  /* 0x0005b0d901007387 */ /* 0x0001e20000100800 */
[----:B------:R-:W-:-:S03]  /*1f9e0*/  IADD3.X R225, R225, UR36, RZ, P1, !PT ;  /* 0x00000024e1e17c10 */ /* 0x000fc60008ffe4ff */
[----:B0-----:R-:W4:Y:S04]  /*1f9f0*/  LDL.LU R217, [R1+0x5a4] ;  /* 0x0005a40001d97983 */ /* 0x001f280000300800 */
[----:B------:R-:W4:Y:S04]  /*1fa00*/  LDL.LU R176, [R1+0x568] ;  /* 0x0005680001b07983 */ /* 0x000f280000300800 */
[----:B------:R-:W4:Y:S04]  /*1fa10*/  LDL.LU R172, [R1+0x594] ;  /* 0x0005940001ac7983 */ /* 0x000f280000300800 */
[----:B------:R0:W-:Y:S04]  /*1fa20*/  STL [R1+0x5dc], R225 ;  /* 0x0005dce101007387 */ /* 0x0001e80000100800 */
[----:B0-----:R-:W4:Y:S04]  /*1fa30*/  LDL.LU R225, [R1+0x558] ;  /* 0x0005580001e17983 */ /* 0x001f280000300800 */
        /* <DEDUP_REMOVED lines=8> */
[----:B------:R-:W3:Y:S04]  /*1fac0*/  LDL.LU R160, [R1+0x57c] ;  /* 0x00057c0001a07983 */ /* 0x000ee80000300800 */
[----:B------:R-:W3:Y:S04]  /*1fad0*/  LDL.LU R156, [R1+0x540] ;  /* 0x00054000019c7983 */ /* 0x000ee80000300800 */
[----:B------:R-:W3:Y:S01]  /*1fae0*/  LDL.LU R152, [R1+0x574] ;  /* 0x0005740001987983 */ /* 0x000ee20000300800 */
[----:B------:R-:W-:-:S05]  /*1faf0*/  IADD3 R201, P0, R201, UR17, RZ ;  /* 0x00000011c9c97c10 */ /* 0x000fca000ff1e0ff */
[----:B------:R0:W-:Y:S04]  /*1fb00*/  STL [R1+0x598], R201 ;  /* 0x000598c901007387 */ /* 0x0001e80000100800 */
[----:B------:R-:W3:Y:S04]  /*1fb10*/  LDL.LU R20, [R1+0x538] ;  /* 0x0005380001147983 */ /* 0x000ee80000300800 */
[----:B0-----:R-:W3:Y:S01]  /*1fb20*/  LDL.LU R201, [R1+0x56c] ;  /* 0x00056c0001c97983 */ /* 0x001ee20000300800 */
[----:B----4-:R-:W-:Y:S02]  /*1fb30*/  IADD3.X R212, R212, UR36, RZ, P6, !PT ;  /* 0x00000024d4d47c10 */ /* 0x010fe4000b7fe4ff */
[----:B------:R-:W-:-:S05]  /*1fb40*/  IADD3 R16, P6, R16, UR17, RZ ;  /* 0x0000001110107c10 */ /* 0x000fca000ffde0ff */
[----:B------:R0:W-:Y:S04]  /*1fb50*/  STL [R1+0x590], R16 ;  /* 0x0005901001007387 */ /* 0x0001e80000100800 */
[----:B------:R-:W-:Y:S01]  /*1fb60*/  STL [R1+0x5cc], R212 ;  /* 0x0005ccd401007387 */ /* 0x000fe20000100800 */
[----:B------:R-:W-:-:S03]  /*1fb70*/  IADD3.X R12, R12, UR36, RZ, P2, !PT ;  /* 0x000000240c0c7c10 */ /* 0x000fc600097fe4ff */
[----:B0-----:R-:W4:Y:S01]  /*1fb80*/  LDL.LU R16, [R1+0x530] ;  /* 0x0005300001107983 */ /* 0x001f220000300800 */
[----:B------:R-:W-:Y:S02]  /*1fb90*/  IADD3 R206, P2, R206, UR17, RZ ;  /* 0x00000011cece7c10 */ /* 0x000fe4000ff5e0ff */
[----:B------:R-:W-:Y:S01]  /*1fba0*/  IADD3.X R198, R198, UR36, RZ, P3, !PT ;  /* 0x00000024c6c67c10 */ /* 0x000fe20009ffe4ff */
[----:B------:R0:W-:Y:S04]  /*1fbb0*/  STL [R1+0x5c4], R12 ;  /* 0x0005c40c01007387 */ /* 0x0001e80000100800 */
[----:B0-----:R-:W4:Y:S01]  /*1fbc0*/  LDL.LU R12, [R1+0x564] ;  /* 0x00056400010c7983 */ /* 0x001f220000300800 */
[----:B------:R-:W-:-:S05]  /*1fbd0*/  IADD3 R209, P3, R209, UR17, RZ ;  /* 0x00000011d1d17c10 */ /* 0x000fca000ff7e0ff */
[----:B------:R0:W-:Y:S04]  /*1fbe0*/  STL [R1+0x580], R209 ;  /* 0x000580d101007387 */ /* 0x0001e80000100800 */
[----:B------:R-:W-:Y:S04]  /*1fbf0*/  STL [R1+0x588], R206 ;  /* 0x000588ce01007387 */ /* 0x000fe80000100800 */
[----:B0-----:R-:W4:Y:S01]  /*1fc00*/  LDL.LU R209, [R1+0x528] ;  /* 0x0005280001d17983 */ /* 0x001f220000300800 */
[----:B------:R-:W-:-:S03]  /*1fc10*/  IADD3.X R193, R193, UR36, RZ, P4, !PT ;  /* 0x00000024c1c17c10 */ /* 0x000fc6000a7fe4ff */
[----:B------:R-:W-:Y:S04]  /*1fc20*/  STL [R1+0x5bc], R198 ;  /* 0x0005bcc601007387 */ /* 0x000fe80000100800 */
[----:B------:R0:W-:Y:S01]  /*1fc30*/  STL [R1+0x5b4], R193 ;  /* 0x0005b4c101007387 */ /* 0x0001e20000100800 */
[----:B------:R-:W-:Y:S02]  /*1fc40*/  IADD3 R188, P4, R188, UR17, RZ ;  /* 0x00000011bcbc7c10 */ /* 0x000fe4000ff9e0ff */
[----:B------:R-:W-:Y:S01]  /*1fc50*/  IADD3.X R184, R184, UR36, RZ, P5, !PT ;  /* 0x00000024b8b87c10 */ /* 0x000fe2000affe4ff */
[----:B0-----:R-:W4:Y:S01]  /*1fc60*/  LDL.LU R193, [R1+0x554] ;  /* 0x0005540001c17983 */ /* 0x001f220000300800 */
[----:B------:R-:W-:-:S03]  /*1fc70*/  IADD3 R180, P5, R180, UR17, RZ ;  /* 0x00000011b4b47c10 */ /* 0x000fc6000ffbe0ff */
[----:B------:R-:W-:Y:S01]  /*1fc80*/  STL [R1+0x578], R188 ;  /* 0x000578bc01007387 */ /* 0x000fe20000100800 */
[----:B------:R-:W-:-:S05]  /*1fc90*/  IADD3.X R217, R217, UR36, RZ, P1, !PT ;  /* 0x00000024d9d97c10 */ /* 0x000fca0008ffe4ff */
[----:B------:R0:W-:Y:S01]  /*1fca0*/  STL [R1+0x5a4], R217 ;  /* 0x0005a4d901007387 */ /* 0x0001e20000100800 */
[----:B------:R-:W-:Y:S02]  /*1fcb0*/  IADD3 R176, P1, R176, UR17, RZ ;  /* 0x00000011b0b07c10 */ /* 0x000fe4000ff3e0ff */
[----:B------:R-:W-:Y:S01]  /*1fcc0*/  IADD3.X R172, R172, UR36, RZ, P0, !PT ;  /* 0x00000024acac7c10 */ /* 0x000fe200087fe4ff */
[----:B------:R-:W-:Y:S04]  /*1fcd0*/  STL [R1+0x5ac], R184 ;  /* 0x0005acb801007387 */ /* 0x000fe80000100800 */
[----:B0-----:R-:W4:Y:S01]  /*1fce0*/  LDL.LU R217, [R1+0x518] ;  /* 0x0005180001d97983 */ /* 0x001f220000300800 */
[----:B------:R-:W-:-:S03]  /*1fcf0*/  IADD3 R225, P0, R225, UR17, RZ ;  /* 0x00000011e1e17c10 */ /* 0x000fc6000ff1e0ff */
[----:B------:R-:W-:Y:S01]  /*1fd00*/  STL [R1+0x570], R180 ;  /* 0x000570b401007387 */ /* 0x000fe20000100800 */
[----:B------:R-:W-:-:S03]  /*1fd10*/  IADD3.X R168, R168, UR36, RZ, P6, !PT ;  /* 0x00000024a8a87c10 */ /* 0x000fc6000b7fe4ff */
[----:B------:R0:W-:Y:S04]  /*1fd20*/  STL [R1+0x558], R225 ;  /* 0x000558e101007387 */ /* 0x0001e80000100800 */
[----:B------:R-:W-:Y:S04]  /*1fd30*/  STL [R1+0x568], R176 ;  /* 0x000568b001007387 */ /* 0x000fe80000100800 */
[----:B0-----:R-:W4:Y:S04]  /*1fd40*/  LDL.LU R225, [R1+0x54c] ;  /* 0x00054c0001e17983 */ /* 0x001f280000300800 */
[----:B------:R-:W-:Y:S01]  /*1fd50*/  STL [R1+0x594], R172 ;  /* 0x000594ac01007387 */ /* 0x000fe20000100800 */
[----:B--2---:R-:W-:-:S02]  /*1fd60*/  IADD3 R190, P6, R190, UR17, RZ ;  /* 0x00000011bebe7c10 */ /* 0x004fc4000ffde0ff */
[----:B------:R-:W-:-:S03]  /*1fd70*/  IADD3.X R164, R164, UR36, RZ, P2, !PT ;  /* 0x00000024a4a47c10 */ /* 0x000fc600097fe4ff */
[----:B------:R0:W-:Y:S04]  /*1fd80*/  STL [R1+0x550], R190 ;  /* 0x000550be01007387 */ /* 0x0001e80000100800 */
[----:B0-----:R-:W2:Y:S04]  /*1fd90*/  LDL.LU R190, [R1+0x510] ;  /* 0x0005100001be7983 */ /* 0x001ea80000300800 */
[----:B------:R-:W-:Y:S01]  /*1fda0*/  STL [R1+0x58c], R168 ;  /* 0x00058ca801007387 */ /* 0x000fe20000100800 */
[----:B---3--:R-:W-:Y:S02]  /*1fdb0*/  IADD3 R191, P2, R191, UR17, RZ ;  /* 0x00000011bfbf7c10 */ /* 0x008fe4000ff5e0ff */
[----:B------:R-:W-:-:S03]  /*1fdc0*/  IADD3.X R160, R160, UR36, RZ, P3, !PT ;  /* 0x00000024a0a07c10 */ /* 0x000fc60009ffe4ff */
[----:B------:R0:W-:Y:S01]  /*1fdd0*/  STL [R1+0x548], R191 ;  /* 0x000548bf01007387 */ /* 0x0001e20000100800 */
[----:B------:R-:W-:Y:S02]  /*1fde0*/  IADD3 R156, P3, R156, UR17, RZ ;  /* 0x000000119c9c7c10 */ /* 0x000fe4000ff7e0ff */
[----:B------:R-:W-:Y:S01]  /*1fdf0*/  IADD3.X R152, R152, UR36, RZ, P4, !PT ;  /* 0x0000002498987c10 */ /* 0x000fe2000a7fe4ff */
[----:B0-----:R-:W3:Y:S04]  /*1fe00*/  LDL.LU R191, [R1+0x544] ;  /* 0x0005440001bf7983 */ /* 0x001ee80000300800 */
[----:B------:R-:W-:Y:S04]  /*1fe10*/  STL [R1+0x584], R164 ;  /* 0x000584a401007387 */ /* 0x000fe80000100800 */
[----:B------:R-:W-:Y:S04]  /*1fe20*/  STL [R1+0x57c], R160 ;  /* 0x00057ca001007387 */ /* 0x000fe80000100800 */
[----:B------:R-:W-:Y:S04]  /*1fe30*/  STL [R1+0x540], R156 ;  /* 0x0005409c01007387 */ /* 0x000fe80000100800 */
[----:B------:R-:W3:Y:S01]  /*1fe40*/  LDL.LU R212, [R1+0x508] ;  /* 0x0005080001d47983 */ /* 0x000ee20000300800 */
[----:B------:R-:W-:-:S03]  /*1fe50*/  IADD3 R20, P4, R20, UR17, RZ ;  /* 0x0000001114147c10 */ /* 0x000fc6000ff9e0ff */
[----:B------:R-:W-:Y:S01]  /*1fe60*/  STL [R1+0x574], R152 ;  /* 0x0005749801007387 */ /* 0x000fe20000100800 */
[----:B------:R-:W-:-:S03]  /*1fe70*/  IADD3.X R201, R201, UR36, RZ, P5, !PT ;  /* 0x00000024c9c97c10 */ /* 0x000fc6000affe4ff */
[----:B------:R0:W-:Y:S04]  /*1fe80*/  STL [R1+0x538], R20 ;  /* 0x0005381401007387 */ /* 0x0001e80000100800 */
[----:B0-----:R-:W3:Y:S04]  /*1fe90*/  LDL.LU R20, [R1+0x53c] ;  /* 0x00053c0001147983 */ /* 0x001ee80000300800 */
[----:B------:R0:W-:Y:S04]  /*1fea0*/  STL [R1+0x56c], R201 ;  /* 0x00056cc901007387 */ /* 0x0001e80000100800 */
[----:B0-----:R-:W3:Y:S04]  /*1feb0*/  LDL.LU R201, [R1+0x500] ;  /* 0x0005000001c97983 */ /* 0x001ee80000300800 */
[----:B------:R-:W3:Y:S04]  /*1fec0*/  LDL.LU R206, [R1+0x534] ;  /* 0x0005340001ce7983 */ /* 0x000ee80000300800 */
[----:B------:R-:W3:Y:S01]  /*1fed0*/  LDL.LU R198, [R1+0x4f8] ;  /* 0x0004f80001c67983 */ /* 0x000ee20000300800 */
[----:B----4-:R-:W-:-:S05]  /*1fee0*/  IADD3 R16, P5, R16, UR17, RZ ;  /* 0x0000001110107c10 */ /* 0x010fca000ffbe0ff */
[----:B------:R0:W-:Y:S04]  /*1fef0*/  STL [R1+0x530], R16 ;  /* 0x0005301001007387 */ /* 0x0001e80000100800 */
[----:B0-----:R-:W4:Y:S01]  /*1ff00*/  LDL.LU R16, [R1+0x52c] ;  /* 0x00052c0001107983 */ /* 0x001f220000300800 */
[----:B------:R-:W-:-:S05]  /*1ff10*/  IADD3.X R12, R12, UR36, RZ, P1, !PT ;  /* 0x000000240c0c7c10 */ /* 0x000fca0008ffe4ff */
[----:B------:R-:W-:Y:S01]  /*1ff20*/  STL [R1+0x564], R12 ;  /* 0x0005640c01007387 */ /* 0x000fe20000100800 */
[----:B------:R-:W-:-:S05]  /*1ff30*/  IADD3 R209, P1, R209, UR17, RZ ;  /* 0x00000011d1d17c10 */ /* 0x000fca000ff3e0ff */
[----:B------:R0:W-:Y:S04]  /*1ff40*/  STL [R1+0x528], R209 ;  /* 0x000528d101007387 */ /* 0x0001e80000100800 */
[----:B0-----:R-:W4:Y:S01]  /*1ff50*/  LDL.LU R209, [R1+0x4f0] ;  /* 0x0004f00001d17983 */ /* 0x001f220000300800 */
[----:B------:R-:W-:-:S03]  /*1ff60*/  IADD3.X R193, R193, UR36, RZ, P0, !PT ;  /* 0x00000024c1c17c10 */ /* 0x000fc600087fe4ff */
[----:B------:R-:W4:Y:S04]  /*1ff70*/  LDL.LU R188, [R1+0x524] ;  /* 0x0005240001bc7983 */ /* 0x000f280000300800 */
[----:B------:R-:W4:Y:S04]  /*1ff80*/  LDL.LU R184, [R1+0x4e8] ;  /* 0x0004e80001b87983 */ /* 0x000f280000300800 */
[----:B------:R-:W4:Y:S04]  /*1ff90*/  LDL.LU R180, [R1+0x514] ;  /* 0x0005140001b47983 */ /* 0x000f280000300800 */
[----:B------:R0:W-:Y:S04]  /*1ffa0*/  STL [R1+0x554], R193 ;  /* 0x000554c101007387 */ /* 0x0001e80000100800 */
[----:B0-----:R-:W4:Y:S04]  /*1ffb0*/  LDL.LU R193, [R1+0x4d8] ;  /* 0x0004d80001c17983 */ /* 0x001f280000300800 */
[----:B------:R-:W4:Y:S01]  /*1ffc0*/  LDL.LU R176, [R1+0x50c] ;  /* 0x00050c0001b07983 */ /* 0x000f220000300800 */
[----:B------:R-:W-:-:S03]  /*1ffd0*/  IADD3 R217, P0, R217, UR17, RZ ;  /* 0x00000011d9d97c10 */ /* 0x000fc6000ff1e0ff */
[----:B------:R-:W4:Y:S04]  /*1ffe0*/  LDL.LU R172, [R1+0x4d0] ;  /* 0x0004d00001ac7983 */ /* 0x000f280000300800 */
[----:B------:R-:W4:Y:S04]  /*1fff0*/  LDL.LU R12, [R1+0x504] ;  /* 0x00050400010c7983 */ /* 0x000f280000300800 */
[----:B------:R0:W-:Y:S04]  /*20000*/  STL [R1+0x518], R217 ;  /* 0x000518d901007387 */ /* 0x0001e80000100800 */
[----:B------:R-:W4:Y:S01]  /*20010*/  LDL.LU R168, [R1+0x4c8] ;  /* 0x0004c80001a87983 */ /* 0x000f220000300800 */
[----:B------:R-:W-:-:S03]  /*20020*/  IADD3.X R225, R225, UR36, RZ, P6, !PT ;  /* 0x00000024e1e17c10 */ /* 0x000fc6000b7fe4ff */
[----:B0-----:R-:W4:Y:S04]  /*20030*/  LDL.LU R217, [R1+0x4fc] ;  /* 0x0004fc0001d97983 */ /* 0x001f280000300800 */
[----:B------:R0:W-:Y:S04]  /*20040*/  STL [R1+0x54c], R225 ;  /* 0x00054ce101007387 */ /* 0x0001e80000100800 */
[----:B------:R-:W4:Y:S04]  /*20050*/  LDL.LU R164, [R1+0x4c0] ;  /* 0x0004c00001a47983 */ /* 0x000f280000300800 */
[----:B0-----:R-:W4:Y:S01]  /*20060*/  LDL.LU R225, [R1+0x4f4] ;  /* 0x0004f40001e17983 */ /* 0x001f220000300800 */
[----:B--2---:R-:W-:-:S05]  /*20070*/  IADD3 R190, P6, R190, UR17, RZ ;  /* 0x00000011bebe7c10 */ /* 0x004fca000ffde0ff */
[----:B------:R0:W-:Y:S04]  /*20080*/  STL [R1+0x510], R190 ;  /* 0x000510be01007387 */ /* 0x0001e80000100800 */
[----:B------:R-:W2:Y:S04]  /*20090*/  LDL.LU R160, [R1+0x4b8] ;  /* 0x0004b80001a07983 */ /* 0x000ea80000300800 */
[----:B------:R-:W2:Y:S04]  /*200a0*/  LDL.LU R156, [R1+0x4ec] ;  /* 0x0004ec00019c7983 */ /* 0x000ea80000300800 */
[----:B------:R-:W2:Y:S01]  /*200b0*/  LDL.LU R152, [R1+0x4b0] ;  /* 0x0004b00001987983 */ /* 0x000ea20000300800 */
[----:B---3--:R-:W-:-:S05]  /*200c0*/  IADD3.X R191, R191, UR36, RZ, P2, !PT ;  /* 0x00000024bfbf7c10 */ /* 0x008fca00097fe4ff */
[----:B------:R1:W-:Y:S04]  /*200d0*/  STL [R1+0x544], R191 ;  /* 0x000544bf01007387 */ /* 0x0003e80000100800 */
[----:B0-----:R-:W3:Y:S04]  /*200e0*/  LDL.LU R190, [R1+0x4e4] ;  /* 0x0004e40001be7983 */ /* 0x001ee80000300800 */
[----:B-1----:R-:W3:Y:S01]  /*200f0*/  LDL.LU R191, [R1+0x4a8] ;  /* 0x0004a80001bf7983 */ /* 0x002ee20000300800 */
[----:B------:R-:W-:Y:S02]  /*20100*/  IADD3 R212, P2, R212, UR17, RZ ;  /* 0x00000011d4d47c10 */ /* 0x000fe4000ff5e0ff */
[----:B------:R-:W-:-:S05]  /*20110*/  IADD3.X R20, R20, UR36, RZ, P3, !PT ;  /* 0x0000002414147c10 */ /* 0x000fca0009ffe4ff */
[----:B------:R0:W-:Y:S04]  /*20120*/  STL [R1+0x53c], R20 ;  /* 0x00053c1401007387 */ /* 0x0001e80000100800 */
[----:B------:R-:W-:Y:S01]  /*20130*/  STL [R1+0x508], R212 ;  /* 0x000508d401007387 */ /* 0x000fe20000100800 */
[----:B------:R-:W-:-:S03]  /*20140*/  IADD3 R201, P3, R201, UR17, RZ ;  /* 0x00000011c9c97c10 */ /* 0x000fc6000ff7e0ff */
[----:B0-----:R-:W3:Y:S04]  /*20150*/  LDL.LU R20, [R1+0x4d4] ;  /* 0x0004d40001147983 */ /* 0x001ee80000300800 */
[----:B------:R0:W-:Y:S01]  /*20160*/  STL [R1+0x500], R201 ;  /* 0x000500c901007387 */ /* 0x0001e20000100800 */
[----:B------:R-:W-:Y:S02]  /*20170*/  IADD3.X R206, R206, UR36, RZ, P4, !PT ;  /* 0x00000024cece7c10 */ /* 0x000fe4000a7fe4ff */
[----:B------:R-:W-:Y:S01]  /*20180*/  IADD3 R198, P4, R198, UR17, RZ ;  /* 0x00000011c6c67c10 */ /* 0x000fe2000ff9e0ff */
[----:B0-----:R-:W3:Y:S01]  /*20190*/  LDL.LU R201, [R1+0x498] ;  /* 0x0004980001c97983 */ /* 0x001ee20000300800 */
[----:B----4-:R-:W-:-:S05]  /*201a0*/  IADD3.X R16, R16, UR36, RZ, P5, !PT ;  /* 0x0000002410107c10 */ /* 0x010fca000affe4ff */
[----:B------:R0:W-:Y:S04]  /*201b0*/  STL [R1+0x52c], R16 ;  /* 0x00052c1001007387 */ /* 0x0001e80000100800 */
[----:B------:R-:W-:Y:S04]  /*201c0*/  STL [R1+0x534], R206 ;  /* 0x000534ce01007387 */ /* 0x000fe80000100800 */
[----:B0-----:R-:W4:Y:S04]  /*201d0*/  LDL.LU R16, [R1+0x4cc] ;  /* 0x0004cc0001107983 */ /* 0x001f280000300800 */
[----:B------:R-:W-:Y:S01]  /*201e0*/  STL [R1+0x4f8], R198 ;  /* 0x0004f8c601007387 */ /* 0x000fe20000100800 */
[----:B------:R-:W-:-:S05]  /*201f0*/  IADD3 R209, P5, R209, UR17, RZ ;  /* 0x00000011d1d17c10 */ /* 0x000fca000ffbe0ff */
[----:B------:R0:W-:Y:S04]  /*20200*/  STL [R1+0x4f0], R209 ;  /* 0x0004f0d101007387 */ /* 0x0001e80000100800 */
[----:B0-----:R-:W4:Y:S01]  /*20210*/  LDL.LU R209, [R1+0x490] ;  /* 0x0004900001d17983 */ /* 0x001f220000300800 */
[----:B------:R-:W-:Y:S02]  /*20220*/  IADD3.X R188, R188, UR36, RZ, P1, !PT ;  /* 0x00000024bcbc7c10 */ /* 0x000fe40008ffe4ff */
[----:B------:R-:W-:Y:S02]  /*20230*/  IADD3.X R180, R180, UR36, RZ, P0, !PT ;  /* 0x00000024b4b47c10 */ /* 0x000fe400087fe4ff */
[----:B------:R-:W-:Y:S01]  /*20240*/  IADD3 R184, P1, R184, UR17, RZ ;  /* 0x00000011b8b87c10 */ /* 0x000fe2000ff3e0ff */
[----:B------:R-:W-:Y:S01]  /*20250*/  STL [R1+0x524], R188 ;  /* 0x000524bc01007387 */ /* 0x000fe20000100800 */
[----:B------:R-:W-:-:S02]  /*20260*/  IADD3 R193, P0, R193, UR17, RZ ;  /* 0x00000011c1c17c10 */ /* 0x000fc4000ff1e0ff */
[----:B------:R-:W-:-:S03]  /*20270*/  IADD3.X R176, R176, UR36, RZ, P6, !PT ;  /* 0x00000024b0b07c10 */ /* 0x000fc6000b7fe4ff */
[----:B------:R0:W-:Y:S04]  /*20280*/  STL [R1+0x4d8], R193 ;  /* 0x0004d8c101007387 */ /* 0x0001e80000100800 */
[----:B------:R-:W-:Y:S01]  /*20290*/  STL [R1+0x4e8], R184 ;  /* 0x0004e8b801007387 */ /* 0x000fe20000100800 */
[----:B------:R-:W-:-:S03]  /*202a0*/  IADD3.X R12, R12, UR36, RZ, P2, !PT ;  /* 0x000000240c0c7c10 */ /* 0x000fc600097fe4ff */
[----:B0-----:R-:W4:Y:S01]  /*202b0*/  LDL.LU R193, [R1+0x4c4] ;  /* 0x0004c40001c17983 */ /* 0x001f220000300800 */
[----:B------:R-:W-:-:S03]  /*202c0*/  IADD3 R172, P6, R172, UR17, RZ ;  /* 0x00000011acac7c10 */ /* 0x000fc6000ffde0ff */
[----:B------:R-:W-:Y:S04]  /*202d0*/  STL [R1+0x514], R180 ;  /* 0x000514b401007387 */ /* 0x000fe80000100800 */
[----:B------:R0:W-:Y:S01]  /*202e0*/  STL [R1+0x504], R12 ;  /* 0x0005040c01007387 */ /* 0x0001e20000100800 */
[----:B------:R-:W-:-:S03]  /*202f0*/  IADD3.X R217, R217, UR36, RZ, P3, !PT ;  /* 0x00000024d9d97c10 */ /* 0x000fc60009ffe4ff */
[----:B------:R-:W-:Y:S01]  /*20300*/  STL [R1+0x50c], R176 ;  /* 0x00050cb001007387 */ /* 0x000fe20000100800 */
[----:B------:R-:W-:-:S03]  /*20310*/  IADD3 R168, P2, R168, UR17, RZ ;  /* 0x00000011a8a87c10 */ /* 0x000fc6000ff5e0ff */
[----:B0-----:R-:W4:Y:S04]  /*20320*/  LDL.LU R12, [R1+0x488] ;  /* 0x00048800010c7983 */ /* 0x001f280000300800 */
[----:B------:R-:W-:Y:S01]  /*20330*/  STL [R1+0x4d0], R172 ;  /* 0x0004d0ac01007387 */ /* 0x000fe20000100800 */
[----:B------:R-:W-:Y:S02]  /*20340*/  IADD3 R164, P3, R164, UR17, RZ ;  /* 0x00000011a4a47c10 */ /* 0x000fe4000ff7e0ff */
[----:B------:R-:W-:Y:S01]  /*20350*/  IADD3.X R225, R225, UR36, RZ, P4, !PT ;  /* 0x00000024e1e17c10 */ /* 0x000fe2000a7fe4ff */
[----:B------:R0:W-:Y:S04]  /*20360*/  STL [R1+0x4fc], R217 ;  /* 0x0004fcd901007387 */ /* 0x0001e80000100800 */
[----:B0-----:R-:W4:Y:S04]  /*20370*/  LDL.LU R217, [R1+0x4bc] ;  /* 0x0004bc0001d97983 */ /* 0x001f280000300800 */
[----:B------:R-:W-:Y:S04]  /*20380*/  STL [R1+0x4c8], R168 ;  /* 0x0004c8a801007387 */ /* 0x000fe80000100800 */
[----:B------:R0:W-:Y:S04]  /*20390*/  STL [R1+0x4f4], R225 ;  /* 0x0004f4e101007387 */ /* 0x0001e80000100800 */
[----:B0-----:R-:W4:Y:S04]  /*203a0*/  LDL.LU R225, [R1+0x480] ;  /* 0x0004800001e17983 */ /* 0x001f280000300800 */
[----:B------:R-:W-:Y:S01]  /*203b0*/  STL [R1+0x4c0], R164 ;  /* 0x0004c0a401007387 */ /* 0x000fe20000100800 */
[----:B--2---:R-:W-:-:S02]  /*203c0*/  IADD3 R160, P4, R160, UR17, RZ ;  /* 0x00000011a0a07c10 */ /* 0x004fc4000ff9e0ff */
[----:B------:R-:W-:-:S03]  /*203d0*/  IADD3.X R156, R156, UR36, RZ, P5, !PT ;  /* 0x000000249c9c7c10 */ /* 0x000fc6000affe4ff */
[----:B------:R-:W-:Y:S01]  /*203e0*/  STL [R1+0x4b8], R160 ;  /* 0x0004b8a001007387 */ /* 0x000fe20000100800 */
[----:B------:R-:W-:-:S03]  /*203f0*/  IADD3 R152, P5, R152, UR17, RZ ;  /* 0x0000001198987c10 */ /* 0x000fc6000ffbe0ff */
[----:B------:R-:W-:Y:S04]  /*20400*/  STL [R1+0x4ec], R156 ;  /* 0x0004ec9c01007387 */ /* 0x000fe80000100800 */
[----:B------:R-:W2:Y:S04]  /*20410*/  LDL.LU R212, [R1+0x4b4] ;  /* 0x0004b40001d47983 */ /* 0x000ea80000300800 */
[----:B------:R-:W-:Y:S01]  /*20420*/  STL [R1+0x4b0], R152 ;  /* 0x0004b09801007387 */ /* 0x000fe20000100800 */
[----:B---3--:R-:W-:-:S05]  /*20430*/  IADD3.X R190, R190, UR36, RZ, P1, !PT ;  /* 0x00000024bebe7c10 */ /* 0x008fca0008ffe4ff */
[----:B------:R0:W-:Y:S01]  /*20440*/  STL [R1+0x4e4], R190 ;  /* 0x0004e4be01007387 */ /* 0x0001e20000100800 */
[----:B------:R-:W-:-:S03]  /*20450*/  IADD3 R191, P1, R191, UR17, RZ ;  /* 0x00000011bfbf7c10 */ /* 0x000fc6000ff3e0ff */
[----:B0-----:R-:W3:Y:S04]  /*20460*/  LDL.LU R190, [R1+0x478] ;  /* 0x0004780001be7983 */ /* 0x001ee80000300800 */
[----:B------:R0:W-:Y:S04]  /*20470*/  STL [R1+0x4a8], R191 ;  /* 0x0004a8bf01007387 */ /* 0x0001e80000100800 */
[----:B0-----:R-:W3:Y:S04]  /*20480*/  LDL.LU R191, [R1+0x4ac] ;  /* 0x0004ac0001bf7983 */ /* 0x001ee80000300800 */
[----:B------:R-:W3:Y:S04]  /*20490*/  LDL.LU R206, [R1+0x470] ;  /* 0x0004700001ce7983 */ /* 0x000ee80000300800 */
[----:B------:R-:W3:Y:S01]  /*204a0*/  LDL.LU R198, [R1+0x4a4] ;  /* 0x0004a40001c67983 */ /* 0x000ee20000300800 */
[----:B------:R-:W-:-:S05]  /*204b0*/  IADD3.X R20, R20, UR36, RZ, P0, !PT ;  /* 0x0000002414147c10 */ /* 0x000fca00087fe4ff */
[----:B------:R-:W-:Y:S01]  /*204c0*/  STL [R1+0x4d4], R20 ;  /* 0x0004d41401007387 */ /* 0x000fe20000100800 */
[----:B------:R-:W-:-:S05]  /*204d0*/  IADD3 R201, P0, R201, UR17, RZ ;  /* 0x00000011c9c97c10 */ /* 0x000fca000ff1e0ff */
[----:B------:R0:W-:Y:S04]  /*204e0*/  STL [R1+0x498], R201 ;  /* 0x000498c901007387 */ /* 0x0001e80000100800 */
[----:B0-----:R-:W3:Y:S04]  /*204f0*/  LDL.LU R201, [R1+0x468] ;  /* 0x0004680001c97983 */ /* 0x001ee80000300800 */
[----:B------:R-:W3:Y:S04]  /*20500*/  LDL.LU R188, [R1+0x494] ;  /* 0x0004940001bc7983 */ /* 0x000ee80000300800 */
[----:B------:R-:W3:Y:S01]  /*20510*/  LDL.LU R184, [R1+0x48c] ;  /* 0x00048c0001b87983 */ /* 0x000ee20000300800 */
[----:B----4-:R-:W-:-:S05]  /*20520*/  IADD3.X R16, R16, UR36, RZ, P6, !PT ;  /* 0x0000002410107c10 */ /* 0x010fca000b7fe4ff */
[----:B------:R-:W-:Y:S04]  /*20530*/  STL [R1+0x4cc], R16 ;  /* 0x0004cc1001007387 */ /* 0x000fe80000100800 */
[----:B------:R-:W4:Y:S04]  /*20540*/  LDL.LU R180, [R1+0x5a0] ;  /* 0x0005a00001b47983 */ /* 0x000f280000300800 */
[----:B------:R-:W4:Y:S01]  /*20550*/  LDL.LU R176, [R1+0x484] ;  /* 0x0004840001b07983 */ /* 0x000f220000300800 */
[----:B------:R-:W-:-:S05]  /*20560*/  IADD3 R209, P6, R209, UR17, RZ ;  /* 0x00000011d1d17c10 */ /* 0x000fca000ffde0ff */
[----:B------:R0:W-:Y:S04]  /*20570*/  STL [R1+0x490], R209 ;  /* 0x000490d101007387 */ /* 0x0001e80000100800 */
[----:B0-----:R-:W4:Y:S04]  /*20580*/  LDL.LU R209, [R1+0x560] ;  /* 0x0005600001d17983 */ /* 0x001f280000300800 */
[----:B------:R-:W4:Y:S04]  /*20590*/  LDL.LU R172, [R1+0x47c] ;  /* 0x00047c0001ac7983 */ /* 0x000f280000300800 */
[----:B------:R-:W4:Y:S01]  /*205a0*/  LDL.LU R168, [R1+0x520] ;  /* 0x0005200001a87983 */ /* 0x000f220000300800 */
[----:B------:R-:W-:-:S05]  /*205b0*/  IADD3.X R193, R193, UR36, RZ, P2, !PT ;  /* 0x00000024c1c17c10 */ /* 0x000fca00097fe4ff */
[----:B------:R0:W-:Y:S04]  /*205c0*/  STL [R1+0x4c4], R193 ;  /* 0x0004c4c101007387 */ /* 0x0001e80000100800 */
[----:B0-----:R-:W4:Y:S01]  /*205d0*/  LDL.LU R193, [R1+0x474] ;  /* 0x0004740001c17983 */ /* 0x001f220000300800 */
[----:B------:R-:W-:-:S03]  /*205e0*/  IADD3 R12, P2, R12, UR17, RZ ;  /* 0x000000110c0c7c10 */ /* 0x000fc6000ff5e0ff */
[----:B------:R-:W4:Y:S04]  /*205f0*/  LDL.LU R164, [R1+0x4e0] ;  /* 0x0004e00001a47983 */ /* 0x000f280000300800 */
[----:B------:R0:W-:Y:S04]  /*20600*/  STL [R1+0x488], R12 ;  /* 0x0004880c01007387 */ /* 0x0001e80000100800 */
[----:B0-----:R-:W4:Y:S01]  /*20610*/  LDL.LU R12, [R1+0x46c] ;  /* 0x00046c00010c7983 */ /* 0x001f220000300800 */
[----:B------:R-:W-:-:S03]  /*20620*/  IADD3.X R217, R217, UR36, RZ, P3, !PT ;  /* 0x00000024d9d97c10 */ /* 0x000fc60009ffe4ff */
[----:B------:R-:W4:Y:S04]  /*20630*/  LDL.LU R160, [R1+0x4a0] ;  /* 0x0004a00001a07983 */ /* 0x000f280000300800 */
[----:B------:R0:W-:Y:S04]  /*20640*/  STL [R1+0x4bc], R217 ;  /* 0x0004bcd901007387 */ /* 0x0001e80000100800 */
[----:B0-----:R-:W4:Y:S01]  /*20650*/  LDL.LU R217, [R1+0x464] ;  /* 0x0004640001d97983 */ /* 0x001f220000300800 */
[----:B------:R-:W-:-:S03]  /*20660*/  IADD3 R225, P3, R225, UR17, RZ ;  /* 0x00000011e1e17c10 */ /* 0x000fc6000ff7e0ff */
[----:B------:R-:W4:Y:S04]  /*20670*/  LDL.LU R156, [R1+0x59c] ;  /* 0x00059c00019c7983 */ /* 0x000f280000300800 */
[----:B------:R-:W4:Y:S04]  /*20680*/  LDL.LU R152, [R1+0x460] ;  /* 0x0004600001987983 */ /* 0x000f280000300800 */
[----:B------:R-:W4:Y:S04]  /*20690*/  LDL.LU R20, [R1+0x55c] ;  /* 0x00055c0001147983 */ /* 0x000f280000300800 */
[----:B------:R0:W-:Y:S04]  /*206a0*/  STL [R1+0x480], R225 ;  /* 0x000480e101007387 */ /* 0x0001e80000100800 */
[----:B------:R-:W4:Y:S04]  /*206b0*/  LDL.LU R16, [R1+0xa58] ;  /* 0x000a580001107983 */ /* 0x000f280000300800 */
[----:B0-----:R-:W4:Y:S01]  /*206c0*/  LDL.LU R225, [R1+0x51c] ;  /* 0x00051c0001e17983 */ /* 0x001f220000300800 */
[----:B--2---:R-:W-:-:S02]  /*206d0*/  IADD3.X R212, R212, UR36, RZ, P4, !PT ;  /* 0x00000024d4d47c10 */ /* 0x004fc4000a7fe4ff */
[----:B---3--:R-:W-:-:S05]  /*206e0*/  IADD3 R190, P4, R190, UR17, RZ ;  /* 0x00000011bebe7c10 */ /* 0x008fca000ff9e0ff */
[----:B------:R0:W-:Y:S04]  /*206f0*/  STL [R1+0x478], R190 ;  /* 0x000478be01007387 */ /* 0x0001e80000100800 */
[----:B------:R-:W-:Y:S01]  /*20700*/  STL [R1+0x4b4], R212 ;  /* 0x0004b4d401007387 */ /* 0x000fe20000100800 */
[----:B------:R-:W-:-:S03]  /*20710*/  IADD3.X R191, R191, UR36, RZ, P5, !PT ;  /* 0x00000024bfbf7c10 */ /* 0x000fc6000affe4ff */
[----:B0-----:R-:W2:Y:S04]  /*20720*/  LDL.LU R190, [R1+0x65c] ;  /* 0x00065c0001be7983 */ /* 0x001ea80000300800 */
[----:B------:R0:W-:Y:S01]  /*20730*/  STL [R1+0x4ac], R191 ;  /* 0x0004acbf01007387 */ /* 0x0001e20000100800 */
[----:B------:R-:W-:Y:S02]  /*20740*/  IADD3 R206, P5, R206, UR17, RZ ;  /* 0x00000011cece7c10 */ /* 0x000fe4000ffbe0ff */
[----:B------:R-:W-:Y:S01]  /*20750*/  IADD3.X R198, R198, UR36, RZ, P1, !PT ;  /* 0x00000024c6c67c10 */ /* 0x000fe20008ffe4ff */
[----:B0-----:R-:W3:Y:S01]  /*20760*/  LDL.LU R191, [R1+0x4dc] ;  /* 0x0004dc0001bf7983 */ /* 0x001ee20000300800 */
[----:B------:R-:W-:-:S05]  /*20770*/  IADD3 R201, P1, R201, UR17, RZ ;  /* 0x00000011c9c97c10 */ /* 0x000fca000ff3e0ff */
[----:B------:R0:W-:Y:S01]  /*20780*/  STL [R1+0x468], R201 ;  /* 0x000468c901007387 */ /* 0x0001e20000100800 */
[----:B------:R-:W-:-:S03]  /*20790*/  IADD3.X R188, R188, UR36, RZ, P0, !PT ;  /* 0x00000024bcbc7c10 */ /* 0x000fc600087fe4ff */
[----:B------:R-:W-:Y:S01]  /*207a0*/  STL [R1+0x470], R206 ;  /* 0x000470ce01007387 */ /* 0x000fe20000100800 */
[----:B------:R-:W-:-:S03]  /*207b0*/  IADD3.X R184, R184, UR36, RZ, P6, !PT ;  /* 0x00000024b8b87c10 */ /* 0x000fc6000b7fe4ff */
[----:B0-----:R-:W3:Y:S04]  /*207c0*/  LDL.LU R201, [R1+0xa50] ;  /* 0x000a500001c97983 */ /* 0x001ee80000300800 */
[----:B------:R-:W-:Y:S01]  /*207d0*/  STL [R1+0x4a4], R198 ;  /* 0x0004a4c601007387 */ /* 0x000fe20000100800 */
[----:B----4-:R-:W-:Y:S02]  /*207e0*/  IADD3 R180, P6, R180, UR17, RZ ;  /* 0x00000011b4b47c10 */ /* 0x010fe4000ffde0ff */
[----:B------:R-:W-:Y:S01]  /*207f0*/  IADD3.X R176, R176, UR36, RZ, P2, !PT ;  /* 0x00000024b0b07c10 */ /* 0x000fe200097fe4ff */
[----:B------:R-:W-:Y:S04]  /*20800*/  STL [R1+0x494], R188 ;  /* 0x000494bc01007387 */ /* 0x000fe80000100800 */
[----:B------:R-:W-:Y:S01]  /*20810*/  STL [R1+0x48c], R184 ;  /* 0x00048cb801007387 */ /* 0x000fe20000100800 */
[----:B------:R-:W-:-:S05]  /*20820*/  IADD3 R209, P2, R209, UR17, RZ ;  /* 0x00000011d1d17c10 */ /* 0x000fca000ff5e0ff */
[----:B------:R0:W-:Y:S04]  /*20830*/  STL [R1+0x560], R209 ;  /* 0x000560d101007387 */ /* 0x0001e80000100800 */
[----:B------:R-:W-:Y:S04]  /*20840*/  STL [R1+0x5a0], R180 ;  /* 0x0005a0b401007387 */ /* 0x000fe80000100800 */
[----:B0-----:R-:W4:Y:S01]  /*20850*/  LDL.LU R209, [R1+0x49c] ;  /* 0x00049c0001d17983 */ /* 0x001f220000300800 */
[----:B------:R-:W-:Y:S02]  /*20860*/  IADD3.X R172, R172, UR36, RZ, P3, !PT ;  /* 0x00000024acac7c10 */ /* 0x000fe40009ffe4ff */
[----:B------:R-:W-:Y:S01]  /*20870*/  IADD3 R168, P3, R168, UR17, RZ ;  /* 0x00000011a8a87c10 */ /* 0x000fe2000ff7e0ff */
[----:B------:R-:W-:Y:S01]  /*20880*/  STL [R1+0x484], R176 ;  /* 0x000484b001007387 */ /* 0x000fe20000100800 */
[----:B------:R-:W-:-:S05]  /*20890*/  IADD3.X R193, R193, UR36, RZ, P4, !PT ;  /* 0x00000024c1c17c10 */ /* 0x000fca000a7fe4ff */
[----:B------:R0:W-:Y:S01]  /*208a0*/  STL [R1+0x474], R193 ;  /* 0x000474c101007387 */ /* 0x0001e20000100800 */
[----:B------:R-:W-:-:S03]  /*208b0*/  IADD3 R164, P4, R164, UR17, RZ ;  /* 0x00000011a4a47c10 */ /* 0x000fc6000ff9e0ff */
[----:B------:R-:W-:Y:S04]  /*208c0*/  STL [R1+0x47c], R172 ;  /* 0x00047cac01007387 */ /* 0x000fe80000100800 */
[----:B0-----:R-:W4:Y:S01]  /*208d0*/  LDL.LU R193, [R1+0xa4c] ;  /* 0x000a4c0001c17983 */ /* 0x001f220000300800 */
[----:B------:R-:W-:-:S03]  /*208e0*/  IADD3.X R12, R12, UR36, RZ, P5, !PT ;  /* 0x000000240c0c7c10 */ /* 0x000fc6000affe4ff */
[----:B------:R-:W-:Y:S04]  /*208f0*/  STL [R1+0x520], R168 ;  /* 0x000520a801007387 */ /* 0x000fe80000100800 */
[----:B------:R0:W-:Y:S01]  /*20900*/  STL [R1+0x46c], R12 ;  /* 0x00046c0c01007387 */ /* 0x0001e20000100800 */
[----:B------:R-:W-:-:S03]  /*20910*/  IADD3 R160, P5, R160, UR17, RZ ;  /* 0x00000011a0a07c10 */ /* 0x000fc6000ffbe0ff */
[----:B0-----:R-:W4:Y:S01]  /*20920*/  LDL.LU R12, [R1+0xa48] ;  /* 0x000a4800010c7983 */ /* 0x001f220000300800 */
[----:B------:R-:W-:-:S03]  /*20930*/  IADD3.X R217, R217, UR36, RZ, P1, !PT ;  /* 0x00000024d9d97c10 */ /* 0x000fc60008ffe4ff */
[----:B------:R-:W-:Y:S01]  /*20940*/  STL [R1+0x4e0], R164 ;  /* 0x0004e0a401007387 */ /* 0x000fe20000100800 */
[----:B------:R-:W-:-:S03]  /*20950*/  IADD3.X R156, R156, UR36, RZ, P6, !PT ;  /* 0x000000249c9c7c10 */ /* 0x000fc6000b7fe4ff */
[----:B------:R0:W-:Y:S01]  /*20960*/  STL [R1+0x464], R217 ;  /* 0x000464d901007387 */ /* 0x0001e20000100800 */
[----:B------:R-:W-:Y:S02]  /*20970*/  IADD3 R152, P1, R152, UR17, RZ ;  /* 0x0000001198987c10 */ /* 0x000fe4000ff3e0ff */
[----:B------:R-:W-:Y:S01]  /*20980*/  IADD3.X R20, R20, UR36, RZ, P2, !PT ;  /* 0x0000002414147c10 */ /* 0x000fe200097fe4ff */
[----:B0-----:R-:W4:Y:S04]  /*20990*/  LDL.LU R217, [R1+0x45c] ;  /* 0x00045c0001d97983 */ /* 0x001f280000300800 */
[----:B------:R-:W-:Y:S01]  /*209a0*/  STL [R1+0x4a0], R160 ;  /* 0x0004a0a001007387 */ /* 0x000fe20000100800 */
[----:B------:R-:W-:-:S03]  /*209b0*/  IADD3 R16, P2, R16, UR18, RZ ;  /* 0x0000001210107c10 */ /* 0x000fc6000ff5e0ff */
[----:B------:R-:W-:Y:S01]  /*209c0*/  STL [R1+0x59c], R156 ;  /* 0x00059c9c01007387 */ /* 0x000fe20000100800 */
[----:B------:R-:W-:-:S03]  /*209d0*/  IADD3.X R225, R225, UR36, RZ, P3, !PT ;  /* 0x00000024e1e17c10 */ /* 0x000fc60009ffe4ff */
[----:B------:R-:W-:Y:S04]  /*209e0*/  STL [R1+0x460], R152 ;  /* 0x0004609801007387 */ /* 0x000fe80000100800 */
[----:B------:R-:W4:Y:S04]  /*209f0*/  LDL.LU R212, [R1+0xa44] ;  /* 0x000a440001d47983 */ /* 0x000f280000300800 */
[----:B------:R0:W-:Y:S04]  /*20a00*/  STL [R1+0x55c], R20 ;  /* 0x00055c1401007387 */ /* 0x0001e80000100800 */
[----:B0-----:R-:W4:Y:S04]  /*20a10*/  LDL.LU R20, [R1+0xa54] ;  /* 0x000a540001147983 */ /* 0x001f280000300800 */
[----:B------:R-:W-:Y:S04]  /*20a20*/  STL [R1+0xa58], R16 ;  /* 0x000a581001007387 */ /* 0x000fe80000100800 */
[----:B------:R0:W-:Y:S04]  /*20a30*/  STL [R1+0x51c], R225 ;  /* 0x00051ce101007387 */ /* 0x0001e80000100800 */
[----:B0-----:R-:W4:Y:S01]  /*20a40*/  LDL.LU R225, [R1+0xa40] ;  /* 0x000a400001e17983 */ /* 0x001f220000300800 */
[----:B--2---:R-:W-:-:S05]  /*20a50*/  IADD3 R190, P3, R190, UR18, RZ ;  /* 0x00000012bebe7c10 */ /* 0x004fca000ff7e0ff */
[----:B------:R0:W-:Y:S01]  /*20a60*/  STL [R1+0x65c], R190 ;  /* 0x00065cbe01007387 */ /* 0x0001e20000100800 */
[----:B---3--:R-:W-:-:S03]  /*20a70*/  IADD3.X R191, R191, UR36, RZ, P4, !PT ;  /* 0x00000024bfbf7c10 */ /* 0x008fc6000a7fe4ff */
[----:B0-----:R-:W2:Y:S04]  /*20a80*/  LDL.LU R190, [R1+0x458] ;  /* 0x0004580001be7983 */ /* 0x001ea80000300800 */
        /* <DEDUP_REMOVED lines=8> */
[----:B------:R-:W3:Y:S04]  /*20b10*/  LDL.LU R180, [R1+0x650] ;  /* 0x0006500001b47983 */ /* 0x000ee80000300800 */
[----:B0-----:R-:W3:Y:S04]  /*20b20*/  LDL.LU R201, [R1+0xa28] ;  /* 0x000a280001c97983 */ /* 0x001ee80000300800 */
[----:B------:R-:W3:Y:S04]  /*20b30*/  LDL.LU R176, [R1+0x64c] ;  /* 0x00064c0001b07983 */ /* 0x000ee80000300800 */
[----:B------:R-:W3:Y:S01]  /*20b40*/  LDL.LU R172, [R1+0xa20] ;  /* 0x000a200001ac7983 */ /* 0x000ee20000300800 */
[----:B----4-:R-:W-:-:S05]  /*20b50*/  IADD3.X R209, R209, UR36, RZ, P5, !PT ;  /* 0x00000024d1d17c10 */ /* 0x010fca000affe4ff */
[----:B------:R0:W-:Y:S04]  /*20b60*/  STL [R1+0x49c], R209 ;  /* 0x00049cd101007387 */ /* 0x0001e80000100800 */
[----:B0-----:R-:W4:Y:S04]  /*20b70*/  LDL.LU R209, [R1+0x648] ;  /* 0x0006480001d17983 */ /* 0x001f280000300800 */
[----:B------:R-:W4:Y:S01]  /*20b80*/  LDL.LU R168, [R1+0xa18] ;  /* 0x000a180001a87983 */ /* 0x000f220000300800 */
[----:B------:R-:W-:-:S05]  /*20b90*/  IADD3 R193, P5, R193, UR18, RZ ;  /* 0x00000012c1c17c10 */ /* 0x000fca000ffbe0ff */
        /* <DEDUP_REMOVED lines=8> */
[----:B------:R-:W4:Y:S04]  /*20c20*/  LDL.LU R156, [R1+0xa2c] ;  /* 0x000a2c00019c7983 */ /* 0x000f280000300800 */
[----:B------:R-:W4:Y:S04]  /*20c30*/  LDL.LU R152, [R1+0xa00] ;  /* 0x000a000001987983 */ /* 0x000f280000300800 */
[----:B------:R0:W-:Y:S01]  /*20c40*/  STL [R1+0x45c], R217 ;  /* 0x00045cd901007387 */ /* 0x0001e20000100800 */
[----:B------:R-:W-:-:S03]  /*20c50*/  IADD3 R212, P1, R212, UR18, RZ ;  /* 0x00000012d4d47c10 */ /* 0x000fc6000ff3e0ff */
        /* <DEDUP_REMOVED lines=9> */
[----:B--2---:R-:W-:-:S05]  /*20cf0*/  IADD3.X R190, R190, UR37, RZ, P3, !PT ;  /* 0x00000025bebe7c10 */ /* 0x004fca0009ffe4ff */
[----:B------:R0:W-:Y:S01]  /*20d00*/  STL [R1+0x458], R190 ;  /* 0x000458be01007387 */ /* 0x0001e20000100800 */
[----:B---3--:R-:W-:-:S03]  /*20d10*/  IADD3 R191, P3, R191, UR18, RZ ;  /* 0x00000012bfbf7c10 */ /* 0x008fc6000ff7e0ff */
[----:B0-----:R-:W2:Y:S01]  /*20d20*/  LDL.LU R190, [R1+0xa14] ;  /* 0x000a140001be7983 */ /* 0x001ea20000300800 */
[----:B------:R-:W-:-:S03]  /*20d30*/  IADD3.X R206, R206, UR37, RZ, P4, !PT ;  /* 0x00000025cece7c10 */ /* 0x000fc6000a7fe4ff */
[----:B------:R0:W-:Y:S01]  /*20d40*/  STL [R1+0xa3c], R191 ;  /* 0x000a3cbf01007387 */ /* 0x0001e20000100800 */
[----:B------:R-:W-:Y:S02]  /*20d50*/  IADD3 R198, P4, R198, UR18, RZ ;  /* 0x00000012c6c67c10 */ /* 0x000fe4000ff9e0ff */
[----:B------:R-:W-:Y:S01]  /*20d60*/  IADD3.X R188, R188, UR37, RZ, P5, !PT ;  /* 0x00000025bcbc7c10 */ /* 0x000fe2000affe4ff */
[----:B0-----:R-:W3:Y:S04]  /*20d70*/  LDL.LU R191, [R1+0x9e8] ;  /* 0x0009e80001bf7983 */ /* 0x001ee80000300800 */
[----:B------:R-:W-:Y:S04]  /*20d80*/  STL [R1+0x658], R206 ;  /* 0x000658ce01007387 */ /* 0x000fe80000100800 */
[----:B------:R-:W-:Y:S04]  /*20d90*/  STL [R1+0xa38], R198 ;  /* 0x000a38c601007387 */ /* 0x000fe80000100800 */
[----:B------:R-:W-:Y:S01]  /*20da0*/  STL [R1+0x654], R188 ;  /* 0x000654bc01007387 */ /* 0x000fe20000100800 */
[----:B------:R-:W-:-:S02]  /*20db0*/  IADD3 R184, P5, R184, UR18, RZ ;  /* 0x00000012b8b87c10 */ /* 0x000fc4000ffbe0ff */
[----:B------:R-:W-:Y:S02]  /*20dc0*/  IADD3.X R180, R180, UR37, RZ, P6, !PT ;  /* 0x00000025b4b47c10 */ /* 0x000fe4000b7fe4ff */
[----:B------:R-:W-:-:S05]  /*20dd0*/  IADD3 R201, P6, R201, UR18, RZ ;  /* 0x00000012c9c97c10 */ /* 0x000fca000ffde0ff */
[----:B------:R0:W-:Y:S04]  /*20de0*/  STL [R1+0xa28], R201 ;  /* 0x000a28c901007387 */ /* 0x0001e80000100800 */
[----:B------:R-:W-:Y:S01]  /*20df0*/  STL [R1+0xa30], R184 ;  /* 0x000a30b801007387 */ /* 0x000fe20000100800 */
[----:B------:R-:W-:-:S03]  /*20e00*/  IADD3.X R176, R176, UR37, RZ, P1, !PT ;  /* 0x00000025b0b07c10 */ /* 0x000fc60008ffe4ff */
[----:B0-----:R-:W3:Y:S04]  /*20e10*/  LDL.LU R201, [R1+0xa0c] ;  /* 0x000a0c0001c97983 */ /* 0x001ee80000300800 */
[----:B------:R-:W-:Y:S01]  /*20e20*/  STL [R1+0x650], R180 ;  /* 0x000650b401007387 */ /* 0x000fe20000100800 */
[----:B----4-:R-:W-:-:S05]  /*20e30*/  IADD3.X R209, R209, UR37, RZ, P2, !PT ;  /* 0x00000025d1d17c10 */ /* 0x010fca00097fe4ff */
[----:B------:R0:W-:Y:S04]  /*20e40*/  STL [R1+0x648], R209 ;  /* 0x000648d101007387 */ /* 0x0001e80000100800 */
[----:B------:R-:W-:Y:S04]  /*20e50*/  STL [R1+0x64c], R176 ;  /* 0x00064cb001007387 */ /* 0x000fe80000100800 */
[----:B0-----:R-:W4:Y:S01]  /*20e60*/  LDL.LU R209, [R1+0x9e0] ;  /* 0x0009e00001d17983 */ /* 0x001f220000300800 */
[----:B------:R-:W-:Y:S02]  /*20e70*/  IADD3 R172, P1, R172, UR18, RZ ;  /* 0x00000012acac7c10 */ /* 0x000fe4000ff3e0ff */
[----:B------:R-:W-:-:S03]  /*20e80*/  IADD3 R168, P2, R168, UR18, RZ ;  /* 0x00000012a8a87c10 */ /* 0x000fc6000ff5e0ff */
[----:B------:R-:W-:Y:S01]  /*20e90*/  STL [R1+0xa20], R172 ;  /* 0x000a20ac01007387 */ /* 0x000fe20000100800 */
[----:B------:R-:W-:Y:S02]  /*20ea0*/  IADD3.X R193, R193, UR37, RZ, P3, !PT ;  /* 0x00000025c1c17c10 */ /* 0x000fe40009ffe4ff */
[----:B------:R-:W-:-:S03]  /*20eb0*/  IADD3 R164, P3, R164, UR18, RZ ;  /* 0x00000012a4a47c10 */ /* 0x000fc6000ff7e0ff */
[----:B------:R0:W-:Y:S04]  /*20ec0*/  STL [R1+0x454], R193 ;  /* 0x000454c101007387 */ /* 0x0001e80000100800 */
[----:B0-----:R-:W4:Y:S01]  /*20ed0*/  LDL.LU R193, [R1+0xa04] ;  /* 0x000a040001c17983 */ /* 0x001f220000300800 */
[----:B------:R-:W-:-:S03]  /*20ee0*/  IADD3.X R12, R12, UR37, RZ, P4, !PT ;  /* 0x000000250c0c7c10 */ /* 0x000fc6000a7fe4ff */
[----:B------:R-:W-:Y:S01]  /*20ef0*/  STL [R1+0xa18], R168 ;  /* 0x000a18a801007387 */ /* 0x000fe20000100800 */
[----:B------:R-:W-:-:S03]  /*20f00*/  IADD3 R160, P4, R160, UR18, RZ ;  /* 0x00000012a0a07c10 */ /* 0x000fc6000ff9e0ff */
[----:B------:R0:W-:Y:S01]  /*20f10*/  STL [R1+0xa34], R12 ;  /* 0x000a340c01007387 */ /* 0x0001e20000100800 */
[----:B------:R-:W-:Y:S02]  /*20f20*/  IADD3.X R156, R156, UR37, RZ, P5, !PT ;  /* 0x000000259c9c7c10 */ /* 0x000fe4000affe4ff */
[----:B------:R-:W-:Y:S01]  /*20f30*/  IADD3 R152, P5, R152, UR18, RZ ;  /* 0x0000001298987c10 */ /* 0x000fe2000ffbe0ff */
[----:B0-----:R-:W4:Y:S04]  /*20f40*/  LDL.LU R12, [R1+0x9d8] ;  /* 0x0009d800010c7983 */ /* 0x001f280000300800 */
[----:B------:R-:W-:Y:S01]  /*20f50*/  STL [R1+0xa10], R164 ;  /* 0x000a10a401007387 */ /* 0x000fe20000100800 */
[----:B------:R-:W-:-:S03]  /*20f60*/  IADD3.X R16, R16, UR37, RZ, P6, !PT ;  /* 0x0000002510107c10 */ /* 0x000fc6000b7fe4ff */
[----:B------:R-:W-:Y:S01]  /*20f70*/  STL [R1+0xa08], R160 ;  /* 0x000a08a001007387 */ /* 0x000fe20000100800 */
[----:B------:R-:W-:-:S03]  /*20f80*/  IADD3 R217, P6, R217, UR18, RZ ;  /* 0x00000012d9d97c10 */ /* 0x000fc6000ffde0ff */
[----:B------:R-:W-:Y:S04]  /*20f90*/  STL [R1+0xa2c], R156 ;  /* 0x000a2c9c01007387 */ /* 0x000fe80000100800 */
[----:B------:R-:W4:Y:S04]  /*20fa0*/  LDL.LU R212, [R1+0x9fc] ;  /* 0x0009fc0001d47983 */ /* 0x000f280000300800 */
[----:B------:R-:W-:Y:S04]  /*20fb0*/  STL [R1+0xa00], R152 ;  /* 0x000a009801007387 */ /* 0x000fe80000100800 */
[----:B------:R0:W-:Y:S01]  /*20fc0*/  STL [R1+0xa24], R16 ;  /* 0x000a241001007387 */ /* 0x0001e20000100800 */
[----:B------:R-:W-:-:S03]  /*20fd0*/  IADD3.X R20, R20, UR37, RZ, P1, !PT ;  /* 0x0000002514147c10 */ /* 0x000fc60008ffe4ff */
[----:B0-----:R-:W4:Y:S04]  /*20fe0*/  LDL.LU R16, [R1+0x9d0] ;  /* 0x0009d00001107983 */ /* 0x001f280000300800 */
[----:B------:R0:W-:Y:S04]  /*20ff0*/  STL [R1+0x9f8], R217 ;  /* 0x0009f8d901007387 */ /* 0x0001e80000100800 */
[----:B0-----:R-:W4:Y:S01]  /*21000*/  LDL.LU R217, [R1+0x9f4] ;  /* 0x0009f40001d97983 */ /* 0x001f220000300800 */
[----:B------:R-:W-:-:S05]  /*21010*/  IADD3 R225, P1, R225, UR18, RZ ;  /* 0x00000012e1e17c10 */ /* 0x000fca000ff3e0ff */
[----:B------:R0:W-:Y:S04]  /*21020*/  STL [R1+0x9f0], R225 ;  /* 0x0009f0e101007387 */ /* 0x0001e80000100800 */
[----:B0-----:R-:W4:Y:S04]  /*21030*/  LDL.LU R225, [R1+0x9c8] ;  /* 0x0009c80001e17983 */ /* 0x001f280000300800 */
[----:B------:R-:W-:Y:S01]  /*21040*/  STL [R1+0xa1c], R20 ;  /* 0x000a1c1401007387 */ /* 0x000fe20000100800 */
[----:B--2---:R-:W-:-:S05]  /*21050*/  IADD3.X R190, R190, UR37, RZ, P2, !PT ;  /* 0x00000025bebe7c10 */ /* 0x004fca00097fe4ff */
[----:B------:R0:W-:Y:S01]  /*21060*/  STL [R1+0xa14], R190 ;  /* 0x000a14be01007387 */ /* 0x0001e20000100800 */
[----:B---3--:R-:W-:-:S03]  /*21070*/  IADD3 R191, P2, R191, UR18, RZ ;  /* 0x00000012bfbf7c10 */ /* 0x008fc6000ff5e0ff */
[----:B0-----:R-:W2:Y:S04]  /*21080*/  LDL.LU R190, [R1+0x9ec] ;  /* 0x0009ec0001be7983 */ /* 0x001ea80000300800 */
[----:B------:R-:W3:Y:S04]  /*21090*/  LDL.LU R206, [R1+0x9c0] ;  /* 0x0009c00001ce7983 */ /* 0x000ee80000300800 */
[----:B------:R-:W3:Y:S04]  /*210a0*/  LDL.LU R198, [R1+0x9e4] ;  /* 0x0009e40001c67983 */ /* 0x000ee80000300800 */
[----:B------:R-:W3:Y:S04]  /*210b0*/  LDL.LU R188, [R1+0x9b8] ;  /* 0x0009b80001bc7983 */ /* 0x000ee80000300800 */
[----:B------:R0:W-:Y:S04]  /*210c0*/  STL [R1+0x9e8], R191 ;  /* 0x0009e8bf01007387 */ /* 0x0001e80000100800 */
[----:B------:R-:W3:Y:S04]  /*210d0*/  LDL.LU R184, [R1+0x9dc] ;  /* 0x0009dc0001b87983 */ /* 0x000ee80000300800 */
[----:B------:R-:W3:Y:S04]  /*210e0*/  LDL.LU R180, [R1+0x9b0] ;  /* 0x0009b00001b47983 */ /* 0x000ee80000300800 */
[----:B0-----:R-:W3:Y:S04]  /*210f0*/  LDL.LU R191, [R1+0x9d4] ;  /* 0x0009d40001bf7983 */ /* 0x001ee80000300800 */
[----:B------:R-:W3:Y:S04]  /*21100*/  LDL.LU R176, [R1+0x9a8] ;  /* 0x0009a80001b07983 */ /* 0x000ee80000300800 */
[----:B------:R-:W3:Y:S01]  /*21110*/  LDL.LU R172, [R1+0x9cc] ;  /* 0x0009cc0001ac7983 */ /* 0x000ee20000300800 */
[----:B------:R-:W-:-:S05]  /*21120*/  IADD3.X R201, R201, UR37, RZ, P3, !PT ;  /* 0x00000025c9c97c10 */ /* 0x000fca0009ffe4ff */
[----:B------:R0:W-:Y:S04]  /*21130*/  STL [R1+0xa0c], R201 ;  /* 0x000a0cc901007387 */ /* 0x0001e80000100800 */
[----:B0-----:R-:W3:Y:S04]  /*21140*/  LDL.LU R201, [R1+0x9a0] ;  /* 0x0009a00001c97983 */ /* 0x001ee80000300800 */
[----:B------:R-:W3:Y:S01]  /*21150*/  LDL.LU R168, [R1+0x9c4] ;  /* 0x0009c40001a87983 */ /* 0x000ee20000300800 */
[----:B----4-:R-:W-:-:S05]  /*21160*/  IADD3 R209, P3, R209, UR18, RZ ;  /* 0x00000012d1d17c10 */ /* 0x010fca000ff7e0ff */
[----:B------:R0:W-:Y:S04]  /*21170*/  STL [R1+0x9e0], R209 ;  /* 0x0009e0d101007387 */ /* 0x0001e80000100800 */
[----:B0-----:R-:W4:Y:S04]  /*21180*/  LDL.LU R209, [R1+0x998] ;  /* 0x0009980001d17983 */ /* 0x001f280000300800 */
[----:B------:R-:W4:Y:S01]  /*21190*/  LDL.LU R164, [R1+0x9bc] ;  /* 0x0009bc0001a47983 */ /* 0x000f220000300800 */
        /* <DEDUP_REMOVED lines=9> */
[----:B------:R-:W4:Y:S04]  /*21230*/  LDL.LU R20, [R1+0x980] ;  /* 0x0009800001147983 */ /* 0x000f280000300800 */
[----:B0-----:R-:W4:Y:S01]  /*21240*/  LDL.LU R12, [R1+0x9a4] ;  /* 0x0009a400010c7983 */ /* 0x001f220000300800 */
[----:B------:R-:W-:-:S05]  /*21250*/  IADD3 R16, P5, R16, UR18, RZ ;  /* 0x0000001210107c10 */ /* 0x000fca000ffbe0ff */
[----:B------:R0:W-:Y:S04]  /*21260*/  STL [R1+0x9d0], R16 ;  /* 0x0009d01001007387 */ /* 0x0001e80000100800 */
[----:B------:R-:W-:Y:S01]  /*21270*/  STL [R1+0x9fc], R212 ;  /* 0x0009fcd401007387 */ /* 0x000fe20000100800 */
[----:B------:R-:W-:-:S03]  /*21280*/  IADD3.X R217, R217, UR37, RZ, P6, !PT ;  /* 0x00000025d9d97c10 */ /* 0x000fc6000b7fe4ff */
[----:B0-----:R-:W4:Y:S04]  /*21290*/  LDL.LU R16, [R1+0x978] ;  /* 0x0009780001107983 */ /* 0x001f280000300800 */
[----:B------:R0:W-:Y:S04]  /*212a0*/  STL [R1+0x9f4], R217 ;  /* 0x0009f4d901007387 */ /* 0x0001e80000100800 */
[----:B0-----:R-:W4:Y:S01]  /*212b0*/  LDL.LU R217, [R1+0x99c] ;  /* 0x00099c0001d97983 */ /* 0x001f220000300800 */
[----:B------:R-:W-:-:S05]  /*212c0*/  IADD3 R225, P6, R225, UR18, RZ ;  /* 0x00000012e1e17c10 */ /* 0x000fca000ffde0ff */
[----:B------:R0:W-:Y:S04]  /*212d0*/  STL [R1+0x9c8], R225 ;  /* 0x0009c8e101007387 */ /* 0x0001e80000100800 */
[----:B0-----:R-:W4:Y:S01]  /*212e0*/  LDL.LU R225, [R1+0x970] ;  /* 0x0009700001e17983 */ /* 0x001f220000300800 */
[----:B--2---:R-:W-:Y:S02]  /*212f0*/  IADD3.X R190, R190, UR37, RZ, P1, !PT ;  /* 0x00000025bebe7c10 */ /* 0x004fe40008ffe4ff */
[----:B---3--:R-:W-:-:S03]  /*21300*/  IADD3 R206, P1, R206, UR18, RZ ;  /* 0x00000012cece7c10 */ /* 0x008fc6000ff3e0ff */
[----:B------:R0:W-:Y:S01]  /*21310*/  STL [R1+0x9ec], R190 ;  /* 0x0009ecbe01007387 */ /* 0x0001e20000100800 */
[----:B------:R-:W-:Y:S02]  /*21320*/  IADD3.X R198, R198, UR37, RZ, P2, !PT ;  /* 0x00000025c6c67c10 */ /* 0x000fe400097fe4ff */
[----:B------:R-:W-:Y:S01]  /*21330*/  IADD3 R188, P2, R188, UR18, RZ ;  /* 0x00000012bcbc7c10 */ /* 0x000fe2000ff5e0ff */
[----:B0-----:R-:W2:Y:S04]  /*21340*/  LDL.LU R190, [R1+0x994] ;  /* 0x0009940001be7983 */ /* 0x001ea80000300800 */
[----:B------:R-:W-:Y:S01]  /*21350*/  STL [R1+0x9c0], R206 ;  /* 0x0009c0ce01007387 */ /* 0x000fe20000100800 */
[----:B------:R-:W-:-:S03]  /*21360*/  IADD3.X R184, R184, UR37, RZ, P3, !PT ;  /* 0x00000025b8b87c10 */ /* 0x000fc60009ffe4ff */
[----:B------:R-:W-:Y:S01]  /*21370*/  STL [R1+0x9e4], R198 ;  /* 0x0009e4c601007387 */ /* 0x000fe20000100800 */
[----:B------:R-:W-:-:S03]  /*21380*/  IADD3.X R191, R191, UR37, RZ, P4, !PT ;  /* 0x00000025bfbf7c10 */ /* 0x000fc6000a7fe4ff */
[----:B------:R-:W-:Y:S01]  /*21390*/  STL [R1+0x9b8], R188 ;  /* 0x0009b8bc01007387 */ /* 0x000fe20000100800 */
[----:B------:R-:W-:-:S03]  /*213a0*/  IADD3 R180, P3, R180, UR18, RZ ;  /* 0x00000012b4b47c10 */ /* 0x000fc6000ff7e0ff */
[----:B------:R0:W-:Y:S01]  /*213b0*/  STL [R1+0x9d4], R191 ;  /* 0x0009d4bf01007387 */ /* 0x0001e20000100800 */
[----:B------:R-:W-:Y:S02]  /*213c0*/  IADD3 R176, P4, R176, UR18, RZ ;  /* 0x00000012b0b07c10 */ /* 0x000fe4000ff9e0ff */
[----:B------:R-:W-:Y:S01]  /*213d0*/  IADD3.X R172, R172, UR37, RZ, P5, !PT ;  /* 0x00000025acac7c10 */ /* 0x000fe2000affe4ff */
[----:B------:R-:W-:Y:S04]  /*213e0*/  STL [R1+0x9dc], R184 ;  /* 0x0009dcb801007387 */ /* 0x000fe80000100800 */
[----:B0-----:R-:W3:Y:S04]  /*213f0*/  LDL.LU R191, [R1+0x968] ;  /* 0x0009680001bf7983 */ /* 0x001ee80000300800 */
[----:B------:R-:W-:Y:S01]  /*21400*/  STL [R1+0x9b0], R180 ;  /* 0x0009b0b401007387 */ /* 0x000fe20000100800 */
[----:B------:R-:W-:-:S05]  /*21410*/  IADD3 R201, P5, R201, UR18, RZ ;  /* 0x00000012c9c97c10 */ /* 0x000fca000ffbe0ff */
[----:B------:R0:W-:Y:S01]  /*21420*/  STL [R1+0x9a0], R201 ;  /* 0x0009a0c901007387 */ /* 0x0001e20000100800 */
[----:B------:R-:W-:-:S03]  /*21430*/  IADD3.X R168, R168, UR37, RZ, P6, !PT ;  /* 0x00000025a8a87c10 */ /* 0x000fc6000b7fe4ff */
[----:B------:R-:W-:Y:S04]  /*21440*/  STL [R1+0x9a8], R176 ;  /* 0x0009a8b001007387 */ /* 0x000fe80000100800 */
[----:B0-----:R-:W3:Y:S04]  /*21450*/  LDL.LU R201, [R1+0x98c] ;  /* 0x00098c0001c97983 */ /* 0x001ee80000300800 */
[----:B------:R-:W-:Y:S01]  /*21460*/  STL [R1+0x9cc], R172 ;  /* 0x0009ccac01007387 */ /* 0x000fe20000100800 */
[----:B----4-:R-:W-:-:S05]  /*21470*/  IADD3 R209, P6, R209, UR18, RZ ;  /* 0x00000012d1d17c10 */ /* 0x010fca000ffde0ff */
[----:B------:R0:W-:Y:S04]  /*21480*/  STL [R1+0x998], R209 ;  /* 0x000998d101007387 */ /* 0x0001e80000100800 */
[----:B0-----:R-:W4:Y:S01]  /*21490*/  LDL.LU R209, [R1+0x960] ;  /* 0x0009600001d17983 */ /* 0x001f220000300800 */
[----:B------:R-:W-:-:S03]  /*214a0*/  IADD3.X R164, R164, UR37, RZ, P1, !PT ;  /* 0x00000025a4a47c10 */ /* 0x000fc60008ffe4ff */
[----:B------:R-:W-:Y:S01]  /*214b0*/  STL [R1+0x9c4], R168 ;  /* 0x0009c4a801007387 */ /* 0x000fe20000100800 */
[----:B------:R-:W-:Y:S02]  /*214c0*/  IADD3 R193, P1, R193, UR18, RZ ;  /* 0x00000012c1c17c10 */ /* 0x000fe4000ff3e0ff */
        /* <DEDUP_REMOVED lines=11> */
[----:B------:R-:W-:Y:S04]  /*21580*/  STL [R1+0x9ac], R152 ;  /* 0x0009ac9801007387 */ /* 0x000fe80000100800 */
[----:B------:R0:W-:Y:S04]  /*21590*/  STL [R1+0x980], R20 ;  /* 0x0009801401007387 */ /* 0x0001e80000100800 */
[----:B0-----:R-:W4:Y:S04]  /*215a0*/  LDL.LU R20, [R1+0x97c] ;  /* 0x00097c0001147983 */ /* 0x001f280000300800 */
[----:B------:R0:W-:Y:S01]  /*215b0*/  STL [R1+0x9a4], R12 ;  /* 0x0009a40c01007387 */ /* 0x0001e20000100800 */
[----:B------:R-:W-:-:S03]  /*215c0*/  IADD3 R16, P4, R16, UR18, RZ ;  /* 0x0000001210107c10 */ /* 0x000fc6000ff9e0ff */
[----:B0-----:R-:W4:Y:S01]  /*215d0*/  LDL.LU R12, [R1+0x950] ;  /* 0x00095000010c7983 */ /* 0x001f220000300800 */
[----:B------:R-:W-:-:S05]  /*215e0*/  IADD3.X R217, R217, UR37, RZ, P5, !PT ;  /* 0x00000025d9d97c10 */ /* 0x000fca000affe4ff */
[----:B------:R0:W-:Y:S04]  /*215f0*/  STL [R1+0x99c], R217 ;  /* 0x00099cd901007387 */ /* 0x0001e80000100800 */
[----:B0-----:R-:W4:Y:S01]  /*21600*/  LDL.LU R217, [R1+0x974] ;  /* 0x0009740001d97983 */ /* 0x001f220000300800 */
[----:B------:R-:W-:-:S03]  /*21610*/  IADD3 R225, P5, R225, UR18, RZ ;  /* 0x00000012e1e17c10 */ /* 0x000fc6000ffbe0ff */
[----:B------:R-:W-:Y:S04]  /*21620*/  STL [R1+0x978], R16 ;  /* 0x0009781001007387 */ /* 0x000fe80000100800 */
[----:B------:R0:W-:Y:S04]  /*21630*/  STL [R1+0x970], R225 ;  /* 0x000970e101007387 */ /* 0x0001e80000100800 */
[----:B0-----:R-:W4:Y:S04]  /*21640*/  LDL.LU R225, [R1+0x948] ;  /* 0x0009480001e17983 */ /* 0x001f280000300800 */
[----:B------:R-:W4:Y:S04]  /*21650*/  LDL.LU R206, [R1+0x96c] ;  /* 0x00096c0001ce7983 */ /* 0x000f280000300800 */
[----:B------:R-:W4:Y:S04]  /*21660*/  LDL.LU R198, [R1+0x940] ;  /* 0x0009400001c67983 */ /* 0x000f280000300800 */
[----:B------:R-:W4:Y:S01]  /*21670*/  LDL.LU R188, [R1+0x964] ;  /* 0x0009640001bc7983 */ /* 0x000f220000300800 */
[----:B--2---:R-:W-:-:S05]  /*21680*/  IADD3.X R190, R190, UR37, RZ, P6, !PT ;  /* 0x00000025bebe7c10 */ /* 0x004fca000b7fe4ff */
[----:B------:R0:W-:Y:S04]  /*21690*/  STL [R1+0x994], R190 ;  /* 0x000994be01007387 */ /* 0x0001e80000100800 */
[----:B------:R-:W2:Y:S04]  /*216a0*/  LDL.LU R184, [R1+0x938] ;  /* 0x0009380001b87983 */ /* 0x000ea80000300800 */
[----:B------:R-:W2:Y:S04]  /*216b0*/  LDL.LU R180, [R1+0x95c] ;  /* 0x00095c0001b47983 */ /* 0x000ea80000300800 */
[----:B0-----:R-:W2:Y:S04]  /*216c0*/  LDL.LU R190, [R1+0x930] ;  /* 0x0009300001be7983 */ /* 0x001ea80000300800 */
[----:B------:R-:W2:Y:S04]  /*216d0*/  LDL.LU R176, [R1+0x954] ;  /* 0x0009540001b07983 */ /* 0x000ea80000300800 */
[----:B------:R-:W2:Y:S01]  /*216e0*/  LDL.LU R172, [R1+0x928] ;  /* 0x0009280001ac7983 */ /* 0x000ea20000300800 */
[----:B---3--:R-:W-:-:S05]  /*216f0*/  IADD3 R191, P6, R191, UR18, RZ ;  /* 0x00000012bfbf7c10 */ /* 0x008fca000ffde0ff */
[----:B------:R0:W-:Y:S04]  /*21700*/  STL [R1+0x968], R191 ;  /* 0x000968bf01007387 */ /* 0x0001e80000100800 */
[----:B0-----:R-:W3:Y:S04]  /*21710*/  LDL.LU R191, [R1+0x94c] ;  /* 0x00094c0001bf7983 */ /* 0x001ee80000300800 */
        /* <DEDUP_REMOVED lines=8> */
[----:B------:R-:W4:Y:S04]  /*217a0*/  LDL.LU R160, [R1+0x910] ;  /* 0x0009100001a07983 */ /* 0x000f280000300800 */
[----:B------:R-:W4:Y:S01]  /*217b0*/  LDL.LU R156, [R1+0x934] ;  /* 0x00093400019c7983 */ /* 0x000f220000300800 */
[----:B------:R-:W-:-:S03]  /*217c0*/  IADD3.X R193, R193, UR37, RZ, P2, !PT ;  /* 0x00000025c1c17c10 */ /* 0x000fc600097fe4ff */
[----:B------:R-:W4:Y:S04]  /*217d0*/  LDL.LU R152, [R1+0x908] ;  /* 0x0009080001987983 */ /* 0x000f280000300800 */
[----:B------:R0:W-:Y:S04]  /*217e0*/  STL [R1+0x984], R193 ;  /* 0x000984c101007387 */ /* 0x0001e80000100800 */
[----:B------:R-:W4:Y:S04]  /*217f0*/  LDL.LU R16, [R1+0x92c] ;  /* 0x00092c0001107983 */ /* 0x000f280000300800 */
[----:B0-----:R-:W4:Y:S01]  /*21800*/  LDL.LU R193, [R1+0x900] ;  /* 0x0009000001c17983 */ /* 0x001f220000300800 */
[----:B------:R-:W-:-:S02]  /*21810*/  IADD3 R212, P2, R212, UR18, RZ ;  /* 0x00000012d4d47c10 */ /* 0x000fc4000ff5e0ff */
[----:B------:R-:W-:-:S05]  /*21820*/  IADD3.X R20, R20, UR37, RZ, P3, !PT ;  /* 0x0000002514147c10 */ /* 0x000fca0009ffe4ff */
[----:B------:R0:W-:Y:S04]  /*21830*/  STL [R1+0x97c], R20 ;  /* 0x00097c1401007387 */ /* 0x0001e80000100800 */
[----:B------:R-:W-:Y:S01]  /*21840*/  STL [R1+0x958], R212 ;  /* 0x000958d401007387 */ /* 0x000fe20000100800 */
[----:B------:R-:W-:-:S03]  /*21850*/  IADD3 R12, P3, R12, UR18, RZ ;  /* 0x000000120c0c7c10 */ /* 0x000fc6000ff7e0ff */
[----:B0-----:R-:W4:Y:S04]  /*21860*/  LDL.LU R20, [R1+0x924] ;  /* 0x0009240001147983 */ /* 0x001f280000300800 */
[----:B------:R0:W-:Y:S04]  /*21870*/  STL [R1+0x950], R12 ;  /* 0x0009500c01007387 */ /* 0x0001e80000100800 */
[----:B0-----:R-:W4:Y:S01]  /*21880*/  LDL.LU R12, [R1+0x8f8] ;  /* 0x0008f800010c7983 */ /* 0x001f220000300800 */
[----:B------:R-:W-:-:S05]  /*21890*/  IADD3.X R217, R217, UR37, RZ, P4, !PT ;  /* 0x00000025d9d97c10 */ /* 0x000fca000a7fe4ff */
[----:B------:R0:W-:Y:S04]  /*218a0*/  STL [R1+0x974], R217 ;  /* 0x000974d901007387 */ /* 0x0001e80000100800 */
[----:B0-----:R-:W4:Y:S01]  /*218b0*/  LDL.LU R217, [R1+0x91c] ;  /* 0x00091c0001d97983 */ /* 0x001f220000300800 */
[----:B------:R-:W-:Y:S02]  /*218c0*/  IADD3 R225, P4, R225, UR18, RZ ;  /* 0x00000012e1e17c10 */ /* 0x000fe4000ff9e0ff */
[----:B------:R-:W-:-:S03]  /*218d0*/  IADD3.X R206, R206, UR37, RZ, P5, !PT ;  /* 0x00000025cece7c10 */ /* 0x000fc6000affe4ff */
[----:B------:R0:W-:Y:S01]  /*218e0*/  STL [R1+0x948], R225 ;  /* 0x000948e101007387 */ /* 0x0001e20000100800 */
[----:B------:R-:W-:Y:S02]  /*218f0*/  IADD3 R198, P5, R198, UR18, RZ ;  /* 0x00000012c6c67c10 */ /* 0x000fe4000ffbe0ff */
[----:B------:R-:W-:Y:S01]  /*21900*/  IADD3.X R188, R188, UR37, RZ, P6, !PT ;  /* 0x00000025bcbc7c10 */ /* 0x000fe2000b7fe4ff */
[----:B0-----:R-:W4:Y:S04]  /*21910*/  LDL.LU R225, [R1+0x8f0] ;  /* 0x0008f00001e17983 */ /* 0x001f280000300800 */
[----:B------:R-:W-:Y:S04]  /*21920*/  STL [R1+0x96c], R206 ;  /* 0x00096cce01007387 */ /* 0x000fe80000100800 */
[----:B------:R-:W-:Y:S04]  /*21930*/  STL [R1+0x940], R198 ;  /* 0x000940c601007387 */ /* 0x000fe80000100800 */
[----:B------:R-:W-:Y:S01]  /*21940*/  STL [R1+0x964], R188 ;  /* 0x000964bc01007387 */ /* 0x000fe20000100800 */
[----:B--2---:R-:W-:-:S02]  /*21950*/  IADD3 R184, P6, R184, UR18, RZ ;  /* 0x00000012b8b87c10 */ /* 0x004fc4000ffde0ff */
[----:B------:R-:W-:Y:S02]  /*21960*/  IADD3.X R180, R180, UR37, RZ, P1, !PT ;  /* 0x00000025b4b47c10 */ /* 0x000fe40008ffe4ff */
[----:B------:R-:W-:-:S05]  /*21970*/  IADD3 R190, P1, R190, UR18, RZ ;  /* 0x00000012bebe7c10 */ /* 0x000fca000ff3e0ff */
[----:B------:R0:W-:Y:S01]  /*21980*/  STL [R1+0x930], R190 ;  /* 0x000930be01007387 */ /* 0x0001e20000100800 */
[----:B------:R-:W-:-:S03]  /*21990*/  IADD3.X R176, R176, UR37, RZ, P2, !PT ;  /* 0x00000025b0b07c10 */ /* 0x000fc600097fe4ff */
[----:B------:R-:W-:Y:S04]  /*219a0*/  STL [R1+0x938], R184 ;  /* 0x000938b801007387 */ /* 0x000fe80000100800 */
[----:B0-----:R-:W2:Y:S01]  /*219b0*/  LDL.LU R190, [R1+0x914] ;  /* 0x0009140001be7983 */ /* 0x001ea20000300800 */
[----:B------:R-:W-:-:S03]  /*219c0*/  IADD3 R172, P2, R172, UR18, RZ ;  /* 0x00000012acac7c10 */ /* 0x000fc6000ff5e0ff */
[----:B------:R-:W-:Y:S01]  /*219d0*/  STL [R1+0x95c], R180 ;  /* 0x00095cb401007387 */ /* 0x000fe20000100800 */
[----:B---3--:R-:W-:-:S05]  /*219e0*/  IADD3.X R191, R191, UR37, RZ, P3, !PT ;  /* 0x00000025bfbf7c10 */ /* 0x008fca0009ffe4ff */
[----:B------:R0:W-:Y:S04]  /*219f0*/  STL [R1+0x94c], R191 ;  /* 0x00094cbf01007387 */ /* 0x0001e80000100800 */
[----:B------:R-:W-:Y:S04]  /*21a00*/  STL [R1+0x954], R176 ;  /* 0x000954b001007387 */ /* 0x000fe80000100800 */
[----:B0-----:R-:W3:Y:S01]  /*21a10*/  LDL.LU R191, [R1+0x8e8] ;  /* 0x0008e80001bf7983 */ /* 0x001ee20000300800 */
[----:B------:R-:W-:-:S03]  /*21a20*/  IADD3 R168, P3, R168, UR18, RZ ;  /* 0x00000012a8a87c10 */ /* 0x000fc6000ff7e0ff */
[----:B------:R-:W-:Y:S01]  /*21a30*/  STL [R1+0x928], R172 ;  /* 0x000928ac01007387 */ /* 0x000fe20000100800 */
[----:B------:R-:W-:-:S05]  /*21a40*/  IADD3.X R201, R201, UR37, RZ, P4, !PT ;  /* 0x00000025c9c97c10 */ /* 0x000fca000a7fe4ff */
[----:B------:R0:W-:Y:S04]  /*21a50*/  STL [R1+0x944], R201 ;  /* 0x000944c901007387 */ /* 0x0001e80000100800 */
[----:B0-----:R-:W3:Y:S04]  /*21a60*/  LDL.LU R201, [R1+0x90c] ;  /* 0x00090c0001c97983 */ /* 0x001ee80000300800 */
[----:B------:R-:W-:Y:S01]  /*21a70*/  STL [R1+0x920], R168 ;  /* 0x000920a801007387 */ /* 0x000fe20000100800 */
[----:B----4-:R-:W-:-:S05]  /*21a80*/  IADD3.X R209, R209, UR37, RZ, P5, !PT ;  /* 0x00000025d1d17c10 */ /* 0x010fca000affe4ff */
[----:B------:R0:W-:Y:S04]  /*21a90*/  STL [R1+0x93c], R209 ;  /* 0x00093cd101007387 */ /* 0x0001e80000100800 */
[----:B0-----:R-:W4:Y:S01]  /*21aa0*/  LDL.LU R209, [R1+0x8e0] ;  /* 0x0008e00001d17983 */ /* 0x001f220000300800 */
[----:B------:R-:W-:Y:S02]  /*21ab0*/  IADD3 R164, P4, R164, UR18, RZ ;  /* 0x00000012a4a47c10 */ /* 0x000fe4000ff9e0ff */
[----:B------:R-:W-:Y:S02]  /*21ac0*/  IADD3 R160, P5, R160, UR18, RZ ;  /* 0x00000012a0a07c10 */ /* 0x000fe4000ffbe0ff */
[----:B------:R-:W-:Y:S01]  /*21ad0*/  IADD3.X R156, R156, UR37, RZ, P6, !PT ;  /* 0x000000259c9c7c10 */ /* 0x000fe2000b7fe4ff */
[----:B------:R-:W-:Y:S01]  /*21ae0*/  STL [R1+0x918], R164 ;  /* 0x000918a401007387 */ /* 0x000fe20000100800 */
[----:B------:R-:W-:-:S02]  /*21af0*/  IADD3 R152, P6, R152, UR18, RZ ;  /* 0x0000001298987c10 */ /* 0x000fc4000ffde0ff */
[----:B------:R-:W-:Y:S01]  /*21b00*/  IADD3.X R16, R16, UR37, RZ, P1, !PT ;  /* 0x0000002510107c10 */ /* 0x000fe20008ffe4ff */
[----:B------:R-:W-:Y:S01]  /*21b10*/  STL [R1+0x910], R160 ;  /* 0x000910a001007387 */ /* 0x000fe20000100800 */
[----:B------:R-:W-:-:S03]  /*21b20*/  IADD3 R193, P1, R193, UR18, RZ ;  /* 0x00000012c1c17c10 */ /* 0x000fc6000ff3e0ff */
[----:B------:R-:W-:Y:S04]  /*21b30*/  STL [R1+0x934], R156 ;  /* 0x0009349c01007387 */ /* 0x000fe80000100800 */
[----:B------:R-:W4:Y:S04]  /*21b40*/  LDL.LU R212, [R1+0x904] ;  /* 0x0009040001d47983 */ /* 0x000f280000300800 */
[----:B------:R-:W-:Y:S04]  /*21b50*/  STL [R1+0x908], R152 ;  /* 0x0009089801007387 */ /* 0x000fe80000100800 */
[----:B------:R0:W-:Y:S04]  /*21b60*/  STL [R1+0x92c], R16 ;  /* 0x00092c1001007387 */ /* 0x0001e80000100800 */
[----:B0-----:R-:W4:Y:S04]  /*21b70*/  LDL.LU R16, [R1+0x8d8] ;  /* 0x0008d80001107983 */ /* 0x001f280000300800 */
[----:B------:R0:W-:Y:S01]  /*21b80*/  STL [R1+0x900], R193 ;  /* 0x000900c101007387 */ /* 0x0001e20000100800 */
[----:B------:R-:W-:-:S03]  /*21b90*/  IADD3.X R20, R20, UR37, RZ, P2, !PT ;  /* 0x0000002514147c10 */ /* 0x000fc600097fe4ff */
[----:B0-----:R-:W4:Y:S01]  /*21ba0*/  LDL.LU R193, [R1+0x8fc] ;  /* 0x0008fc0001c17983 */ /* 0x001f220000300800 */
[----:B------:R-:W-:-:S05]  /*21bb0*/  IADD3 R12, P2, R12, UR18, RZ ;  /* 0x000000120c0c7c10 */ /* 0x000fca000ff5e0ff */
[----:B------:R0:W-:Y:S04]  /*21bc0*/  STL [R1+0x8f8], R12 ;  /* 0x0008f80c01007387 */ /* 0x0001e80000100800 */
[----:B0-----:R-:W4:Y:S01]  /*21bd0*/  LDL.LU R12, [R1+0x8d0] ;  /* 0x0008d000010c7983 */ /* 0x001f220000300800 */
[----:B------:R-:W-:-:S03]  /*21be0*/  IADD3.X R217, R217, UR37, RZ, P3, !PT ;  /* 0x00000025d9d97c10 */ /* 0x000fc60009ffe4ff */
[----:B------:R-:W-:Y:S04]  /*21bf0*/  STL [R1+0x924], R20 ;  /* 0x0009241401007387 */ /* 0x000fe80000100800 */
        /* <DEDUP_REMOVED lines=8> */
[----:B------:R-:W4:Y:S04]  /*21c80*/  LDL.LU R180, [R1+0x8b8] ;  /* 0x0008b80001b47983 */ /* 0x000f280000300800 */
[----:B0-----:R-:W4:Y:S04]  /*21c90*/  LDL.LU R225, [R1+0x8dc] ;  /* 0x0008dc0001e17983 */ /* 0x001f280000300800 */
[----:B------:R-:W4:Y:S04]  /*21ca0*/  LDL.LU R176, [R1+0x8b0] ;  /* 0x0008b00001b07983 */ /* 0x000f280000300800 */
[----:B------:R-:W4:Y:S01]  /*21cb0*/  LDL.LU R172, [R1+0x8d4] ;  /* 0x0008d40001ac7983 */ /* 0x000f220000300800 */
[----:B--2---:R-:W-:-:S05]  /*21cc0*/  IADD3.X R190, R190, UR37, RZ, P4, !PT ;  /* 0x00000025bebe7c10 */ /* 0x004fca000a7fe4ff */
[----:B------:R0:W-:Y:S04]  /*21cd0*/  STL [R1+0x914], R190 ;  /* 0x000914be01007387 */ /* 0x0001e80000100800 */
[----:B0-----:R-:W2:Y:S04]  /*21ce0*/  LDL.LU R190, [R1+0x8a8] ;  /* 0x0008a80001be7983 */ /* 0x001ea80000300800 */
        /* <DEDUP_REMOVED lines=8> */
[----:B------:R-:W3:Y:S04]  /*21d70*/  LDL.LU R160, [R1+0x8bc] ;  /* 0x0008bc0001a07983 */ /* 0x000ee80000300800 */
[----:B------:R-:W3:Y:S04]  /*21d80*/  LDL.LU R156, [R1+0x890] ;  /* 0x00089000019c7983 */ /* 0x000ee80000300800 */
[----:B------:R-:W3:Y:S01]  /*21d90*/  LDL.LU R152, [R1+0x8b4] ;  /* 0x0008b40001987983 */ /* 0x000ee20000300800 */
[----:B----4-:R-:W-:-:S05]  /*21da0*/  IADD3 R209, P5, R209, UR18, RZ ;  /* 0x00000012d1d17c10 */ /* 0x010fca000ffbe0ff */
[----:B------:R0:W-:Y:S04]  /*21db0*/  STL [R1+0x8e0], R209 ;  /* 0x0008e0d101007387 */ /* 0x0001e80000100800 */
[----:B------:R-:W4:Y:S04]  /*21dc0*/  LDL.LU R20, [R1+0x888] ;  /* 0x0008880001147983 */ /* 0x000f280000300800 */
[----:B0-----:R-:W4:Y:S01]  /*21dd0*/  LDL.LU R209, [R1+0x8ac] ;  /* 0x0008ac0001d17983 */ /* 0x001f220000300800 */
[----:B------:R-:W-:Y:S02]  /*21de0*/  IADD3.X R212, R212, UR37, RZ, P6, !PT ;  /* 0x00000025d4d47c10 */ /* 0x000fe4000b7fe4ff */
        /* <DEDUP_REMOVED lines=10> */
[----:B------:R-:W-:Y:S02]  /*21e90*/  IADD3.X R217, R217, UR37, RZ, P2, !PT ;  /* 0x00000025d9d97c10 */ /* 0x000fe400097fe4ff */
        /* <DEDUP_REMOVED lines=15> */
[----:B0-----:R-:W4:Y:S04]  /*21f90*/  LDL.LU R225, [R1+0x870] ;  /* 0x0008700001e17983 */ /* 0x001f280000300800 */
[----:B------:R-:W-:Y:S01]  /*21fa0*/  STL [R1+0x8b8], R180 ;  /* 0x0008b8b401007387 */ /* 0x000fe20000100800 */
[----:B--2---:R-:W-:-:S02]  /*21fb0*/  IADD3 R190, P6, R190, UR18, RZ ;  /* 0x00000012bebe7c10 */ /* 0x004fc4000ffde0ff */
[----:B------:R-:W-:-:S03]  /*21fc0*/  IADD3.X R168, R168, UR37, RZ, P1, !PT ;  /* 0x00000025a8a87c10 */ /* 0x000fc60008ffe4ff */
[----:B------:R0:W-:Y:S04]  /*21fd0*/  STL [R1+0x8a8], R190 ;  /* 0x0008a8be01007387 */ /* 0x0001e80000100800 */
[----:B------:R-:W-:Y:S04]  /*21fe0*/  STL [R1+0x8b0], R176 ;  /* 0x0008b0b001007387 */ /* 0x000fe80000100800 */
[----:B0-----:R-:W2:Y:S04]  /*21ff0*/  LDL.LU R190, [R1+0x894] ;  /* 0x0008940001be7983 */ /* 0x001ea80000300800 */
[----:B------:R-:W-:Y:S01]  /*22000*/  STL [R1+0x8d4], R172 ;  /* 0x0008d4ac01007387 */ /* 0x000fe20000100800 */
[----:B---3--:R-:W-:-:S02]  /*22010*/  IADD3 R191, P1, R191, UR18, RZ ;  /* 0x00000012bfbf7c10 */ /* 0x008fc4000ff3e0ff */
[----:B------:R-:W-:-:S03]  /*22020*/  IADD3.X R164, R164, UR37, RZ, P2, !PT ;  /* 0x00000025a4a47c10 */ /* 0x000fc600097fe4ff */
[----:B------:R0:W-:Y:S04]  /*22030*/  STL [R1+0x8a0], R191 ;  /* 0x0008a0bf01007387 */ /* 0x0001e80000100800 */
[----:B0-----:R-:W3:Y:S04]  /*22040*/  LDL.LU R191, [R1+0x868] ;  /* 0x0008680001bf7983 */ /* 0x001ee80000300800 */
[----:B------:R-:W-:Y:S01]  /*22050*/  STL [R1+0x8cc], R168 ;  /* 0x0008cca801007387 */ /* 0x000fe20000100800 */
[----:B------:R-:W-:Y:S02]  /*22060*/  IADD3 R201, P2, R201, UR18, RZ ;  /* 0x00000012c9c97c10 */ /* 0x000fe4000ff5e0ff */
        /* <DEDUP_REMOVED lines=8> */
[----:B------:R-:W3:Y:S04]  /*220f0*/  LDL.LU R212, [R1+0x860] ;  /* 0x0008600001d47983 */ /* 0x000ee80000300800 */
[----:B------:R-:W-:Y:S01]  /*22100*/  STL [R1+0x8b4], R152 ;  /* 0x0008b49801007387 */ /* 0x000fe20000100800 */
[----:B----4-:R-:W-:-:S02]  /*22110*/  IADD3 R20, P4, R20, UR18, RZ ;  /* 0x0000001214147c10 */ /* 0x010fc4000ff9e0ff */
[----:B------:R-:W-:-:S03]  /*22120*/  IADD3.X R209, R209, UR37, RZ, P5, !PT ;  /* 0x00000025d1d17c10 */ /* 0x000fc6000affe4ff */
[----:B------:R0:W-:Y:S04]  /*22130*/  STL [R1+0x888], R20 ;  /* 0x0008881401007387 */ /* 0x0001e80000100800 */
[----:B0-----:R-:W4:Y:S04]  /*22140*/  LDL.LU R20, [R1+0x884] ;  /* 0x0008840001147983 */ /* 0x001f280000300800 */
[----:B------:R0:W-:Y:S04]  /*22150*/  STL [R1+0x8ac], R209 ;  /* 0x0008acd101007387 */ /* 0x0001e80000100800 */
[----:B0-----:R-:W4:Y:S01]  /*22160*/  LDL.LU R209, [R1+0x858] ;  /* 0x0008580001d17983 */ /* 0x001f220000300800 */
[----:B------:R-:W-:-:S02]  /*22170*/  IADD3 R16, P5, R16, UR18, RZ ;  /* 0x0000001210107c10 */ /* 0x000fc4000ffbe0ff */
[----:B------:R-:W-:-:S05]  /*22180*/  IADD3.X R193, R193, UR37, RZ, P6, !PT ;  /* 0x00000025c1c17c10 */ /* 0x000fca000b7fe4ff */
[----:B------:R0:W-:Y:S04]  /*22190*/  STL [R1+0x8a4], R193 ;  /* 0x0008a4c101007387 */ /* 0x0001e80000100800 */
[----:B0-----:R-:W4:Y:S04]  /*221a0*/  LDL.LU R193, [R1+0x87c] ;  /* 0x00087c0001c17983 */ /* 0x001f280000300800 */
        /* <DEDUP_REMOVED lines=9> */
[----:B------:R-:W4:Y:S04]  /*22240*/  LDL.LU R184, [R1+0x840] ;  /* 0x0008400001b87983 */ /* 0x000f280000300800 */
[----:B------:R-:W4:Y:S04]  /*22250*/  LDL.LU R180, [R1+0x864] ;  /* 0x0008640001b47983 */ /* 0x000f280000300800 */
[----:B0-----:R-:W4:Y:S01]  /*22260*/  LDL.LU R217, [R1+0x838] ;  /* 0x0008380001d97983 */ /* 0x001f220000300800 */
[----:B------:R-:W-:-:S03]  /*22270*/  IADD3 R225, P1, R225, UR18, RZ ;  /* 0x00000012e1e17c10 */ /* 0x000fc6000ff3e0ff */
[----:B------:R-:W4:Y:S04]  /*22280*/  LDL.LU R176, [R1+0x85c] ;  /* 0x00085c0001b07983 */ /* 0x000f280000300800 */
[----:B------:R-:W4:Y:S04]  /*22290*/  LDL.LU R172, [R1+0x830] ;  /* 0x0008300001ac7983 */ /* 0x000f280000300800 */
[----:B------:R0:W-:Y:S04]  /*222a0*/  STL [R1+0x870], R225 ;  /* 0x000870e101007387 */ /* 0x0001e80000100800 */
[----:B0-----:R-:W4:Y:S04]  /*222b0*/  LDL.LU R225, [R1+0x854] ;  /* 0x0008540001e17983 */ /* 0x001f280000300800 */
        /* <DEDUP_REMOVED lines=8> */
[----:B------:R-:W3:Y:S04]  /*22340*/  LDL.LU R160, [R1+0x818] ;  /* 0x0008180001a07983 */ /* 0x000ee80000300800 */
[----:B------:R-:W3:Y:S04]  /*22350*/  LDL.LU R156, [R1+0x83c] ;  /* 0x00083c00019c7983 */ /* 0x000ee80000300800 */
[----:B------:R-:W3:Y:S01]  /*22360*/  LDL.LU R152, [R1+0x810] ;  /* 0x0008100001987983 */ /* 0x000ee20000300800 */
[----:B------:R-:W-:-:S05]  /*22370*/  IADD3.X R201, R201, UR37, RZ, P3, !PT ;  /* 0x00000025c9c97c10 */ /* 0x000fca0009ffe4ff */
[----:B------:R0:W-:Y:S04]  /*22380*/  STL [R1+0x88c], R201 ;  /* 0x00088cc901007387 */ /* 0x0001e80000100800 */
[----:B------:R-:W3:Y:S04]  /*22390*/  LDL.LU R16, [R1+0x834] ;  /* 0x0008340001107983 */ /* 0x000ee80000300800 */
[----:B0-----:R-:W3:Y:S01]  /*223a0*/  LDL.LU R201, [R1+0x808] ;  /* 0x0008080001c97983 */ /* 0x001ee20000300800 */
[----:B------:R-:W-:Y:S02]  /*223b0*/  IADD3 R212, P3, R212, UR18, RZ ;  /* 0x00000012d4d47c10 */ /* 0x000fe4000ff7e0ff */
[----:B----4-:R-:W-:-:S05]  /*223c0*/  IADD3.X R20, R20, UR37, RZ, P4, !PT ;  /* 0x0000002514147c10 */ /* 0x010fca000a7fe4ff */
        /* <DEDUP_REMOVED lines=15> */
[----:B------:R-:W-:Y:S01]  /*224c0*/  STL [R1+0x874], R206 ;  /* 0x000874ce01007387 */ /* 0x000fe20000100800 */
[----:B------:R-:W-:Y:S02]  /*224d0*/  IADD3 R184, P1, R184, UR18, RZ ;  /* 0x00000012b8b87c10 */ /* 0x000fe4000ff3e0ff */
[----:B------:R-:W-:Y:S01]  /*224e0*/  IADD3.X R180, R180, UR37, RZ, P2, !PT ;  /* 0x00000025b4b47c10 */ /* 0x000fe200097fe4ff */
[----:B------:R-:W-:Y:S01]  /*224f0*/  STL [R1+0x848], R198 ;  /* 0x000848c601007387 */ /* 0x000fe20000100800 */
[----:B------:R-:W-:-:S03]  /*22500*/  IADD3 R217, P2, R217, UR18, RZ ;  /* 0x00000012d9d97c10 */ /* 0x000fc6000ff5e0ff */
[----:B------:R-:W-:Y:S01]  /*22510*/  STL [R1+0x86c], R188 ;  /* 0x00086cbc01007387 */ /* 0x000fe20000100800 */
[----:B------:R-:W-:-:S03]  /*22520*/  IADD3.X R176, R176, UR37, RZ, P3, !PT ;  /* 0x00000025b0b07c10 */ /* 0x000fc60009ffe4ff */
[----:B------:R0:W-:Y:S04]  /*22530*/  STL [R1+0x838], R217 ;  /* 0x000838d901007387 */ /* 0x0001e80000100800 */
[----:B------:R-:W-:Y:S01]  /*22540*/  STL [R1+0x840], R184 ;  /* 0x000840b801007387 */ /* 0x000fe20000100800 */
[----:B------:R-:W-:-:S03]  /*22550*/  IADD3 R172, P3, R172, UR18, RZ ;  /* 0x00000012acac7c10 */ /* 0x000fc6000ff7e0ff */
[----:B0-----:R-:W4:Y:S01]  /*22560*/  LDL.LU R217, [R1+0x81c] ;  /* 0x00081c0001d97983 */ /* 0x001f220000300800 */
[----:B------:R-:W-:-:S03]  /*22570*/  IADD3.X R225, R225, UR37, RZ, P4, !PT ;  /* 0x00000025e1e17c10 */ /* 0x000fc6000a7fe4ff */
[----:B------:R-:W-:Y:S04]  /*22580*/  STL [R1+0x864], R180 ;  /* 0x000864b401007387 */ /* 0x000fe80000100800 */
[----:B------:R0:W-:Y:S04]  /*22590*/  STL [R1+0x854], R225 ;  /* 0x000854e101007387 */ /* 0x0001e80000100800 */
[----:B------:R-:W-:Y:S01]  /*225a0*/  STL [R1+0x85c], R176 ;  /* 0x00085cb001007387 */ /* 0x000fe20000100800 */
[----:B------:R-:W-:-:S03]  /*225b0*/  IADD3 R168, P4, R168, UR18, RZ ;  /* 0x00000012a8a87c10 */ /* 0x000fc6000ff9e0ff */
[----:B0-----:R-:W4:Y:S04]  /*225c0*/  LDL.LU R225, [R1+0x7f0] ;  /* 0x0007f00001e17983 */ /* 0x001f280000300800 */
[----:B------:R-:W-:Y:S01]  /*225d0*/  STL [R1+0x830], R172 ;  /* 0x000830ac01007387 */ /* 0x000fe20000100800 */
[----:B--2---:R-:W-:-:S05]  /*225e0*/  IADD3.X R190, R190, UR37, RZ, P5, !PT ;  /* 0x00000025bebe7c10 */ /* 0x004fca000affe4ff */
[----:B------:R0:W-:Y:S01]  /*225f0*/  STL [R1+0x84c], R190 ;  /* 0x00084cbe01007387 */ /* 0x0001e20000100800 */
[----:B------:R-:W-:-:S03]  /*22600*/  IADD3 R164, P5, R164, UR18, RZ ;  /* 0x00000012a4a47c10 */ /* 0x000fc6000ffbe0ff */
[----:B0-----:R-:W2:Y:S04]  /*22610*/  LDL.LU R190, [R1+0x814] ;  /* 0x0008140001be7983 */ /* 0x001ea80000300800 */
[----:B------:R-:W-:Y:S01]  /*22620*/  STL [R1+0x828], R168 ;  /* 0x000828a801007387 */ /* 0x000fe20000100800 */
[----:B---3--:R-:W-:Y:S02]  /*22630*/  IADD3.X R191, R191, UR37, RZ, P6, !PT ;  /* 0x00000025bfbf7c10 */ /* 0x008fe4000b7fe4ff */
[----:B------:R-:W-:-:S03]  /*22640*/  IADD3 R160, P6, R160, UR18, RZ ;  /* 0x00000012a0a07c10 */ /* 0x000fc6000ffde0ff */
[----:B------:R0:W-:Y:S01]  /*22650*/  STL [R1+0x844], R191 ;  /* 0x000844bf01007387 */ /* 0x0001e20000100800 */
[----:B------:R-:W-:Y:S02]  /*22660*/  IADD3.X R156, R156, UR37, RZ, P1, !PT ;  /* 0x000000259c9c7c10 */ /* 0x000fe40008ffe4ff */
[----:B------:R-:W-:Y:S01]  /*22670*/  IADD3 R152, P1, R152, UR18, RZ ;  /* 0x0000001298987c10 */ /* 0x000fe2000ff3e0ff */
[----:B0-----:R-:W3:Y:S04]  /*22680*/  LDL.LU R191, [R1+0x7e8] ;  /* 0x0007e80001bf7983 */ /* 0x001ee80000300800 */
[----:B------:R-:W-:Y:S04]  /*22690*/  STL [R1+0x820], R164 ;  /* 0x000820a401007387 */ /* 0x000fe80000100800 */
[----:B------:R-:W-:Y:S01]  /*226a0*/  STL [R1+0x818], R160 ;  /* 0x000818a001007387 */ /* 0x000fe20000100800 */
[----:B------:R-:W-:-:S03]  /*226b0*/  IADD3.X R16, R16, UR37, RZ, P2, !PT ;  /* 0x0000002510107c10 */ /* 0x000fc600097fe4ff */
[----:B------:R-:W-:Y:S01]  /*226c0*/  STL [R1+0x83c], R156 ;  /* 0x00083c9c01007387 */ /* 0x000fe20000100800 */
[----:B------:R-:W-:-:S03]  /*226d0*/  IADD3 R201, P2, R201, UR18, RZ ;  /* 0x00000012c9c97c10 */ /* 0x000fc6000ff5e0ff */
[----:B------:R-:W3:Y:S04]  /*226e0*/  LDL.LU R212, [R1+0x80c] ;  /* 0x00080c0001d47983 */ /* 0x000ee80000300800 */
[----:B------:R-:W-:Y:S04]  /*226f0*/  STL [R1+0x810], R152 ;  /* 0x0008109801007387 */ /* 0x000fe80000100800 */
[----:B------:R0:W-:Y:S04]  /*22700*/  STL [R1+0x834], R16 ;  /* 0x0008341001007387 */ /* 0x0001e80000100800 */
[----:B0-----:R-:W3:Y:S04]  /*22710*/  LDL.LU R16, [R1+0x7e0] ;  /* 0x0007e00001107983 */ /* 0x001ee80000300800 */
[----:B------:R0:W-:Y:S04]  /*22720*/  STL [R1+0x808], R201 ;  /* 0x000808c901007387 */ /* 0x0001e80000100800 */
[----:B0-----:R-:W3:Y:S01]  /*22730*/  LDL.LU R201, [R1+0x804] ;  /* 0x0008040001c97983 */ /* 0x001ee20000300800 */
[----:B----4-:R-:W-:-:S02]  /*22740*/  IADD3.X R20, R20, UR37, RZ, P3, !PT ;  /* 0x0000002514147c10 */ /* 0x010fc40009ffe4ff */
[----:B------:R-:W-:-:S05]  /*22750*/  IADD3 R209, P3, R209, UR18, RZ ;  /* 0x00000012d1d17c10 */ /* 0x000fca000ff7e0ff */
[----:B------:R0:W-:Y:S04]  /*22760*/  STL [R1+0x800], R209 ;  /* 0x000800d101007387 */ /* 0x0001e80000100800 */
[----:B0-----:R-:W4:Y:S04]  /*22770*/  LDL.LU R209, [R1+0x7d8] ;  /* 0x0007d80001d17983 */ /* 0x001f280000300800 */
[----:B------:R-:W-:Y:S01]  /*22780*/  STL [R1+0x82c], R20 ;  /* 0x00082c1401007387 */ /* 0x000fe20000100800 */
[----:B------:R-:W-:-:S05]  /*22790*/  IADD3.X R193, R193, UR37, RZ, P4, !PT ;  /* 0x00000025c1c17c10 */ /* 0x000fca000a7fe4ff */
[----:B------:R0:W-:Y:S04]  /*227a0*/  STL [R1+0x824], R193 ;  /* 0x000824c101007387 */ /* 0x0001e80000100800 */
[----:B0-----:R-:W4:Y:S04]  /*227b0*/  LDL.LU R193, [R1+0x7fc] ;  /* 0x0007fc0001c17983 */ /* 0x001f280000300800 */
[----:B------:R-:W4:Y:S04]  /*227c0*/  LDL.LU R206, [R1+0x7d0] ;  /* 0x0007d00001ce7983 */ /* 0x000f280000300800 */
[----:B------:R-:W4:Y:S01]  /*227d0*/  LDL.LU R198, [R1+0x7f4] ;  /* 0x0007f40001c67983 */ /* 0x000f220000300800 */
[----:B------:R-:W-:-:S03]  /*227e0*/  IADD3 R12, P4, R12, UR18, RZ ;  /* 0x000000120c0c7c10 */ /* 0x000fc6000ff9e0ff */
[----:B------:R-:W4:Y:S04]  /*227f0*/  LDL.LU R188, [R1+0x7c8] ;  /* 0x0007c80001bc7983 */ /* 0x000f280000300800 */
[----:B------:R-:W-:Y:S04]  /*22800*/  STL [R1+0x7f8], R12 ;  /* 0x0007f80c01007387 */ /* 0x000fe80000100800 */
[----:B------:R-:W4:Y:S04]  /*22810*/  LDL.LU R184, [R1+0x7ec] ;  /* 0x0007ec0001b87983 */ /* 0x000f280000300800 */
[----:B------:R-:W4:Y:S04]  /*22820*/  LDL.LU R180, [R1+0x7c0] ;  /* 0x0007c00001b47983 */ /* 0x000f280000300800 */
[----:B------:R-:W4:Y:S04]  /*22830*/  LDL.LU R176, [R1+0x7e4] ;  /* 0x0007e40001b07983 */ /* 0x000f280000300800 */
[----:B------:R-:W4:Y:S04]  /*22840*/  LDL.LU R172, [R1+0x7b8] ;  /* 0x0007b80001ac7983 */ /* 0x000f280000300800 */
[----:B------:R-:W4:Y:S01]  /*22850*/  LDL.LU R168, [R1+0x7dc] ;  /* 0x0007dc0001a87983 */ /* 0x000f220000300800 */
[----:B------:R-:W-:-:S05]  /*22860*/  IADD3.X R217, R217, UR37, RZ, P5, !PT ;  /* 0x00000025d9d97c10 */ /* 0x000fca000affe4ff */
[----:B------:R0:W-:Y:S04]  /*22870*/  STL [R1+0x81c], R217 ;  /* 0x00081cd901007387 */ /* 0x0001e80000100800 */
[----:B0-----:R-:W4:Y:S04]  /*22880*/  LDL.LU R217, [R1+0x7b0] ;  /* 0x0007b00001d97983 */ /* 0x001f280000300800 */
[----:B------:R-:W4:Y:S01]  /*22890*/  LDL.LU R164, [R1+0x7d4] ;  /* 0x0007d40001a47983 */ /* 0x000f220000300800 */
[----:B------:R-:W-:-:S05]  /*228a0*/  IADD3 R225, P5, R225, UR18, RZ ;  /* 0x00000012e1e17c10 */ /* 0x000fca000ffbe0ff */
[----:B------:R0:W-:Y:S04]  /*228b0*/  STL [R1+0x7f0], R225 ;  /* 0x0007f0e101007387 */ /* 0x0001e80000100800 */
[----:B0-----:R-:W4:Y:S04]  /*228c0*/  LDL.LU R225, [R1+0x7a8] ;  /* 0x0007a80001e17983 */ /* 0x001f280000300800 */
[----:B------:R-:W4:Y:S01]  /*228d0*/  LDL.LU R160, [R1+0x7cc] ;  /* 0x0007cc0001a07983 */ /* 0x000f220000300800 */
[----:B--2---:R-:W-:-:S05]  /*228e0*/  IADD3.X R190, R190, UR37, RZ, P6, !PT ;  /* 0x00000025bebe7c10 */ /* 0x004fca000b7fe4ff */
[----:B------:R0:W-:Y:S04]  /*228f0*/  STL [R1+0x814], R190 ;  /* 0x000814be01007387 */ /* 0x0001e80000100800 */
[----:B0-----:R-:W2:Y:S04]  /*22900*/  LDL.LU R190, [R1+0x7a0] ;  /* 0x0007a00001be7983 */ /* 0x001ea80000300800 */
[----:B------:R-:W2:Y:S04]  /*22910*/  LDL.LU R156, [R1+0x7c4] ;  /* 0x0007c400019c7983 */ /* 0x000ea80000300800 */
[----:B------:R-:W2:Y:S01]  /*22920*/  LDL.LU R152, [R1+0x798] ;  /* 0x0007980001987983 */ /* 0x000ea20000300800 */
[----:B---3--:R-:W-:-:S03]  /*22930*/  IADD3 R191, P6, R191, UR18, RZ ;  /* 0x00000012bfbf7c10 */ /* 0x008fc6000ffde0ff */
[----:B------:R-:W3:Y:S04]  /*22940*/  LDL.LU R20, [R1+0x7bc] ;  /* 0x0007bc0001147983 */ /* 0x000ee80000300800 */
[----:B------:R0:W-:Y:S04]  /*22950*/  STL [R1+0x7e8], R191 ;  /* 0x0007e8bf01007387 */ /* 0x0001e80000100800 */
[----:B------:R-:W3:Y:S04]  /*22960*/  LDL.LU R12, [R1+0x790] ;  /* 0x00079000010c7983 */ /* 0x000ee80000300800 */
[----:B0-----:R-:W3:Y:S01]  /*22970*/  LDL.LU R191, [R1+0x7b4] ;  /* 0x0007b40001bf7983 */ /* 0x001ee20000300800 */
[----:B------:R-:W-:-:S02]  /*22980*/  IADD3.X R212, R212, UR37, RZ, P1, !PT ;  /* 0x00000025d4d47c10 */ /* 0x000fc40008ffe4ff */
[----:B------:R-:W-:-:S05]  /*22990*/  IADD3 R16, P1, R16, UR18, RZ ;  /* 0x0000001210107c10 */ /* 0x000fca000ff3e0ff */
[----:B------:R0:W-:Y:S04]  /*229a0*/  STL [R1+0x7e0], R16 ;  /* 0x0007e01001007387 */ /* 0x0001e80000100800 */
[----:B------:R-:W-:Y:S01]  /*229b0*/  STL [R1+0x80c], R212 ;  /* 0x00080cd401007387 */ /* 0x000fe20000100800 */
[----:B------:R-:W-:-:S03]  /*229c0*/  IADD3.X R201, R201, UR37, RZ, P2, !PT ;  /* 0x00000025c9c97c10 */ /* 0x000fc600097fe4ff */
[----:B0-----:R-:W3:Y:S04]  /*229d0*/  LDL.LU R16, [R1+0x788] ;  /* 0x0007880001107983 */ /* 0x001ee80000300800 */
[----:B------:R0:W-:Y:S04]  /*229e0*/  STL [R1+0x804], R201 ;  /* 0x000804c901007387 */ /* 0x0001e80000100800 */
[----:B0-----:R-:W3:Y:S01]  /*229f0*/  LDL.LU R201, [R1+0x7ac] ;  /* 0x0007ac0001c97983 */ /* 0x001ee20000300800 */
[----:B----4-:R-:W-:-:S05]  /*22a00*/  IADD3 R209, P2, R209, UR18, RZ ;  /* 0x00000012d1d17c10 */ /* 0x010fca000ff5e0ff */
[----:B------:R0:W-:Y:S04]  /*22a10*/  STL [R1+0x7d8], R209 ;  /* 0x0007d8d101007387 */ /* 0x0001e80000100800 */
[----:B0-----:R-:W4:Y:S01]  /*22a20*/  LDL.LU R209, [R1+0x780] ;  /* 0x0007800001d17983 */ /* 0x001f220000300800 */
[----:B------:R-:W-:Y:S02]  /*22a30*/  IADD3.X R193, R193, UR37, RZ, P3, !PT ;  /* 0x00000025c1c17c10 */ /* 0x000fe40009ffe4ff */
[----:B------:R-:W-:-:S03]  /*22a40*/  IADD3 R206, P3, R206, UR18, RZ ;  /* 0x00000012cece7c10 */ /* 0x000fc6000ff7e0ff */
[----:B------:R0:W-:Y:S01]  /*22a50*/  STL [R1+0x7fc], R193 ;  /* 0x0007fcc101007387 */ /* 0x0001e20000100800 */
[----:B------:R-:W-:Y:S02]  /*22a60*/  IADD3.X R198, R198, UR37, RZ, P4, !PT ;  /* 0x00000025c6c67c10 */ /* 0x000fe4000a7fe4ff */
[----:B------:R-:W-:Y:S01]  /*22a70*/  IADD3 R188, P4, R188, UR18, RZ ;  /* 0x00000012bcbc7c10 */ /* 0x000fe2000ff9e0ff */
[----:B0-----:R-:W4:Y:S01]  /*22a80*/  LDL.LU R193, [R1+0x7a4] ;  /* 0x0007a40001c17983 */ /* 0x001f220000300800 */
[----:B------:R-:W-:-:S03]  /*22a90*/  IADD3.X R184, R184, UR37, RZ, P5, !PT ;  /* 0x00000025b8b87c10 */ /* 0x000fc6000affe4ff */
[----:B------:R-:W-:Y:S01]  /*22aa0*/  STL [R1+0x7d0], R206 ;  /* 0x0007d0ce01007387 */ /* 0x000fe20000100800 */
[----:B------:R-:W-:-:S03]  /*22ab0*/  IADD3 R180, P5, R180, UR18, RZ ;  /* 0x00000012b4b47c10 */ /* 0x000fc6000ffbe0ff */
[----:B------:R-:W-:Y:S01]  /*22ac0*/  STL [R1+0x7f4], R198 ;  /* 0x0007f4c601007387 */ /* 0x000fe20000100800 */
[----:B------:R-:W-:-:S03]  /*22ad0*/  IADD3.X R176, R176, UR37, RZ, P6, !PT ;  /* 0x00000025b0b07c10 */ /* 0x000fc6000b7fe4ff */
[----:B------:R-:W-:Y:S01]  /*22ae0*/  STL [R1+0x7c8], R188 ;  /* 0x0007c8bc01007387 */ /* 0x000fe20000100800 */
[----:B------:R-:W-:-:S03]  /*22af0*/  IADD3 R172, P6, R172, UR18, RZ ;  /* 0x00000012acac7c10 */ /* 0x000fc6000ffde0ff */
[----:B------:R-:W-:Y:S01]  /*22b00*/  STL [R1+0x7ec], R184 ;  /* 0x0007ecb801007387 */ /* 0x000fe20000100800 */
[----:B------:R-:W-:-:S03]  /*22b10*/  IADD3.X R168, R168, UR37, RZ, P1, !PT ;  /* 0x00000025a8a87c10 */ /* 0x000fc60008ffe4ff */
[----:B------:R-:W-:Y:S04]  /*22b20*/  STL [R1+0x7c0], R180 ;  /* 0x0007c0b401007387 */ /* 0x000fe80000100800 */
[----:B------:R-:W-:Y:S01]  /*22b30*/  STL [R1+0x7e4], R176 ;  /* 0x0007e4b001007387 */ /* 0x000fe20000100800 */
[----:B------:R-:W-:Y:S02]  /*22b40*/  IADD3 R217, P1, R217, UR18, RZ ;  /* 0x00000012d9d97c10 */ /* 0x000fe4000ff3e0ff */
[----:B------:R-:W-:-:S03]  /*22b50*/  IADD3.X R164, R164, UR37, RZ, P2, !PT ;  /* 0x00000025a4a47c10 */ /* 0x000fc600097fe4ff */
[----:B------:R0:W-:Y:S04]  /*22b60*/  STL [R1+0x7b0], R217 ;  /* 0x0007b0d901007387 */ /* 0x0001e80000100800 */
[----:B------:R-:W-:Y:S04]  /*22b70*/  STL [R1+0x7b8], R172 ;  /* 0x0007b8ac01007387 */ /* 0x000fe80000100800 */
[----:B0-----:R-:W4:Y:S01]  /*22b80*/  LDL.LU R217, [R1+0x778] ;  /* 0x0007780001d97983 */ /* 0x001f220000300800 */
[----:B------:R-:W-:-:S03]  /*22b90*/  IADD3 R225, P2, R225, UR18, RZ ;  /* 0x00000012e1e17c10 */ /* 0x000fc6000ff5e0ff */
[----:B------:R-:W-:Y:S01]  /*22ba0*/  STL [R1+0x7dc], R168 ;  /* 0x0007dca801007387 */ /* 0x000fe20000100800 */
[----:B------:R-:W-:-:S03]  /*22bb0*/  IADD3.X R160, R160, UR37, RZ, P3, !PT ;  /* 0x00000025a0a07c10 */ /* 0x000fc60009ffe4ff */
[----:B------:R0:W-:Y:S04]  /*22bc0*/  STL [R1+0x7a8], R225 ;  /* 0x0007a8e101007387 */ /* 0x0001e80000100800 */
[----:B0-----:R-:W4:Y:S04]  /*22bd0*/  LDL.LU R225, [R1+0x79c] ;  /* 0x00079c0001e17983 */ /* 0x001f280000300800 */
[----:B------:R-:W-:Y:S01]  /*22be0*/  STL [R1+0x7d4], R164 ;  /* 0x0007d4a401007387 */ /* 0x000fe20000100800 */
[----:B--2---:R-:W-:Y:S02]  /*22bf0*/  IADD3 R190, P3, R190, UR18, RZ ;  /* 0x00000012bebe7c10 */ /* 0x004fe4000ff7e0ff */
[----:B------:R-:W-:-:S03]  /*22c00*/  IADD3.X R156, R156, UR37, RZ, P4, !PT ;  /* 0x000000259c9c7c10 */ /* 0x000fc6000a7fe4ff */
[----:B------:R0:W-:Y:S01]  /*22c10*/  STL [R1+0x7a0], R190 ;  /* 0x0007a0be01007387 */ /* 0x0001e20000100800 */
[----:B------:R-:W-:Y:S02]  /*22c20*/  IADD3 R152, P4, R152, UR18, RZ ;  /* 0x0000001298987c10 */ /* 0x000fe4000ff9e0ff */
[----:B---3--:R-:W-:Y:S01]  /*22c30*/  IADD3.X R20, R20, UR37, RZ, P5, !PT ;  /* 0x0000002514147c10 */ /* 0x008fe2000affe4ff */
[----:B0-----:R-:W2:Y:S04]  /*22c40*/  LDL.LU R190, [R1+0x770] ;  /* 0x0007700001be7983 */ /* 0x001ea80000300800 */
[----:B------:R-:W-:Y:S01]  /*22c50*/  STL [R1+0x7cc], R160 ;  /* 0x0007cca001007387 */ /* 0x000fe20000100800 */
[----:B------:R-:W-:-:S03]  /*22c60*/  IADD3 R12, P5, R12, UR18, RZ ;  /* 0x000000120c0c7c10 */ /* 0x000fc6000ffbe0ff */
[----:B------:R-:W-:Y:S01]  /*22c70*/  STL [R1+0x7c4], R156 ;  /* 0x0007c49c01007387 */ /* 0x000fe20000100800 */
[----:B------:R-:W-:-:S03]  /*22c80*/  IADD3.X R191, R191, UR37, RZ, P6, !PT ;  /* 0x00000025bfbf7c10 */ /* 0x000fc6000b7fe4ff */
[----:B------:R-:W-:Y:S04]  /*22c90*/  STL [R1+0x798], R152 ;  /* 0x0007989801007387 */ /* 0x000fe80000100800 */
[----:B------:R-:W3:Y:S04]  /*22ca0*/  LDL.LU R214, [R1+0x794] ;  /* 0x0007940001d67983 */ /* 0x000ee80000300800 */
[----:B------:R-:W-:Y:S04]  /*22cb0*/  STL [R1+0x7bc], R20 ;  /* 0x0007bc1401007387 */ /* 0x000fe80000100800 */
[----:B------:R0:W-:Y:S04]  /*22cc0*/  STL [R1+0x790], R12 ;  /* 0x0007900c01007387 */ /* 0x0001e80000100800 */
[----:B0-----:R-:W3:Y:S04]  /*22cd0*/  LDL.LU R12, [R1+0x768] ;  /* 0x00076800010c7983 */ /* 0x001ee80000300800 */
[----:B------:R0:W-:Y:S04]  /*22ce0*/  STL [R1+0x7b4], R191 ;  /* 0x0007b4bf01007387 */ /* 0x0001e80000100800 */
[----:B0-----:R-:W3:Y:S01]  /*22cf0*/  LDL.LU R191, [R1+0x78c] ;  /* 0x00078c0001bf7983 */ /* 0x001ee20000300800 */
[----:B------:R-:W-:-:S02]  /*22d00*/  IADD3 R16, P6, R16, UR18, RZ ;  /* 0x0000001210107c10 */ /* 0x000fc4000ffde0ff */
[----:B------:R-:W-:-:S05]  /*22d10*/  IADD3.X R201, R201, UR37, RZ, P1, !PT ;  /* 0x00000025c9c97c10 */ /* 0x000fca0008ffe4ff */
[----:B------:R0:W-:Y:S04]  /*22d20*/  STL [R1+0x7ac], R201 ;  /* 0x0007acc901007387 */ /* 0x0001e80000100800 */
[----:B0-----:R-:W3:Y:S04]  /*22d30*/  LDL.LU R201, [R1+0x760] ;  /* 0x0007600001c97983 */ /* 0x001ee80000300800 */
[----:B------:R-:W-:Y:S01]  /*22d40*/  STL [R1+0x788], R16 ;  /* 0x0007881001007387 */ /* 0x000fe20000100800 */
[----:B----4-:R-:W-:-:S05]  /*22d50*/  IADD3 R209, P1, R209, UR18, RZ ;  /* 0x00000012d1d17c10 */ /* 0x010fca000ff3e0ff */
[----:B------:R0:W-:Y:S04]  /*22d60*/  STL [R1+0x780], R209 ;  /* 0x000780d101007387 */ /* 0x0001e80000100800 */
[----:B0-----:R-:W4:Y:S04]  /*22d70*/  LDL.LU R209, [R1+0x784] ;  /* 0x0007840001d17983 */ /* 0x001f280000300800 */
[----:B------:R-:W4:Y:S04]  /*22d80*/  LDL.LU R212, [R1+0x758] ;  /* 0x0007580001d47983 */ /* 0x000f280000300800 */
[----:B------:R-:W4:Y:S04]  /*22d90*/  LDL.LU R206, [R1+0x77c] ;  /* 0x00077c0001ce7983 */ /* 0x000f280000300800 */
[----:B------:R-:W4:Y:S01]  /*22da0*/  LDL.LU R198, [R1+0x750] ;  /* 0x0007500001c67983 */ /* 0x000f220000300800 */
[----:B------:R-:W-:-:S05]  /*22db0*/  IADD3.X R193, R193, UR37, RZ, P2, !PT ;  /* 0x00000025c1c17c10 */ /* 0x000fca00097fe4ff */
[----:B------:R0:W-:Y:S04]  /*22dc0*/  STL [R1+0x7a4], R193 ;  /* 0x0007a4c101007387 */ /* 0x0001e80000100800 */
[----:B------:R-:W4:Y:S04]  /*22dd0*/  LDL.LU R188, [R1+0x774] ;  /* 0x0007740001bc7983 */ /* 0x000f280000300800 */
[----:B------:R-:W4:Y:S04]  /*22de0*/  LDL.LU R184, [R1+0x748] ;  /* 0x0007480001b87983 */ /* 0x000f280000300800 */
[----:B------:R-:W4:Y:S04]  /*22df0*/  LDL.LU R180, [R1+0x76c] ;  /* 0x00076c0001b47983 */ /* 0x000f280000300800 */
[----:B------:R-:W4:Y:S04]  /*22e00*/  LDL.LU R176, [R1+0x740] ;  /* 0x0007400001b07983 */ /* 0x000f280000300800 */
[----:B------:R-:W4:Y:S04]  /*22e10*/  LDL.LU R172, [R1+0x764] ;  /* 0x0007640001ac7983 */ /* 0x000f280000300800 */
[----:B------:R-:W4:Y:S04]  /*22e20*/  LDL.LU R168, [R1+0x738] ;  /* 0x0007380001a87983 */ /* 0x000f280000300800 */
[----:B0-----:R-:W4:Y:S04]  /*22e30*/  LDL.LU R193, [R1+0x75c] ;  /* 0x00075c0001c17983 */ /* 0x001f280000300800 */
[----:B------:R-:W4:Y:S01]  /*22e40*/  LDL.LU R164, [R1+0x730] ;  /* 0x0007300001a47983 */ /* 0x000f220000300800 */
[----:B------:R-:W-:-:S05]  /*22e50*/  IADD3 R217, P2, R217, UR18, RZ ;  /* 0x00000012d9d97c10 */ /* 0x000fca000ff5e0ff */
[----:B------:R0:W-:Y:S04]  /*22e60*/  STL [R1+0x778], R217 ;  /* 0x000778d901007387 */ /* 0x0001e80000100800 */
[----:B0-----:R-:W4:Y:S04]  /*22e70*/  LDL.LU R217, [R1+0x754] ;  /* 0x0007540001d97983 */ /* 0x001f280000300800 */
[----:B------:R-:W4:Y:S01]  /*22e80*/  LDL.LU R160, [R1+0x728] ;  /* 0x0007280001a07983 */ /* 0x000f220000300800 */
[----:B------:R-:W-:-:S05]  /*22e90*/  IADD3.X R225, R225, UR37, RZ, P3, !PT ;  /* 0x00000025e1e17c10 */ /* 0x000fca0009ffe4ff */
[----:B------:R0:W-:Y:S04]  /*22ea0*/  STL [R1+0x79c], R225 ;  /* 0x00079ce101007387 */ /* 0x0001e80000100800 */
[----:B0-----:R-:W4:Y:S04]  /*22eb0*/  LDL.LU R225, [R1+0x74c] ;  /* 0x00074c0001e17983 */ /* 0x001f280000300800 */
[----:B------:R-:W4:Y:S04]  /*22ec0*/  LDL.LU R156, [R1+0x720] ;  /* 0x00072000019c7983 */ /* 0x000f280000300800 */
[----:B------:R-:W4:Y:S04]  /*22ed0*/  LDL.LU R152, [R1+0x744] ;  /* 0x0007440001987983 */ /* 0x000f280000300800 */
[----:B------:R-:W4:Y:S01]  /*22ee0*/  LDL.LU R20, [R1+0x718] ;  /* 0x0007180001147983 */ /* 0x000f220000300800 */
[----:B--2---:R-:W-:-:S05]  /*22ef0*/  IADD3 R190, P3, R190, UR18, RZ ;  /* 0x00000012bebe7c10 */ /* 0x004fca000ff7e0ff */
[----:B------:R0:W-:Y:S04]  /*22f00*/  STL [R1+0x770], R190 ;  /* 0x000770be01007387 */ /* 0x0001e80000100800 */
[----:B------:R-:W2:Y:S04]  /*22f10*/  LDL.LU R16, [R1+0x73c] ;  /* 0x00073c0001107983 */ /* 0x000ea80000300800 */
[----:B0-----:R-:W2:Y:S01]  /*22f20*/  LDL.LU R190, [R1+0x710] ;  /* 0x0007100001be7983 */ /* 0x001ea20000300800 */
[----:B---3--:R-:W-:Y:S02]  /*22f30*/  IADD3.X R214, R214, UR37, RZ, P4, !PT ;  /* 0x00000025d6d67c10 */ /* 0x008fe4000a7fe4ff */
[----:B------:R-:W-:-:S05]  /*22f40*/  IADD3 R12, P4, R12, UR18, RZ ;  /* 0x000000120c0c7c10 */ /* 0x000fca000ff9e0ff */
[----:B------:R0:W-:Y:S04]  /*22f50*/  STL [R1+0x768], R12 ;  /* 0x0007680c01007387 */ /* 0x0001e80000100800 */
[----:B------:R-:W-:Y:S01]  /*22f60*/  STL [R1+0x794], R214 ;  /* 0x000794d601007387 */ /* 0x000fe20000100800 */
[----:B------:R-:W-:-:S03]  /*22f70*/  IADD3.X R191, R191, UR37, RZ, P5, !PT ;  /* 0x00000025bfbf7c10 */ /* 0x000fc6000affe4ff */
[----:B0-----:R-:W3:Y:S04]  /*22f80*/  LDL.LU R12, [R1+0x734] ;  /* 0x00073400010c7983 */ /* 0x001ee80000300800 */
[----:B------:R0:W-:Y:S04]  /*22f90*/  STL [R1+0x78c], R191 ;  /* 0x00078cbf01007387 */ /* 0x0001e80000100800 */
[----:B0-----:R-:W3:Y:S01]  /*22fa0*/  LDL.LU R191, [R1+0x708] ;  /* 0x0007080001bf7983 */ /* 0x001ee20000300800 */
[----:B------:R-:W-:-:S05]  /*22fb0*/  IADD3 R201, P5, R201, UR18, RZ ;  /* 0x00000012c9c97c10 */ /* 0x000fca000ffbe0ff */
[----:B------:R0:W-:Y:S04]  /*22fc0*/  STL [R1+0x760], R201 ;  /* 0x000760c901007387 */ /* 0x0001e80000100800 */
[----:B0-----:R-:W3:Y:S01]  /*22fd0*/  LDL.LU R201, [R1+0x72c] ;  /* 0x00072c0001c97983 */ /* 0x001ee20000300800 */
[----:B----4-:R-:W-:-:S05]  /*22fe0*/  IADD3.X R209, R209, UR37, RZ, P6, !PT ;  /* 0x00000025d1d17c10 */ /* 0x010fca000b7fe4ff */
[----:B------:R0:W-:Y:S04]  /*22ff0*/  STL [R1+0x784], R209 ;  /* 0x000784d101007387 */ /* 0x0001e80000100800 */
[----:B0-----:R-:W4:Y:S01]  /*23000*/  LDL.LU R209, [R1+0x700] ;  /* 0x0007000001d17983 */ /* 0x001f220000300800 */
[----:B------:R-:W-:Y:S02]  /*23010*/  IADD3 R212, P6, R212, UR18, RZ ;  /* 0x00000012d4d47c10 */ /* 0x000fe4000ffde0ff */
[----:B------:R-:W-:Y:S02]  /*23020*/  IADD3.X R206, R206, UR37, RZ, P1, !PT ;  /* 0x00000025cece7c10 */ /* 0x000fe40008ffe4ff */
[----:B------:R-:W-:Y:S01]  /*23030*/  IADD3 R198, P1, R198, UR18, RZ ;  /* 0x00000012c6c67c10 */ /* 0x000fe2000ff3e0ff */
[----:B------:R-:W-:Y:S04]  /*23040*/  STL [R1+0x758], R212 ;  /* 0x000758d401007387 */ /* 0x000fe80000100800 */
[----:B------:R-:W-:Y:S04]  /*23050*/  STL [R1+0x77c], R206 ;  /* 0x00077cce01007387 */ /* 0x000fe80000100800 */
[----:B------:R-:W-:Y:S01]  /*23060*/  STL [R1+0x750], R198 ;  /* 0x000750c601007387 */ /* 0x000fe20000100800 */
[----:B------:R-:W-:-:S02]  /*23070*/  IADD3.X R188, R188, UR37, RZ, P2, !PT ;  /* 0x00000025bcbc7c10 */ /* 0x000fc400097fe4ff */
[----:B------:R-:W-:-:S03]  /*23080*/  IADD3 R184, P2, R184, UR18, RZ ;  /* 0x00000012b8b87c10 */ /* 0x000fc6000ff5e0ff */
[----:B------:R-:W-:Y:S01]  /*23090*/  STL [R1+0x774], R188 ;  /* 0x000774bc01007387 */ /* 0x000fe20000100800 */
[----:B------:R-:W-:-:S03]  /*230a0*/  IADD3.X R180, R180, UR37, RZ, P3, !PT ;  /* 0x00000025b4b47c10 */ /* 0x000fc60009ffe4ff */
[----:B------:R-:W-:Y:S01]  /*230b0*/  STL [R1+0x748], R184 ;  /* 0x000748b801007387 */ /* 0x000fe20000100800 */
[----:B------:R-:W-:-:S03]  /*230c0*/  IADD3 R176, P3, R176, UR18, RZ ;  /* 0x00000012b0b07c10 */ /* 0x000fc6000ff7e0ff */
[----:B------:R-:W-:Y:S01]  /*230d0*/  STL [R1+0x76c], R180 ;  /* 0x00076cb401007387 */ /* 0x000fe20000100800 */
[----:B------:R-:W-:-:S03]  /*230e0*/  IADD3.X R172, R172, UR37, RZ, P4, !PT ;  /* 0x00000025acac7c10 */ /* 0x000fc6000a7fe4ff */
[----:B------:R-:W-:Y:S01]  /*230f0*/  STL [R1+0x740], R176 ;  /* 0x000740b001007387 */ /* 0x000fe20000100800 */
[----:B------:R-:W-:Y:S02]  /*23100*/  IADD3.X R193, R193, UR37, RZ, P5, !PT ;  /* 0x00000025c1c17c10 */ /* 0x000fe4000affe4ff */
[----:B------:R-:W-:-:S03]  /*23110*/  IADD3 R168, P4, R168, UR18, RZ ;  /* 0x00000012a8a87c10 */ /* 0x000fc6000ff9e0ff */
[----:B------:R0:W-:Y:S01]  /*23120*/  STL [R1+0x75c], R193 ;  /* 0x00075cc101007387 */ /* 0x0001e20000100800 */
[----:B------:R-:W-:-:S03]  /*23130*/  IADD3 R164, P5, R164, UR18, RZ ;  /* 0x00000012a4a47c10 */ /* 0x000fc6000ffbe0ff */
[----:B------:R-:W-:Y:S04]  /*23140*/  STL [R1+0x764], R172 ;  /* 0x000764ac01007387 */ /* 0x000fe80000100800 */
[----:B0-----:R-:W4:Y:S04]  /*23150*/  LDL.LU R193, [R1+0x724] ;  /* 0x0007240001c17983 */ /* 0x001f280000300800 */
        /* <DEDUP_REMOVED lines=12> */
[----:B------:R-:W-:Y:S04]  /*23220*/  STL [R1+0x728], R160 ;  /* 0x000728a001007387 */ /* 0x000fe80000100800 */
[----:B------:R-:W-:Y:S04]  /*23230*/  STL [R1+0x720], R156 ;  /* 0x0007209c01007387 */ /* 0x000fe80000100800 */
[----:B------:R-:W-:Y:S04]  /*23240*/  STL [R1+0x744], R152 ;  /* 0x0007449801007387 */ /* 0x000fe80000100800 */
[----:B------:R-:W4:Y:S04]  /*23250*/  LDL.LU R214, [R1+0x6f0] ;  /* 0x0006f00001d67983 */ /* 0x000f280000300800 */
[----:B------:R-:W-:Y:S01]  /*23260*/  STL [R1+0x718], R20 ;  /* 0x0007181401007387 */ /* 0x000fe20000100800 */
[----:B--2---:R-:W-:-:S02]  /*23270*/  IADD3.X R16, R16, UR37, RZ, P3, !PT ;  /* 0x0000002510107c10 */ /* 0x004fc40009ffe4ff */
[----:B------:R-:W-:-:S03]  /*23280*/  IADD3 R190, P3, R190, UR18, RZ ;  /* 0x00000012bebe7c10 */ /* 0x000fc6000ff7e0ff */
[----:B------:R0:W-:Y:S04]  /*23290*/  STL [R1+0x73c], R16 ;  /* 0x00073c1001007387 */ /* 0x0001e80000100800 */
[----:B0-----:R-:W2:Y:S04]  /*232a0*/  LDL.LU R16, [R1+0x714] ;  /* 0x0007140001107983 */ /* 0x001ea80000300800 */
[----:B------:R0:W-:Y:S04]  /*232b0*/  STL [R1+0x710], R190 ;  /* 0x000710be01007387 */ /* 0x0001e80000100800 */
[----:B0-----:R-:W2:Y:S01]  /*232c0*/  LDL.LU R190, [R1+0x6e8] ;  /* 0x0006e80001be7983 */ /* 0x001ea20000300800 */
[----:B---3--:R-:W-:-:S02]  /*232d0*/  IADD3.X R12, R12, UR37, RZ, P4, !PT ;  /* 0x000000250c0c7c10 */ /* 0x008fc4000a7fe4ff */
[----:B------:R-:W-:-:S05]  /*232e0*/  IADD3 R191, P4, R191, UR18, RZ ;  /* 0x00000012bfbf7c10 */ /* 0x000fca000ff9e0ff */
[----:B------:R0:W-:Y:S04]  /*232f0*/  STL [R1+0x708], R191 ;  /* 0x000708bf01007387 */ /* 0x0001e80000100800 */
[----:B0-----:R-:W3:Y:S04]  /*23300*/  LDL.LU R191, [R1+0x70c] ;  /* 0x00070c0001bf7983 */ /* 0x001ee80000300800 */
[----:B------:R-:W-:Y:S01]  /*23310*/  STL [R1+0x734], R12 ;  /* 0x0007340c01007387 */ /* 0x000fe20000100800 */
        /* <DEDUP_REMOVED lines=24> */
[----:B------:R-:W-:-:S03]  /*234a0*/  IADD3.X R225, R225, UR37, RZ, P1, !PT ;  /* 0x00000025e1e17c10 */ /* 0x000fc60008ffe4ff */
[----:B------:R-:W4:Y:S04]  /*234b0*/  LDL.LU R152, [R1+0x6a0] ;  /* 0x0006a00001987983 */ /* 0x000f280000300800 */
[----:B------:R-:W4:Y:S04]  /*234c0*/  LDL.LU R20, [R1+0x6c4] ;  /* 0x0006c40001147983 */ /* 0x000f280000300800 */
[----:B------:R0:W-:Y:S04]  /*234d0*/  STL [R1+0x71c], R225 ;  /* 0x00071ce101007387 */ /* 0x0001e80000100800 */
[----:B------:R-:W4:Y:S01]  /*234e0*/  LDL.LU R12, [R1+0x698] ;  /* 0x00069800010c7983 */ /* 0x000f220000300800 */
[----:B------:R-:W-:-:S03]  /*234f0*/  IADD3 R214, P1, R214, UR18, RZ ;  /* 0x00000012d6d67c10 */ /* 0x000fc6000ff3e0ff */
[----:B0-----:R-:W4:Y:S01]  /*23500*/  LDL.LU R225, [R1+0x6bc] ;  /* 0x0006bc0001e17983 */ /* 0x001f220000300800 */
[----:B--2---:R-:W-:-:S05]  /*23510*/  IADD3.X R16, R16, UR37, RZ, P2, !PT ;  /* 0x0000002510107c10 */ /* 0x004fca00097fe4ff */
[----:B------:R0:W-:Y:S04]  /*23520*/  STL [R1+0x714], R16 ;  /* 0x0007141001007387 */ /* 0x0001e80000100800 */
[----:B------:R-:W-:Y:S01]  /*23530*/  STL [R1+0x6f0], R214 ;  /* 0x0006f0d601007387 */ /* 0x000fe20000100800 */
[----:B------:R-:W-:-:S03]  /*23540*/  IADD3 R190, P2, R190, UR18, RZ ;  /* 0x00000012bebe7c10 */ /* 0x000fc6000ff5e0ff */
[----:B0-----:R-:W2:Y:S04]  /*23550*/  LDL.LU R16, [R1+0x690] ;  /* 0x0006900001107983 */ /* 0x001ea80000300800 */
[----:B------:R0:W-:Y:S04]  /*23560*/  STL [R1+0x6e8], R190 ;  /* 0x0006e8be01007387 */ /* 0x0001e80000100800 */
[----:B0-----:R-:W2:Y:S01]  /*23570*/  LDL.LU R190, [R1+0x6b4] ;  /* 0x0006b40001be7983 */ /* 0x001ea20000300800 */
[----:B---3--:R-:W-:-:S05]  /*23580*/  IADD3.X R191, R191, UR37, RZ, P3, !PT ;  /* 0x00000025bfbf7c10 */ /* 0x008fca0009ffe4ff */
[----:B------:R0:W-:Y:S04]  /*23590*/  STL [R1+0x70c], R191 ;  /* 0x00070cbf01007387 */ /* 0x0001e80000100800 */
[----:B0-----:R-:W3:Y:S01]  /*235a0*/  LDL.LU R191, [R1+0x688] ;  /* 0x0006880001bf7983 */ /* 0x001ee20000300800 */
[----:B------:R-:W-:-:S05]  /*235b0*/  IADD3 R201, P3, R201, UR18, RZ ;  /* 0x00000012c9c97c10 */ /* 0x000fca000ff7e0ff */
[----:B------:R0:W-:Y:S01]  /*235c0*/  STL [R1+0x6e0], R201 ;  /* 0x0006e0c901007387 */ /* 0x0001e20000100800 */
[----:B------:R-:W-:Y:S02]  /*235d0*/  IADD3.X R212, R212, UR37, RZ, P4, !PT ;  /* 0x00000025d4d47c10 */ /* 0x000fe4000a7fe4ff */
[----:B------:R-:W-:Y:S02]  /*235e0*/  IADD3 R206, P4, R206, UR18, RZ ;  /* 0x00000012cece7c10 */ /* 0x000fe4000ff9e0ff */
[----:B------:R-:W-:Y:S01]  /*235f0*/  IADD3.X R198, R198, UR37, RZ, P5, !PT ;  /* 0x00000025c6c67c10 */ /* 0x000fe2000affe4ff */
[----:B0-----:R-:W3:Y:S04]  /*23600*/  LDL.LU R201, [R1+0x6ac] ;  /* 0x0006ac0001c97983 */ /* 0x001ee80000300800 */
[----:B------:R-:W-:Y:S04]  /*23610*/  STL [R1+0x704], R212 ;  /* 0x000704d401007387 */ /* 0x000fe80000100800 */
[----:B------:R-:W-:Y:S04]  /*23620*/  STL [R1+0x6d8], R206 ;  /* 0x0006d8ce01007387 */ /* 0x000fe80000100800 */
[----:B------:R-:W-:Y:S01]  /*23630*/  STL [R1+0x6fc], R198 ;  /* 0x0006fcc601007387 */ /* 0x000fe20000100800 */
[----:B----4-:R-:W-:-:S02]  /*23640*/  IADD3 R188, P5, R188, UR18, RZ ;  /* 0x00000012bcbc7c10 */ /* 0x010fc4000ffbe0ff */
[----:B------:R-:W-:-:S03]  /*23650*/  IADD3.X R184, R184, UR37, RZ, P6, !PT ;  /* 0x00000025b8b87c10 */ /* 0x000fc6000b7fe4ff */
[----:B------:R-:W-:Y:S01]  /*23660*/  STL [R1+0x6d0], R188 ;  /* 0x0006d0bc01007387 */ /* 0x000fe20000100800 */
[----:B------:R-:W-:-:S03]  /*23670*/  IADD3 R180, P6, R180, UR18, RZ ;  /* 0x00000012b4b47c10 */ /* 0x000fc6000ffde0ff */
[----:B------:R-:W-:Y:S01]  /*23680*/  STL [R1+0x6f4], R184 ;  /* 0x0006f4b801007387 */ /* 0x000fe20000100800 */
[----:B------:R-:W-:-:S03]  /*23690*/  IADD3.X R176, R176, UR37, RZ, P1, !PT ;  /* 0x00000025b0b07c10 */ /* 0x000fc60008ffe4ff */
[----:B------:R-:W-:Y:S01]  /*236a0*/  STL [R1+0x6c8], R180 ;  /* 0x0006c8b401007387 */ /* 0x000fe20000100800 */
[----:B------:R-:W-:Y:S02]  /*236b0*/  IADD3 R172, P1, R172, UR18, RZ ;  /* 0x00000012acac7c10 */ /* 0x000fe4000ff3e0ff */
[----:B------:R-:W-:Y:S02]  /*236c0*/  IADD3.X R168, R168, UR37, RZ, P2, !PT ;  /* 0x00000025a8a87c10 */ /* 0x000fe400097fe4ff */
[----:B------:R-:W-:Y:S01]  /*236d0*/  IADD3 R209, P2, R209, UR18, RZ ;  /* 0x00000012d1d17c10 */ /* 0x000fe2000ff5e0ff */
[----:B------:R-:W-:Y:S04]  /*236e0*/  STL [R1+0x6ec], R176 ;  /* 0x0006ecb001007387 */ /* 0x000fe80000100800 */
[----:B------:R0:W-:Y:S04]  /*236f0*/  STL [R1+0x6b8], R209 ;  /* 0x0006b8d101007387 */ /* 0x0001e80000100800 */
[----:B------:R-:W-:Y:S04]  /*23700*/  STL [R1+0x6c0], R172 ;  /* 0x0006c0ac01007387 */ /* 0x000fe80000100800 */
[----:B0-----:R-:W4:Y:S01]  /*23710*/  LDL.LU R209, [R1+0x680] ;  /* 0x0006800001d17983 */ /* 0x001f220000300800 */
[----:B------:R-:W-:-:S03]  /*23720*/  IADD3.X R164, R164, UR37, RZ, P3, !PT ;  /* 0x00000025a4a47c10 */ /* 0x000fc60009ffe4ff */
[----:B------:R-:W-:Y:S01]  /*23730*/  STL [R1+0x6e4], R168 ;  /* 0x0006e4a801007387 */ /* 0x000fe20000100800 */
[----:B------:R-:W-:Y:S02]  /*23740*/  IADD3 R193, P3, R193, UR18, RZ ;  /* 0x00000012c1c17c10 */ /* 0x000fe4000ff7e0ff */
[----:B------:R-:W-:-:S03]  /*23750*/  IADD3.X R160, R160, UR37, RZ, P4, !PT ;  /* 0x00000025a0a07c10 */ /* 0x000fc6000a7fe4ff */
[----:B------:R0:W-:Y:S04]  /*23760*/  STL [R1+0x6b0], R193 ;  /* 0x0006b0c101007387 */ /* 0x0001e80000100800 */
[----:B0-----:R-:W4:Y:S04]  /*23770*/  LDL.LU R193, [R1+0x6a4] ;  /* 0x0006a40001c17983 */ /* 0x001f280000300800 */
        /* <DEDUP_REMOVED lines=16> */
[----:B------:R0:W-:Y:S04]  /*23880*/  STL [R1+0x6bc], R225 ;  /* 0x0006bce101007387 */ /* 0x0001e80000100800 */
[----:B0-----:R-:W4:Y:S01]  /*23890*/  LDL.LU R225, [R1+0x694] ;  /* 0x0006940001e17983 */ /* 0x001f220000300800 */
[----:B--2---:R-:W-:-:S02]  /*238a0*/  IADD3 R16, P1, R16, UR18, RZ ;  /* 0x0000001210107c10 */ /* 0x004fc4000ff3e0ff */
[----:B------:R-:W-:-:S05]  /*238b0*/  IADD3.X R190, R190, UR37, RZ, P2, !PT ;  /* 0x00000025bebe7c10 */ /* 0x000fca00097fe4ff */
[----:B------:R0:W-:Y:S04]  /*238c0*/  STL [R1+0x6b4], R190 ;  /* 0x0006b4be01007387 */ /* 0x0001e80000100800 */
[----:B0-----:R-:W2:Y:S04]  /*238d0*/  LDL.LU R190, [R1+0x668] ;  /* 0x0006680001be7983 */ /* 0x001ea80000300800 */
[----:B------:R-:W-:Y:S01]  /*238e0*/  STL [R1+0x690], R16 ;  /* 0x0006901001007387 */ /* 0x000fe20000100800 */
[----:B---3--:R-:W-:-:S05]  /*238f0*/  IADD3 R191, P2, R191, UR18, RZ ;  /* 0x00000012bfbf7c10 */ /* 0x008fca000ff5e0ff */
[----:B------:R0:W-:Y:S04]  /*23900*/  STL [R1+0x688], R191 ;  /* 0x000688bf01007387 */ /* 0x0001e80000100800 */
[----:B0-----:R-:W3:Y:S04]  /*23910*/  LDL.LU R191, [R1+0x68c] ;  /* 0x00068c0001bf7983 */ /* 0x001ee80000300800 */
[----:B------:R-:W3:Y:S04]  /*23920*/  LDL.LU R212, [R1+0x660] ;  /* 0x0006600001d47983 */ /* 0x000ee80000300800 */
[----:B------:R-:W3:Y:S01]  /*23930*/  LDL.LU R206, [R1+0x684] ;  /* 0x0006840001ce7983 */ /* 0x000ee20000300800 */
[----:B------:R-:W-:-:S03]  /*23940*/  IADD3.X R201, R201, UR37, RZ, P3, !PT ;  /* 0x00000025c9c97c10 */ /* 0x000fc60009ffe4ff */
[----:B------:R-:W3:Y:S04]  /*23950*/  LDL.LU R198, [R1+0x438] ;  /* 0x0004380001c67983 */ /* 0x000ee80000300800 */
[----:B------:R0:W-:Y:S04]  /*23960*/  STL [R1+0x6ac], R201 ;  /* 0x0006acc901007387 */ /* 0x0001e80000100800 */
[----:B------:R-:W3:Y:S04]  /*23970*/  LDL.LU R188, [R1+0x67c] ;  /* 0x00067c0001bc7983 */ /* 0x000ee80000300800 */
[----:B------:R-:W3:Y:S04]  /*23980*/  LDL.LU R184, [R1+0x430] ;  /* 0x0004300001b87983 */ /* 0x000ee80000300800 */
[----:B------:R-:W3:Y:S04]  /*23990*/  LDL.LU R180, [R1+0x674] ;  /* 0x0006740001b47983 */ /* 0x000ee80000300800 */
[----:B------:R-:W3:Y:S04]  /*239a0*/  LDL.LU R176, [R1+0x428] ;  /* 0x0004280001b07983 */ /* 0x000ee80000300800 */
[----:B------:R-:W3:Y:S04]  /*239b0*/  LDL.LU R172, [R1+0x66c] ;  /* 0x00066c0001ac7983 */ /* 0x000ee80000300800 */
[----:B------:R-:W3:Y:S04]  /*239c0*/  LDL.LU R168, [R1+0x420] ;  /* 0x0004200001a87983 */ /* 0x000ee80000300800 */
        /* <DEDUP_REMOVED lines=12> */
[----:B------:R-:W-:-:S05]  /*23a90*/  IADD3 R217, P4, R217, UR18, RZ ;  /* 0x00000012d9d97c10 */ /* 0x000fca000ff9e0ff */
        /* <DEDUP_REMOVED lines=11> */
[----:B--2---:R-:W-:-:S05]  /*23b50*/  IADD3 R190, P6, R190, UR18, RZ ;  /* 0x00000012bebe7c10 */ /* 0x004fca000ffde0ff */
[----:B------:R0:W-:Y:S04]  /*23b60*/  STL [R1+0x668], R190 ;  /* 0x000668be01007387 */ /* 0x0001e80000100800 */
[----:B0-----:R-:W2:Y:S01]  /*23b70*/  LDL.LU R190, [R1+0x414] ;  /* 0x0004140001be7983 */ /* 0x001ea20000300800 */
[----:B---3--:R-:W-:Y:S02]  /*23b80*/  IADD3.X R191, R191, UR37, RZ, P1, !PT ;  /* 0x00000025bfbf7c10 */ /* 0x008fe40008ffe4ff */
[----:B------:R-:W-:-:S03]  /*23b90*/  IADD3 R212, P1, R212, UR18, RZ ;  /* 0x00000012d4d47c10 */ /* 0x000fc6000ff3e0ff */
[----:B------:R0:W-:Y:S01]  /*23ba0*/  STL [R1+0x68c], R191 ;  /* 0x00068cbf01007387 */ /* 0x0001e20000100800 */
[----:B------:R-:W-:Y:S02]  /*23bb0*/  IADD3.X R206, R206, UR37, RZ, P2, !PT ;  /* 0x00000025cece7c10 */ /* 0x000fe400097fe4ff */
[----:B------:R-:W-:Y:S01]  /*23bc0*/  IADD3 R198, P2, R198, UR18, RZ ;  /* 0x00000012c6c67c10 */ /* 0x000fe2000ff5e0ff */
[----:B0-----:R-:W3:Y:S01]  /*23bd0*/  LDL.LU R191, [R1+0x3e8] ;  /* 0x0003e80001bf7983 */ /* 0x001ee20000300800 */
        /* <DEDUP_REMOVED lines=11> */
[----:B------:R-:W-:-:S03]  /*23c90*/  IADD3.X R201, R201, UR37, RZ, P6, !PT ;  /* 0x00000025c9c97c10 */ /* 0x000fc6000b7fe4ff */
[----:B------:R-:W-:Y:S01]  /*23ca0*/  STL [R1+0x428], R176 ;  /* 0x000428b001007387 */ /* 0x000fe20000100800 */
[----:B------:R-:W-:-:S03]  /*23cb0*/  IADD3 R168, P5, R168, UR18, RZ ;  /* 0x00000012a8a87c10 */ /* 0x000fc6000ffbe0ff */
[----:B------:R0:W-:Y:S04]  /*23cc0*/  STL [R1+0x664], R201 ;  /* 0x000664c901007387 */ /* 0x0001e80000100800 */
[----:B------:R-:W-:Y:S04]  /*23cd0*/  STL [R1+0x66c], R172 ;  /* 0x00066cac01007387 */ /* 0x000fe80000100800 */
[----:B0-----:R-:W3:Y:S04]  /*23ce0*/  LDL.LU R201, [R1+0x40c] ;  /* 0x00040c0001c97983 */ /* 0x001ee80000300800 */
[----:B------:R-:W-:Y:S01]  /*23cf0*/  STL [R1+0x420], R168 ;  /* 0x000420a801007387 */ /* 0x000fe20000100800 */
[----:B----4-:R-:W-:-:S05]  /*23d00*/  IADD3.X R209, R209, UR37, RZ, P1, !PT ;  /* 0x00000025d1d17c10 */ /* 0x010fca0008ffe4ff */
[----:B------:R0:W-:Y:S04]  /*23d10*/  STL [R1+0x450], R209 ;  /* 0x000450d101007387 */ /* 0x0001e80000100800 */
[----:B0-----:R-:W4:Y:S01]  /*23d20*/  LDL.LU R209, [R1+0x3e0] ;  /* 0x0003e00001d17983 */ /* 0x001f220000300800 */
[----:B------:R-:W-:Y:S02]  /*23d30*/  IADD3 R164, P6, R164, UR18, RZ ;  /* 0x00000012a4a47c10 */ /* 0x000fe4000ffde0ff */
[----:B------:R-:W-:-:S03]  /*23d40*/  IADD3 R160, P1, R160, UR18, RZ ;  /* 0x00000012a0a07c10 */ /* 0x000fc6000ff3e0ff */
[----:B------:R-:W-:Y:S01]  /*23d50*/  STL [R1+0x418], R164 ;  /* 0x000418a401007387 */ /* 0x000fe20000100800 */
[----:B------:R-:W-:Y:S02]  /*23d60*/  IADD3.X R193, R193, UR37, RZ, P2, !PT ;  /* 0x00000025c1c17c10 */ /* 0x000fe400097fe4ff */
[----:B------:R-:W-:-:S03]  /*23d70*/  IADD3 R156, P2, R156, UR18, RZ ;  /* 0x000000129c9c7c10 */ /* 0x000fc6000ff5e0ff */
[----:B------:R0:W-:Y:S01]  /*23d80*/  STL [R1+0x434], R193 ;  /* 0x000434c101007387 */ /* 0x0001e20000100800 */
[----:B------:R-:W-:Y:S02]  /*23d90*/  IADD3.X R152, R152, UR37, RZ, P3, !PT ;  /* 0x0000002598987c10 */ /* 0x000fe40009ffe4ff */
[----:B------:R-:W-:Y:S01]  /*23da0*/  IADD3 R20, P3, R20, UR18, RZ ;  /* 0x0000001214147c10 */ /* 0x000fe2000ff7e0ff */
[----:B0-----:R-:W4:Y:S04]  /*23db0*/  LDL.LU R193, [R1+0x404] ;  /* 0x0004040001c17983 */ /* 0x001f280000300800 */
[----:B------:R-:W-:Y:S04]  /*23dc0*/  STL [R1+0x410], R160 ;  /* 0x000410a001007387 */ /* 0x000fe80000100800 */
[----:B------:R-:W-:Y:S01]  /*23dd0*/  STL [R1+0x408], R156 ;  /* 0x0004089c01007387 */ /* 0x000fe20000100800 */
[----:B------:R-:W-:-:S03]  /*23de0*/  IADD3.X R16, R16, UR37, RZ, P4, !PT ;  /* 0x0000002510107c10 */ /* 0x000fc6000a7fe4ff */
[----:B------:R-:W-:Y:S04]  /*23df0*/  STL [R1+0x42c], R152 ;  /* 0x00042c9801007387 */ /* 0x000fe80000100800 */
[----:B------:R-:W4:Y:S01]  /*23e00*/  LDL.LU R214, [R1+0x3d8] ;  /* 0x0003d80001d67983 */ /* 0x000f220000300800 */
[----:B------:R-:W-:-:S03]  /*23e10*/  IADD3 R217, P4, R217, UR18, RZ ;  /* 0x00000012d9d97c10 */ /* 0x000fc6000ff9e0ff */
[----:B------:R-:W-:Y:S04]  /*23e20*/  STL [R1+0x400], R20 ;  /* 0x0004001401007387 */ /* 0x000fe80000100800 */
[----:B------:R0:W-:Y:S04]  /*23e30*/  STL [R1+0x424], R16 ;  /* 0x0004241001007387 */ /* 0x0001e80000100800 */
[----:B0-----:R-:W4:Y:S04]  /*23e40*/  LDL.LU R16, [R1+0x3fc] ;  /* 0x0003fc0001107983 */ /* 0x001f280000300800 */
[----:B------:R0:W-:Y:S04]  /*23e50*/  STL [R1+0x3f8], R217 ;  /* 0x0003f8d901007387 */ /* 0x0001e80000100800 */
[----:B0-----:R-:W4:Y:S01]  /*23e60*/  LDL.LU R217, [R1+0x3d0] ;  /* 0x0003d00001d97983 */ /* 0x001f220000300800 */
[----:B------:R-:W-:-:S02]  /*23e70*/  IADD3.X R12, R12, UR37, RZ, P5, !PT ;  /* 0x000000250c0c7c10 */ /* 0x000fc4000affe4ff */
[----:B------:R-:W-:-:S05]  /*23e80*/  IADD3 R225, P5, R225, UR18, RZ ;  /* 0x00000012e1e17c10 */ /* 0x000fca000ffbe0ff */
[----:B------:R0:W-:Y:S04]  /*23e90*/  STL [R1+0x3f0], R225 ;  /* 0x0003f0e101007387 */ /* 0x0001e80000100800 */
[----:B0-----:R-:W4:Y:S04]  /*23ea0*/  LDL.LU R225, [R1+0x3f4] ;  /* 0x0003f40001e17983 */ /* 0x001f280000300800 */
[----:B------:R-:W-:Y:S01]  /*23eb0*/  STL [R1+0x41c], R12 ;  /* 0x00041c0c01007387 */ /* 0x000fe20000100800 */
[----:B--2---:R-:W-:-:S05]  /*23ec0*/  IADD3.X R190, R190, UR37, RZ, P6, !PT ;  /* 0x00000025bebe7c10 */ /* 0x004fca000b7fe4ff */
[----:B------:R0:W-:Y:S04]  /*23ed0*/  STL [R1+0x414], R190 ;  /* 0x000414be01007387 */ /* 0x0001e80000100800 */
[----:B0-----:R-:W2:Y:S04]  /*23ee0*/  LDL.LU R190, [R1+0x3c8] ;  /* 0x0003c80001be7983 */ /* 0x001ea80000300800 */
[----:B------:R-:W2:Y:S04]  /*23ef0*/  LDL.LU R212, [R1+0x3ec] ;  /* 0x0003ec0001d47983 */ /* 0x000ea80000300800 */
[----:B------:R-:W2:Y:S04]  /*23f00*/  LDL.LU R206, [R1+0x3c0] ;  /* 0x0003c00001ce7983 */ /* 0x000ea80000300800 */
[----:B------:R-:W2:Y:S01]  /*23f10*/  LDL.LU R198, [R1+0x3e4] ;  /* 0x0003e40001c67983 */ /* 0x000ea20000300800 */
[----:B---3--:R-:W-:-:S05]  /*23f20*/  IADD3 R191, P6, R191, UR18, RZ ;  /* 0x00000012bfbf7c10 */ /* 0x008fca000ffde0ff */
        /* <DEDUP_REMOVED lines=22> */
[----:B0-----:R-:W4:Y:S01]  /*24090*/  LDL.LU R193, [R1+0x3a4] ;  /* 0x0003a40001c17983 */ /* 0x001f220000300800 */
[----:B------:R-:W-:Y:S02]  /*240a0*/  IADD3 R214, P2, R214, UR18, RZ ;  /* 0x00000012d6d67c10 */ /* 0x000fe4000ff5e0ff */
        /* <DEDUP_REMOVED lines=10> */
[----:B--2---:R-:W-:Y:S02]  /*24150*/  IADD3 R190, P4, R190, UR18, RZ ;  /* 0x00000012bebe7c10 */ /* 0x004fe4000ff9e0ff */
[----:B------:R-:W-:-:S03]  /*24160*/  IADD3.X R212, R212, UR37, RZ, P5, !PT ;  /* 0x00000025d4d47c10 */ /* 0x000fc6000affe4ff */
[----:B------:R0:W-:Y:S01]  /*24170*/  STL [R1+0x3c8], R190 ;  /* 0x0003c8be01007387 */ /* 0x0001e20000100800 */
[----:B------:R-:W-:Y:S02]  /*24180*/  IADD3 R206, P5, R206, UR18, RZ ;  /* 0x00000012cece7c10 */ /* 0x000fe4000ffbe0ff */
[----:B------:R-:W-:Y:S01]  /*24190*/  IADD3.X R198, R198, UR37, RZ, P6, !PT ;  /* 0x00000025c6c67c10 */ /* 0x000fe2000b7fe4ff */
[----:B0-----:R-:W2:Y:S04]  /*241a0*/  LDL.LU R190, [R1+0x394] ;  /* 0x0003940001be7983 */ /* 0x001ea80000300800 */
[----:B------:R-:W-:Y:S04]  /*241b0*/  STL [R1+0x3ec], R212 ;  /* 0x0003ecd401007387 */ /* 0x000fe80000100800 */
[----:B------:R-:W-:Y:S04]  /*241c0*/  STL [R1+0x3c0], R206 ;  /* 0x0003c0ce01007387 */ /* 0x000fe80000100800 */
[----:B------:R-:W-:Y:S01]  /*241d0*/  STL [R1+0x3e4], R198 ;  /* 0x0003e4c601007387 */ /* 0x000fe20000100800 */
[----:B---3--:R-:W-:-:S02]  /*241e0*/  IADD3 R188, P6, R188, UR18, RZ ;  /* 0x00000012bcbc7c10 */ /* 0x008fc4000ffde0ff */
        /* <DEDUP_REMOVED lines=9> */
[----:B------:R-:W-:Y:S01]  /*24280*/  STL [R1+0x3d4], R176 ;  /* 0x0003d4b001007387 */ /* 0x000fe20000100800 */
[----:B------:R-:W-:-:S03]  /*24290*/  IADD3.X R164, R164, UR37, RZ, P4, !PT ;  /* 0x00000025a4a47c10 */ /* 0x000fc6000a7fe4ff */
[----:B------:R0:W-:Y:S04]  /*242a0*/  STL [R1+0x3a0], R191 ;  /* 0x0003a0bf01007387 */ /* 0x0001e80000100800 */
[----:B------:R-:W-:Y:S04]  /*242b0*/  STL [R1+0x3a8], R172 ;  /* 0x0003a8ac01007387 */ /* 0x000fe80000100800 */
[----:B0-----:R-:W3:Y:S04]  /*242c0*/  LDL.LU R191, [R1+0x368] ;  /* 0x0003680001bf7983 */ /* 0x001ee80000300800 */
[----:B------:R-:W-:Y:S01]  /*242d0*/  STL [R1+0x3cc], R168 ;  /* 0x0003cca801007387 */ /* 0x000fe20000100800 */
[----:B------:R-:W-:-:S05]  /*242e0*/  IADD3 R201, P4, R201, UR18, RZ ;  /* 0x00000012c9c97c10 */ /* 0x000fca000ff9e0ff */
[----:B------:R0:W-:Y:S01]  /*242f0*/  STL [R1+0x398], R201 ;  /* 0x000398c901007387 */ /* 0x0001e20000100800 */
[----:B------:R-:W-:-:S03]  /*24300*/  IADD3.X R160, R160, UR37, RZ, P5, !PT ;  /* 0x00000025a0a07c10 */ /* 0x000fc6000affe4ff */
[----:B0-----:R-:W3:Y:S04]  /*24310*/  LDL.LU R201, [R1+0x38c] ;  /* 0x00038c0001c97983 */ /* 0x001ee80000300800 */
[----:B------:R-:W-:Y:S01]  /*24320*/  STL [R1+0x3c4], R164 ;  /* 0x0003c4a401007387 */ /* 0x000fe20000100800 */
[----:B----4-:R-:W-:-:S05]  /*24330*/  IADD3 R209, P5, R209, UR18, RZ ;  /* 0x00000012d1d17c10 */ /* 0x010fca000ffbe0ff */
[----:B------:R0:W-:Y:S04]  /*24340*/  STL [R1+0x390], R209 ;  /* 0x000390d101007387 */ /* 0x0001e80000100800 */
[----:B0-----:R-:W4:Y:S01]  /*24350*/  LDL.LU R209, [R1+0x360] ;  /* 0x0003600001d17983 */ /* 0x001f220000300800 */
[----:B------:R-:W-:Y:S02]  /*24360*/  IADD3.X R156, R156, UR37, RZ, P6, !PT ;  /* 0x000000259c9c7c10 */ /* 0x000fe4000b7fe4ff */
[----:B------:R-:W-:Y:S01]  /*24370*/  IADD3 R152, P6, R152, UR18, RZ ;  /* 0x0000001298987c10 */ /* 0x000fe2000ffde0ff */
[----:B------:R-:W-:Y:S01]  /*24380*/  STL [R1+0x3bc], R160 ;  /* 0x0003bca001007387 */ /* 0x000fe20000100800 */
[----:B------:R-:W-:-:S03]  /*24390*/  IADD3.X R20, R20, UR37, RZ, P1, !PT ;  /* 0x0000002514147c10 */ /* 0x000fc60008ffe4ff */
[----:B------:R-:W-:Y:S04]  /*243a0*/  STL [R1+0x3b4], R156 ;  /* 0x0003b49c01007387 */ /* 0x000fe80000100800 */
[----:B------:R-:W-:Y:S04]  /*243b0*/  STL [R1+0x388], R152 ;  /* 0x0003889801007387 */ /* 0x000fe80000100800 */
[----:B------:R-:W4:Y:S01]  /*243c0*/  LDL.LU R214, [R1+0x384] ;  /* 0x0003840001d67983 */ /* 0x000f220000300800 */
[----:B------:R-:W-:-:S03]  /*243d0*/  IADD3 R12, P1, R12, UR18, RZ ;  /* 0x000000120c0c7c10 */ /* 0x000fc6000ff3e0ff */
[----:B------:R-:W-:Y:S01]  /*243e0*/  STL [R1+0x3ac], R20 ;  /* 0x0003ac1401007387 */ /* 0x000fe20000100800 */
        /* <DEDUP_REMOVED lines=20> */
[----:B------:R-:W2:Y:S04]  /*24530*/  LDL.LU R180, [R1+0x35c] ;  /* 0x00035c0001b47983 */ /* 0x000ea80000300800 */
[----:B------:R-:W2:Y:S04]  /*24540*/  LDL.LU R176, [R1+0x330] ;  /* 0x0003300001b07983 */ /* 0x000ea80000300800 */
[----:B------:R-:W2:Y:S04]  /*24550*/  LDL.LU R172, [R1+0x354] ;  /* 0x0003540001ac7983 */ /* 0x000ea80000300800 */
[----:B------:R-:W2:Y:S04]  /*24560*/  LDL.LU R168, [R1+0x328] ;  /* 0x0003280001a87983 */ /* 0x000ea80000300800 */
        /* <DEDUP_REMOVED lines=33> */
[----:B------:R-:W-:Y:S04]  /*24780*/  STL [R1+0x348], R212 ;  /* 0x000348d401007387 */ /* 0x000fe80000100800 */
[----:B------:R-:W-:Y:S04]  /*24790*/  STL [R1+0x36c], R206 ;  /* 0x00036cce01007387 */ /* 0x000fe80000100800 */
[----:B------:R-:W-:Y:S01]  /*247a0*/  STL [R1+0x340], R198 ;  /* 0x000340c601007387 */ /* 0x000fe20000100800 */
[----:B--2---:R-:W-:-:S02]  /*247b0*/  IADD3.X R188, R188, UR37, RZ, P4, !PT ;  /* 0x00000025bcbc7c10 */ /* 0x004fc4000a7fe4ff */
        /* <DEDUP_REMOVED lines=8> */
[----:B------:R-:W-:Y:S02]  /*24840*/  IADD3 R168, P6, R168, UR18, RZ ;  /* 0x00000012a8a87c10 */ /* 0x000fe4000ffde0ff */
[----:B------:R-:W-:-:S05]  /*24850*/  IADD3.X R190, R190, UR37, RZ, P1, !PT ;  /* 0x00000025bebe7c10 */ /* 0x000fca0008ffe4ff */
[----:B------:R0:W-:Y:S01]  /*24860*/  STL [R1+0x34c], R190 ;  /* 0x00034cbe01007387 */ /* 0x0001e20000100800 */
[----:B------:R-:W-:-:S03]  /*24870*/  IADD3 R164, P1, R164, UR18, RZ ;  /* 0x00000012a4a47c10 */ /* 0x000fc6000ff3e0ff */
[----:B------:R-:W-:Y:S04]  /*24880*/  STL [R1+0x354], R172 ;  /* 0x000354ac01007387 */ /* 0x000fe80000100800 */
[----:B0-----:R-:W2:Y:S04]  /*24890*/  LDL.LU R190, [R1+0x314] ;  /* 0x0003140001be7983 */ /* 0x001ea80000300800 */
[----:B------:R-:W-:Y:S01]  /*248a0*/  STL [R1+0x328], R168 ;  /* 0x000328a801007387 */ /* 0x000fe20000100800 */
        /* <DEDUP_REMOVED lines=12> */
[----:B------:R-:W-:Y:S04]  /*24970*/  STL [R1+0x310], R156 ;  /* 0x0003109c01007387 */ /* 0x000fe80000100800 */
[----:B------:R-:W-:Y:S04]  /*24980*/  STL [R1+0x334], R152 ;  /* 0x0003349801007387 */ /* 0x000fe80000100800 */
[----:B------:R-:W3:Y:S04]  /*24990*/  LDL.LU R212, [R1+0x2e0] ;  /* 0x0002e00001d47983 */ /* 0x000ee80000300800 */
[----:B------:R0:W-:Y:S04]  /*249a0*/  STL [R1+0x308], R20 ;  /* 0x0003081401007387 */ /* 0x0001e80000100800 */
[----:B0-----:R-:W3:Y:S01]  /*249b0*/  LDL.LU R20, [R1+0x304] ;  /* 0x0003040001147983 */ /* 0x001ee20000300800 */
[----:B----4-:R-:W-:-:S02]  /*249c0*/  IADD3.X R16, R16, UR37, RZ, P5, !PT ;  /* 0x0000002510107c10 */ /* 0x010fc4000affe4ff */
[----:B------:R-:W-:-:S03]  /*249d0*/  IADD3 R209, P5, R209, UR18, RZ ;  /* 0x00000012d1d17c10 */ /* 0x000fc6000ffbe0ff */
[----:B------:R-:W-:Y:S04]  /*249e0*/  STL [R1+0x32c], R16 ;  /* 0x00032c1001007387 */ /* 0x000fe80000100800 */
[----:B------:R0:W-:Y:S04]  /*249f0*/  STL [R1+0x300], R209 ;  /* 0x000300d101007387 */ /* 0x0001e80000100800 */
[----:B0-----:R-:W4:Y:S01]  /*24a00*/  LDL.LU R209, [R1+0x2d8] ;  /* 0x0002d80001d17983 */ /* 0x001f220000300800 */
[----:B------:R-:W-:-:S05]  /*24a10*/  IADD3.X R12, R12, UR37, RZ, P6, !PT ;  /* 0x000000250c0c7c10 */ /* 0x000fca000b7fe4ff */
[----:B------:R0:W-:Y:S01]  /*24a20*/  STL [R1+0x324], R12 ;  /* 0x0003240c01007387 */ /* 0x0001e20000100800 */
[----:B------:R-:W-:-:S03]  /*24a30*/  IADD3 R193, P6, R193, UR18, RZ ;  /* 0x00000012c1c17c10 */ /* 0x000fc6000ffde0ff */
[----:B0-----:R-:W4:Y:S01]  /*24a40*/  LDL.LU R12, [R1+0x2fc] ;  /* 0x0002fc00010c7983 */ /* 0x001f220000300800 */
[----:B------:R-:W-:-:S05]  /*24a50*/  IADD3.X R217, R217, UR37, RZ, P1, !PT ;  /* 0x00000025d9d97c10 */ /* 0x000fca0008ffe4ff */
[----:B------:R0:W-:Y:S04]  /*24a60*/  STL [R1+0x31c], R217 ;  /* 0x00031cd901007387 */ /* 0x0001e80000100800 */
        /* <DEDUP_REMOVED lines=8> */
[----:B------:R-:W4:Y:S04]  /*24af0*/  LDL.LU R180, [R1+0x2e4] ;  /* 0x0002e40001b47983 */ /* 0x000f280000300800 */
[----:B------:R-:W4:Y:S04]  /*24b00*/  LDL.LU R176, [R1+0x2b8] ;  /* 0x0002b80001b07983 */ /* 0x000f280000300800 */
[----:B------:R-:W4:Y:S04]  /*24b10*/  LDL.LU R172, [R1+0x2dc] ;  /* 0x0002dc0001ac7983 */ /* 0x000f280000300800 */
[----:B-1----:R-:W4:Y:S04]  /*24b20*/  LDL.LU R193, [R1+0x2b0] ;  /* 0x0002b00001c17983 */ /* 0x002f280000300800 */
        /* <DEDUP_REMOVED lines=15> */
[----:B0-----:R-:W3:Y:S01]  /*24c20*/  LDL.LU R201, [R1+0x288] ;  /* 0x0002880001c97983 */ /* 0x001ee20000300800 */
[----:B------:R-:W-:-:S02]  /*24c30*/  IADD3 R212, P3, R212, UR18, RZ ;  /* 0x00000012d4d47c10 */ /* 0x000fc4000ff7e0ff */
[----:B------:R-:W-:-:S05]  /*24c40*/  IADD3.X R20, R20, UR37, RZ, P4, !PT ;  /* 0x0000002514147c10 */ /* 0x000fca000a7fe4ff */
[----:B------:R0:W-:Y:S04]  /*24c50*/  STL [R1+0x304], R20 ;  /* 0x0003041401007387 */ /* 0x0001e80000100800 */
[----:B------:R-:W-:Y:S04]  /*24c60*/  STL [R1+0x2e0], R212 ;  /* 0x0002e0d401007387 */ /* 0x000fe80000100800 */
[----:B0-----:R-:W3:Y:S01]  /*24c70*/  LDL.LU R20, [R1+0x2ac] ;  /* 0x0002ac0001147983 */ /* 0x001ee20000300800 */
[----:B----4-:R-:W-:-:S05]  /*24c80*/  IADD3 R209, P4, R209, UR18, RZ ;  /* 0x00000012d1d17c10 */ /* 0x010fca000ff9e0ff */
        /* <DEDUP_REMOVED lines=23> */
[----:B------:R-:W-:Y:S01]  /*24e00*/  STL [R1+0x2b8], R176 ;  /* 0x0002b8b001007387 */ /* 0x000fe20000100800 */
[----:B------:R-:W-:-:S03]  /*24e10*/  IADD3 R168, P4, R168, UR18, RZ ;  /* 0x00000012a8a87c10 */ /* 0x000fc6000ff9e0ff */
[----:B0-----:R-:W4:Y:S04]  /*24e20*/  LDL.LU R193, [R1+0x29c] ;  /* 0x00029c0001c17983 */ /* 0x001f280000300800 */
[----:B------:R-:W-:Y:S04]  /*24e30*/  STL [R1+0x2dc], R172 ;  /* 0x0002dcac01007387 */ /* 0x000fe80000100800 */
[----:B------:R0:W-:Y:S04]  /*24e40*/  STL [R1+0x2d4], R225 ;  /* 0x0002d4e101007387 */ /* 0x0001e80000100800 */
[----:B0-----:R-:W4:Y:S01]  /*24e50*/  LDL.LU R225, [R1+0x270] ;  /* 0x0002700001e17983 */ /* 0x001f220000300800 */
[----:B--2---:R-:W-:-:S02]  /*24e60*/  IADD3.X R190, R190, UR37, RZ, P5, !PT ;  /* 0x00000025bebe7c10 */ /* 0x004fc4000affe4ff */
[----:B------:R-:W-:-:S03]  /*24e70*/  IADD3 R164, P5, R164, UR18, RZ ;  /* 0x00000012a4a47c10 */ /* 0x000fc6000ffbe0ff */
[----:B------:R0:W-:Y:S04]  /*24e80*/  STL [R1+0x2cc], R190 ;  /* 0x0002ccbe01007387 */ /* 0x0001e80000100800 */
        /* <DEDUP_REMOVED lines=8> */
[----:B------:R-:W-:Y:S01]  /*24f10*/  STL [R1+0x2a0], R164 ;  /* 0x0002a0a401007387 */ /* 0x000fe20000100800 */
[----:B------:R-:W-:-:S03]  /*24f20*/  IADD3.X R16, R16, UR37, RZ, P2, !PT ;  /* 0x0000002510107c10 */ /* 0x000fc600097fe4ff */
[----:B------:R-:W-:Y:S01]  /*24f30*/  STL [R1+0x298], R160 ;  /* 0x000298a001007387 */ /* 0x000fe20000100800 */
[----:B------:R-:W-:-:S03]  /*24f40*/  IADD3 R201, P2, R201, UR18, RZ ;  /* 0x00000012c9c97c10 */ /* 0x000fc6000ff5e0ff */
[----:B------:R-:W-:Y:S04]  /*24f50*/  STL [R1+0x2bc], R156 ;  /* 0x0002bc9c01007387 */ /* 0x000fe80000100800 */
[----:B------:R-:W3:Y:S04]  /*24f60*/  LDL.LU R212, [R1+0x28c] ;  /* 0x00028c0001d47983 */ /* 0x000ee80000300800 */
[----:B------:R-:W-:Y:S04]  /*24f70*/  STL [R1+0x290], R152 ;  /* 0x0002909801007387 */ /* 0x000fe80000100800 */
[----:B------:R0:W-:Y:S04]  /*24f80*/  STL [R1+0x2b4], R16 ;  /* 0x0002b41001007387 */ /* 0x0001e80000100800 */
[----:B0-----:R-:W3:Y:S04]  /*24f90*/  LDL.LU R16, [R1+0x260] ;  /* 0x0002600001107983 */ /* 0x001ee80000300800 */
[----:B------:R0:W-:Y:S01]  /*24fa0*/  STL [R1+0x288], R201 ;  /* 0x000288c901007387 */ /* 0x0001e20000100800 */
[----:B------:R-:W-:-:S03]  /*24fb0*/  IADD3.X R20, R20, UR37, RZ, P3, !PT ;  /* 0x0000002514147c10 */ /* 0x000fc60009ffe4ff */
[----:B0-----:R-:W3:Y:S01]  /*24fc0*/  LDL.LU R201, [R1+0x284] ;  /* 0x0002840001c97983 */ /* 0x001ee20000300800 */
[----:B----4-:R-:W-:-:S05]  /*24fd0*/  IADD3 R209, P3, R209, UR18, RZ ;  /* 0x00000012d1d17c10 */ /* 0x010fca000ff7e0ff */
[----:B------:R0:W-:Y:S04]  /*24fe0*/  STL [R1+0x280], R209 ;  /* 0x000280d101007387 */ /* 0x0001e80000100800 */
[----:B0-----:R-:W4:Y:S04]  /*24ff0*/  LDL.LU R209, [R1+0x258] ;  /* 0x0002580001d17983 */ /* 0x001f280000300800 */
[----:B------:R-:W-:Y:S01]  /*25000*/  STL [R1+0x2ac], R20 ;  /* 0x0002ac1401007387 */ /* 0x000fe20000100800 */
        /* <DEDUP_REMOVED lines=12> */
[----:B0-----:R-:W4:Y:S01]  /*250d0*/  LDL.LU R217, [R1+0x25c] ;  /* 0x00025c0001d97983 */ /* 0x001f220000300800 */
[----:B------:R-:W-:-:S05]  /*250e0*/  IADD3.X R193, R193, UR37, RZ, P5, !PT ;  /* 0x00000025c1c17c10 */ /* 0x000fca000affe4ff */
[----:B------:R0:W-:Y:S04]  /*250f0*/  STL [R1+0x29c], R193 ;  /* 0x00029cc101007387 */ /* 0x0001e80000100800 */
[----:B0-----:R-:W4:Y:S01]  /*25100*/  LDL.LU R193, [R1+0x230] ;  /* 0x0002300001c17983 */ /* 0x001f220000300800 */
[----:B------:R-:W-:-:S03]  /*25110*/  IADD3 R225, P5, R225, UR18, RZ ;  /* 0x00000012e1e17c10 */ /* 0x000fc6000ffbe0ff */
[----:B------:R-:W4:Y:S04]  /*25120*/  LDL.LU R168, [R1+0x254] ;  /* 0x0002540001a87983 */ /* 0x000f280000300800 */
[----:B------:R0:W-:Y:S04]  /*25130*/  STL [R1+0x270], R225 ;  /* 0x000270e101007387 */ /* 0x0001e80000100800 */
[----:B0-----:R-:W4:Y:S04]  /*25140*/  LDL.LU R225, [R1+0x228] ;  /* 0x0002280001e17983 */ /* 0x001f280000300800 */
[----:B------:R-:W4:Y:S01]  /*25150*/  LDL.LU R164, [R1+0x24c] ;  /* 0x00024c0001a47983 */ /* 0x000f220000300800 */
        /* <DEDUP_REMOVED lines=9> */
[----:B0-----:R-:W3:Y:S01]  /*251f0*/  LDL.LU R191, [R1+0x234] ;  /* 0x0002340001bf7983 */ /* 0x001ee20000300800 */
[----:B------:R-:W-:Y:S02]  /*25200*/  IADD3.X R212, R212, UR37, RZ, P1, !PT ;  /* 0x00000025d4d47c10 */ /* 0x000fe40008ffe4ff */
        /* <DEDUP_REMOVED lines=24> */
[----:B------:R-:W-:Y:S02]  /*25390*/  IADD3 R172, P6, R172, UR18, RZ ;  /* 0x00000012acac7c10 */ /* 0x000fe4000ffde0ff */
[----:B------:R-:W-:-:S05]  /*253a0*/  IADD3.X R217, R217, UR37, RZ, P1, !PT ;  /* 0x00000025d9d97c10 */ /* 0x000fca0008ffe4ff */
[----:B------:R0:W-:Y:S04]  /*253b0*/  STL [R1+0x25c], R217 ;  /* 0x00025cd901007387 */ /* 0x0001e80000100800 */
[----:B------:R-:W-:Y:S04]  /*253c0*/  STL [R1+0x264], R176 ;  /* 0x000264b001007387 */ /* 0x000fe80000100800 */
[----:B0-----:R-:W4:Y:S04]  /*253d0*/  LDL.LU R217, [R1+0x1f8] ;  /* 0x0001f80001d97983 */ /* 0x001f280000300800 */
[----:B------:R-:W-:Y:S01]  /*253e0*/  STL [R1+0x238], R172 ;  /* 0x000238ac01007387 */ /* 0x000fe20000100800 */
[----:B------:R-:W-:-:S02]  /*253f0*/  IADD3 R193, P1, R193, UR18, RZ ;  /* 0x00000012c1c17c10 */ /* 0x000fc4000ff3e0ff */
[----:B------:R-:W-:-:S03]  /*25400*/  IADD3.X R168, R168, UR37, RZ, P2, !PT ;  /* 0x00000025a8a87c10 */ /* 0x000fc600097fe4ff */
[----:B------:R0:W-:Y:S04]  /*25410*/  STL [R1+0x230], R193 ;  /* 0x000230c101007387 */ /* 0x0001e80000100800 */
[----:B0-----:R-:W4:Y:S01]  /*25420*/  LDL.LU R193, [R1+0x21c] ;  /* 0x00021c0001c17983 */ /* 0x001f220000300800 */
[----:B------:R-:W-:Y:S02]  /*25430*/  IADD3 R225, P2, R225, UR18, RZ ;  /* 0x00000012e1e17c10 */ /* 0x000fe4000ff5e0ff */
        /* <DEDUP_REMOVED lines=12> */
[----:B------:R-:W-:Y:S04]  /*25500*/  STL [R1+0x218], R156 ;  /* 0x0002189c01007387 */ /* 0x000fe80000100800 */
[----:B------:R-:W2:Y:S01]  /*25510*/  LDL.LU R212, [R1+0x1e8] ;  /* 0x0001e80001d47983 */ /* 0x000ea20000300800 */
[----:B---3--:R-:W-:-:S03]  /*25520*/  IADD3 R20, P5, R20, UR18, RZ ;  /* 0x0000001214147c10 */ /* 0x008fc6000ffbe0ff */
[----:B------:R-:W-:Y:S01]  /*25530*/  STL [R1+0x23c], R152 ;  /* 0x00023c9801007387 */ /* 0x000fe20000100800 */
[----:B------:R-:W-:-:S03]  /*25540*/  IADD3.X R191, R191, UR37, RZ, P6, !PT ;  /* 0x00000025bfbf7c10 */ /* 0x000fc6000b7fe4ff */
        /* <DEDUP_REMOVED lines=16> */
[----:B------:R-:W-:Y:S04]  /*25650*/  STL [R1+0x224], R12 ;  /* 0x0002240c01007387 */ /* 0x000fe80000100800 */
[----:B------:R-:W4:Y:S04]  /*25660*/  LDL.LU R184, [R1+0x1c8] ;  /* 0x0001c80001b87983 */ /* 0x000f280000300800 */
[----:B------:R-:W4:Y:S04]  /*25670*/  LDL.LU R180, [R1+0x1ec] ;  /* 0x0001ec0001b47983 */ /* 0x000f280000300800 */
[----:B------:R-:W4:Y:S04]  /*25680*/  LDL.LU R176, [R1+0x1c0] ;  /* 0x0001c00001b07983 */ /* 0x000f280000300800 */
        /* <DEDUP_REMOVED lines=8> */
[----:B------:R-:W-:Y:S04]  /*25710*/  STL [R1+0x21c], R193 ;  /* 0x00021cc101007387 */ /* 0x000fe80000100800 */
[----:B------:R-:W4:Y:S01]  /*25720*/  LDL.LU R164, [R1+0x1a8] ;  /* 0x0001a80001a47983 */ /* 0x000f220000300800 */
        /* <DEDUP_REMOVED lines=9> */
[----:B0-----:R-:W2:Y:S01]  /*257c0*/  LDL.LU R190, [R1+0x190] ;  /* 0x0001900001be7983 */ /* 0x001ea20000300800 */
[----:B------:R-:W-:Y:S02]  /*257d0*/  IADD3 R212, P4, R212, UR18, RZ ;  /* 0x00000012d4d47c10 */ /* 0x000fe4000ff9e0ff */
[----:B---3--:R-:W-:-:S05]  /*257e0*/  IADD3.X R20, R20, UR37, RZ, P5, !PT ;  /* 0x0000002514147c10 */ /* 0x008fca000affe4ff */
[----:B------:R0:W-:Y:S04]  /*257f0*/  STL [R1+0x20c], R20 ;  /* 0x00020c1401007387 */ /* 0x0001e80000100800 */
[----:B------:R-:W-:Y:S01]  /*25800*/  STL [R1+0x1e8], R212 ;  /* 0x0001e8d401007387 */ /* 0x000fe20000100800 */
[----:B------:R-:W-:-:S03]  /*25810*/  IADD3 R191, P5, R191, UR18, RZ ;  /* 0x00000012bfbf7c10 */ /* 0x000fc6000ffbe0ff */
[----:B0-----:R-:W3:Y:S04]  /*25820*/  LDL.LU R20, [R1+0x1b4] ;  /* 0x0001b40001147983 */ /* 0x001ee80000300800 */
[----:B------:R0:W-:Y:S04]  /*25830*/  STL [R1+0x1e0], R191 ;  /* 0x0001e0bf01007387 */ /* 0x0001e80000100800 */
[----:B0-----:R-:W3:Y:S01]  /*25840*/  LDL.LU R191, [R1+0x188] ;  /* 0x0001880001bf7983 */ /* 0x001ee20000300800 */
[----:B------:R-:W-:-:S05]  /*25850*/  IADD3.X R201, R201, UR37, RZ, P6, !PT ;  /* 0x00000025c9c97c10 */ /* 0x000fca000b7fe4ff */
[----:B------:R0:W-:Y:S04]  /*25860*/  STL [R1+0x204], R201 ;  /* 0x000204c901007387 */ /* 0x0001e80000100800 */
[----:B0-----:R-:W3:Y:S01]  /*25870*/  LDL.LU R201, [R1+0x1ac] ;  /* 0x0001ac0001c97983 */ /* 0x001ee20000300800 */
[----:B----4-:R-:W-:-:S05]  /*25880*/  IADD3 R209, P6, R209, UR18, RZ ;  /* 0x00000012d1d17c10 */ /* 0x010fca000ffde0ff */
[----:B------:R0:W-:Y:S04]  /*25890*/  STL [R1+0x1d8], R209 ;  /* 0x0001d8d101007387 */ /* 0x0001e80000100800 */
[----:B0-----:R-:W4:Y:S01]  /*258a0*/  LDL.LU R209, [R1+0x180] ;  /* 0x0001800001d17983 */ /* 0x001f220000300800 */
[----:B------:R-:W-:Y:S02]  /*258b0*/  IADD3.X R206, R206, UR37, RZ, P1, !PT ;  /* 0x00000025cece7c10 */ /* 0x000fe40008ffe4ff */
[----:B------:R-:W-:Y:S02]  /*258c0*/  IADD3 R198, P1, R198, UR18, RZ ;  /* 0x00000012c6c67c10 */ /* 0x000fe4000ff3e0ff */
[----:B------:R-:W-:Y:S01]  /*258d0*/  IADD3.X R188, R188, UR37, RZ, P2, !PT ;  /* 0x00000025bcbc7c10 */ /* 0x000fe200097fe4ff */
        /* <DEDUP_REMOVED lines=12> */
[----:B0-----:R-:W4:Y:S04]  /*259a0*/  LDL.LU R16, [R1+0x1a4] ;  /* 0x0001a40001107983 */ /* 0x001f280000300800 */
[----:B------:R-:W-:Y:S01]  /*259b0*/  STL [R1+0x1e4], R172 ;  /* 0x0001e4ac01007387 */ /* 0x000fe20000100800 */
[----:B------:R-:W-:-:S02]  /*259c0*/  IADD3.X R217, R217, UR37, RZ, P5, !PT ;  /* 0x00000025d9d97c10 */ /* 0x000fc4000affe4ff */
[----:B------:R-:W-:-:S03]  /*259d0*/  IADD3 R168, P5, R168, UR18, RZ ;  /* 0x00000012a8a87c10 */ /* 0x000fc6000ffbe0ff */
[----:B------:R0:W-:Y:S01]  /*259e0*/  STL [R1+0x1dc], R217 ;  /* 0x0001dcd901007387 */ /* 0x0001e20000100800 */
[----:B------:R-:W-:-:S03]  /*259f0*/  IADD3.X R12, R12, UR37, RZ, P6, !PT ;  /* 0x000000250c0c7c10 */ /* 0x000fc6000b7fe4ff */
[----:B0-----:R-:W4:Y:S04]  /*25a00*/  LDL.LU R217, [R1+0x178] ;  /* 0x0001780001d97983 */ /* 0x001f280000300800 */
[----:B------:R0:W-:Y:S01]  /*25a10*/  STL [R1+0x1d4], R12 ;  /* 0x0001d40c01007387 */ /* 0x0001e20000100800 */
[----:B------:R-:W-:-:S03]  /*25a20*/  IADD3 R164, P6, R164, UR18, RZ ;  /* 0x00000012a4a47c10 */ /* 0x000fc6000ffde0ff */
[----:B0-----:R-:W4:Y:S04]  /*25a30*/  LDL.LU R12, [R1+0x19c] ;  /* 0x00019c00010c7983 */ /* 0x001f280000300800 */
        /* <DEDUP_REMOVED lines=35> */
[----:B0-----:R-:W4:Y:S04]  /*25c70*/  LDL.LU R209, [R1+0x164] ;  /* 0x0001640001d17983 */ /* 0x001f280000300800 */
[----:B------:R-:W4:Y:S04]  /*25c80*/  LDL.LU R168, [R1+0x138] ;  /* 0x0001380001a87983 */ /* 0x000f280000300800 */
[----:B------:R-:W4:Y:S01]  /*25c90*/  LDL.LU R164, [R1+0x130] ;  /* 0x0001300001a47983 */ /* 0x000f220000300800 */
[----:B------:R-:W-:-:S05]  /*25ca0*/  IADD3.X R16, R16, UR37, RZ, P6, !PT ;  /* 0x0000002510107c10 */ /* 0x000fca000b7fe4ff */
[----:B------:R-:W-:Y:S01]  /*25cb0*/  STL [R1+0x1a4], R16 ;  /* 0x0001a41001007387 */ /* 0x000fe20000100800 */
[----:B------:R-:W-:-:S05]  /*25cc0*/  IADD3 R217, P6, R217, UR18, RZ ;  /* 0x00000012d9d97c10 */ /* 0x000fca000ffde0ff */
[----:B------:R0:W-:Y:S01]  /*25cd0*/  STL [R1+0x178], R217 ;  /* 0x000178d901007387 */ /* 0x0001e20000100800 */
[----:B------:R-:W-:-:S03]  /*25ce0*/  IADD3.X R12, R12, UR37, RZ, P1, !PT ;  /* 0x000000250c0c7c10 */ /* 0x000fc60008ffe4ff */
[----:B0-----:R-:W4:Y:S04]  /*25cf0*/  LDL.LU R217, [R1+0x154] ;  /* 0x0001540001d97983 */ /* 0x001f280000300800 */
[----:B------:R-:W4:Y:S04]  /*25d00*/  LDL.LU R160, [R1+0x128] ;  /* 0x0001280001a07983 */ /* 0x000f280000300800 */
[----:B------:R-:W4:Y:S04]  /*25d10*/  LDL.LU R156, [R1+0x14c] ;  /* 0x00014c00019c7983 */ /* 0x000f280000300800 */
[----:B------:R0:W-:Y:S04]  /*25d20*/  STL [R1+0x19c], R12 ;  /* 0x00019c0c01007387 */ /* 0x0001e80000100800 */
[----:B------:R-:W4:Y:S04]  /*25d30*/  LDL.LU R152, [R1+0x144] ;  /* 0x0001440001987983 */ /* 0x000f280000300800 */
[----:B------:R-:W4:Y:S04]  /*25d40*/  LDL.LU R20, [R1+0x118] ;  /* 0x0001180001147983 */ /* 0x000f280000300800 */
[----:B------:R-:W4:Y:S01]  /*25d50*/  LDL.LU R16, [R1+0x13c] ;  /* 0x00013c0001107983 */ /* 0x000f220000300800 */
[----:B------:R-:W-:-:S05]  /*25d60*/  IADD3 R225, P1, R225, UR18, RZ ;  /* 0x00000012e1e17c10 */ /* 0x000fca000ff3e0ff */
[----:B------:R1:W-:Y:S04]  /*25d70*/  STL [R1+0x170], R225 ;  /* 0x000170e101007387 */ /* 0x0003e80000100800 */
[----:B0-----:R-:W4:Y:S04]  /*25d80*/  LDL.LU R12, [R1+0x110] ;  /* 0x00011000010c7983 */ /* 0x001f280000300800 */
[----:B-1----:R-:W4:Y:S01]  /*25d90*/  LDL.LU R225, [R1+0x134] ;  /* 0x0001340001e17983 */ /* 0x002f220000300800 */
[----:B------:R-:W-:Y:S02]  /*25da0*/  IADD3.X R212, R212, UR37, RZ, P2, !PT ;  /* 0x00000025d4d47c10 */ /* 0x000fe400097fe4ff */
[----:B--2---:R-:W-:-:S05]  /*25db0*/  IADD3 R193, P2, R193, UR18, RZ ;  /* 0x00000012c1c17c10 */ /* 0x004fca000ff5e0ff */
[----:B------:R0:W-:Y:S04]  /*25dc0*/  STL [R1+0x168], R193 ;  /* 0x000168c101007387 */ /* 0x0001e80000100800 */
[----:B------:R-:W-:Y:S01]  /*25dd0*/  STL [R1+0x194], R212 ;  /* 0x000194d401007387 */ /* 0x000fe20000100800 */
[----:B------:R-:W-:-:S03]  /*25de0*/  IADD3.X R190, R190, UR37, RZ, P3, !PT ;  /* 0x00000025bebe7c10 */ /* 0x000fc60009ffe4ff */
[----:B0-----:R-:W2:Y:S04]  /*25df0*/  LDL.LU R193, [R1+0x108] ;  /* 0x0001080001c17983 */ /* 0x001ea80000300800 */
[----:B------:R0:W-:Y:S04]  /*25e00*/  STL [R1+0x18c], R190 ;  /* 0x00018cbe01007387 */ /* 0x0001e80000100800 */
[----:B0-----:R-:W2:Y:S01]  /*25e10*/  LDL.LU R190, [R1+0x12c] ;  /* 0x00012c0001be7983 */ /* 0x001ea20000300800 */
[----:B---3--:R-:W-:-:S05]  /*25e20*/  IADD3 R191, P3, R191, UR18, RZ ;  /* 0x00000012bfbf7c10 */ /* 0x008fca000ff7e0ff */
[----:B------:R0:W-:Y:S04]  /*25e30*/  STL [R1+0x160], R191 ;  /* 0x000160bf01007387 */ /* 0x0001e80000100800 */
[----:B0-----:R-:W3:Y:S01]  /*25e40*/  LDL.LU R191, [R1+0x100] ;  /* 0x0001000001bf7983 */ /* 0x001ee20000300800 */
        /* <DEDUP_REMOVED lines=9> */
[----:B------:R-:W-:Y:S01]  /*25ee0*/  STL [R1+0x150], R188 ;  /* 0x000150bc01007387 */ /* 0x000fe20000100800 */
[----:B------:R-:W-:-:S03]  /*25ef0*/  IADD3 R180, P6, R180, UR18, RZ ;  /* 0x00000012b4b47c10 */ /* 0x000fc6000ffde0ff */
[----:B------:R-:W-:Y:S01]  /*25f00*/  STL [R1+0x174], R184 ;  /* 0x000174b801007387 */ /* 0x000fe20000100800 */
[----:B------:R-:W-:-:S03]  /*25f10*/  IADD3.X R176, R176, UR37, RZ, P1, !PT ;  /* 0x00000025b0b07c10 */ /* 0x000fc60008ffe4ff */
[----:B------:R-:W-:Y:S01]  /*25f20*/  STL [R1+0x148], R180 ;  /* 0x000148b401007387 */ /* 0x000fe20000100800 */
[----:B------:R-:W-:-:S05]  /*25f30*/  IADD3.X R209, R209, UR37, RZ, P2, !PT ;  /* 0x00000025d1d17c10 */ /* 0x000fca00097fe4ff */
[----:B------:R0:W-:Y:S04]  /*25f40*/  STL [R1+0x164], R209 ;  /* 0x000164d101007387 */ /* 0x0001e80000100800 */
[----:B------:R-:W-:Y:S04]  /*25f50*/  STL [R1+0x16c], R176 ;  /* 0x00016cb001007387 */ /* 0x000fe80000100800 */
[----:B0-----:R-:W4:Y:S01]  /*25f60*/  LDL.LU R209, [R1+0xf8] ;  /* 0x0000f80001d17983 */ /* 0x001f220000300800 */
[----:B------:R-:W-:Y:S02]  /*25f70*/  IADD3 R172, P1, R172, UR18, RZ ;  /* 0x00000012acac7c10 */ /* 0x000fe4000ff3e0ff */
[----:B------:R-:W-:-:S02]  /*25f80*/  IADD3.X R4, R4, UR37, RZ, P3, !PT ;  /* 0x0000002504047c10 */ /* 0x000fc40009ffe4ff */
[----:B------:R-:W-:Y:S01]  /*25f90*/  IADD3 R168, P2, R168, UR18, RZ ;  /* 0x00000012a8a87c10 */ /* 0x000fe2000ff5e0ff */
[----:B------:R-:W-:Y:S01]  /*25fa0*/  STL [R1+0x140], R172 ;  /* 0x000140ac01007387 */ /* 0x000fe20000100800 */
[----:B------:R-:W-:-:S03]  /*25fb0*/  IADD3 R164, P3, R164, UR18, RZ ;  /* 0x00000012a4a47c10 */ /* 0x000fc6000ff7e0ff */
[----:B------:R0:W-:Y:S04]  /*25fc0*/  STL [R1+0x15c], R4 ;  /* 0x00015c0401007387 */ /* 0x0001e80000100800 */
[----:B0-----:R-:W4:Y:S04]  /*25fd0*/  LDL.LU R4, [R1+0xb88] ;  /* 0x000b880001047983 */ /* 0x001f280000300800 */
[----:B------:R-:W-:Y:S01]  /*25fe0*/  STL [R1+0x138], R168 ;  /* 0x000138a801007387 */ /* 0x000fe20000100800 */
        /* <DEDUP_REMOVED lines=9> */
[----:B------:R0:W-:Y:S01]  /*26080*/  STL [R1+0x120], R9 ;  /* 0x0001200901007387 */ /* 0x0001e20000100800 */
[----:B------:R-:W-:-:S03]  /*26090*/  IADD3.X R16, R16, UR37, RZ, P1, !PT ;  /* 0x0000002510107c10 */ /* 0x000fc60008ffe4ff */
[----:B------:R-:W-:Y:S04]  /*260a0*/  STL [R1+0x128], R160 ;  /* 0x000128a001007387 */ /* 0x000fe80000100800 */
[----:B0-----:R-:W4:Y:S04]  /*260b0*/  LDL.LU R9, [R1+0xb84] ;  /* 0x000b840001097983 */ /* 0x001f280000300800 */
[----:B------:R-:W-:Y:S04]  /*260c0*/  STL [R1+0x14c], R156 ;  /* 0x00014c9c01007387 */ /* 0x000fe80000100800 */
[----:B------:R-:W-:Y:S01]  /*260d0*/  STL [R1+0x144], R152 ;  /* 0x0001449801007387 */ /* 0x000fe20000100800 */
[----:B------:R-:W-:-:S03]  /*260e0*/  IADD3 R12, P1, R12, UR18, RZ ;  /* 0x000000120c0c7c10 */ /* 0x000fc6000ff3e0ff */
[----:B------:R-:W-:Y:S04]  /*260f0*/  STL [R1+0x118], R20 ;  /* 0x0001181401007387 */ /* 0x000fe80000100800 */
[----:B------:R-:W4:Y:S01]  /*26100*/  LDL.LU R214, [R1+0x114] ;  /* 0x0001140001d67983 */ /* 0x000f220000300800 */
[----:B------:R-:W-:-:S03]  /*26110*/  IADD3.X R225, R225, UR37, RZ, P2, !PT ;  /* 0x00000025e1e17c10 */ /* 0x000fc600097fe4ff */
[----:B------:R-:W-:Y:S04]  /*26120*/  STL [R1+0x13c], R16 ;  /* 0x00013c1001007387 */ /* 0x000fe80000100800 */
[----:B------:R-:W4:Y:S04]  /*26130*/  LDL.LU R212, [R1+0xe8] ;  /* 0x0000e80001d47983 */ /* 0x000f280000300800 */
[----:B------:R-:W-:Y:S04]  /*26140*/  STL [R1+0x110], R12 ;  /* 0x0001100c01007387 */ /* 0x000fe80000100800 */
[----:B------:R0:W-:Y:S04]  /*26150*/  STL [R1+0x134], R225 ;  /* 0x000134e101007387 */ /* 0x0001e80000100800 */
[----:B0-----:R-:W4:Y:S01]  /*26160*/  LDL.LU R225, [R1+0x10c] ;  /* 0x00010c0001e17983 */ /* 0x001f220000300800 */
[----:B------:R-:W-:-:S02]  /*26170*/  IADD3.X R8, R8, UR37, RZ, P5, !PT ;  /* 0x0000002508087c10 */ /* 0x000fc4000affe4ff */
[----:B--2---:R-:W-:Y:S02]  /*26180*/  IADD3 R193, P2, R193, UR18, RZ ;  /* 0x00000012c1c17c10 */ /* 0x004fe4000ff5e0ff */
        /* <DEDUP_REMOVED lines=8> */
[----:B------:R-:W3:Y:S04]  /*26210*/  LDL.LU R198, [R1+0xd0] ;  /* 0x0000d00001c67983 */ /* 0x000ee80000300800 */
[----:B------:R-:W3:Y:S01]  /*26220*/  LDL.LU R188, [R1+0xf4] ;  /* 0x0000f40001bc7983 */ /* 0x000ee20000300800 */
[----:B------:R-:W-:-:S05]  /*26230*/  IADD3.X R201, R201, UR37, RZ, P4, !PT ;  /* 0x00000025c9c97c10 */ /* 0x000fca000a7fe4ff */
[----:B------:R-:W-:Y:S04]  /*26240*/  STL [R1+0x124], R201 ;  /* 0x000124c901007387 */ /* 0x000fe80000100800 */
[----:B------:R-:W3:Y:S04]  /*26250*/  LDL.LU R184, [R1+0xc8] ;  /* 0x0000c80001b87983 */ /* 0x000ee80000300800 */
[----:B------:R-:W3:Y:S04]  /*26260*/  LDL.LU R180, [R1+0xec] ;  /* 0x0000ec0001b47983 */ /* 0x000ee80000300800 */
[----:B------:R-:W3:Y:S04]  /*26270*/  LDL.LU R176, [R1+0xc0] ;  /* 0x0000c00001b07983 */ /* 0x000ee80000300800 */
[----:B------:R-:W3:Y:S04]  /*26280*/  LDL.LU R172, [R1+0xe4] ;  /* 0x0000e40001ac7983 */ /* 0x000ee80000300800 */
[----:B------:R-:W3:Y:S04]  /*26290*/  LDL.LU R168, [R1+0xb8] ;  /* 0x0000b80001a87983 */ /* 0x000ee80000300800 */
[----:B------:R-:W3:Y:S04]  /*262a0*/  LDL.LU R164, [R1+0xb0] ;  /* 0x0000b00001a47983 */ /* 0x000ee80000300800 */
[----:B------:R-:W3:Y:S01]  /*262b0*/  LDL.LU R160, [R1+0xd4] ;  /* 0x0000d40001a07983 */ /* 0x000ee20000300800 */
[----:B----4-:R-:W-:-:S05]  /*262c0*/  IADD3 R209, P4, R209, UR18, RZ ;  /* 0x00000012d1d17c10 */ /* 0x010fca000ff9e0ff */
[----:B------:R-:W-:Y:S04]  /*262d0*/  STL [R1+0xf8], R209 ;  /* 0x0000f8d101007387 */ /* 0x000fe80000100800 */
[----:B------:R0:W-:Y:S04]  /*262e0*/  STL [R1+0x11c], R8 ;  /* 0x00011c0801007387 */ /* 0x0001e80000100800 */
[----:B0-----:R-:W4:Y:S04]  /*262f0*/  LDL.LU R8, [R1+0xb80] ;  /* 0x000b800001087983 */ /* 0x001f280000300800 */
[----:B------:R-:W4:Y:S04]  /*26300*/  LDL.LU R156, [R1+0xcc] ;  /* 0x0000cc00019c7983 */ /* 0x000f280000300800 */
        /* <DEDUP_REMOVED lines=11> */
[----:B------:R-:W-:Y:S01]  /*263c0*/  STL [R1+0x114], R214 ;  /* 0x000114d601007387 */ /* 0x000fe20000100800 */
[----:B------:R-:W-:Y:S02]  /*263d0*/  IADD3 R212, P6, R212, UR18, RZ ;  /* 0x00000012d4d47c10 */ /* 0x000fe4000ffde0ff */
[----:B------:R-:W-:Y:S02]  /*263e0*/  IADD3.X R225, R225, UR37, RZ, P1, !PT ;  /* 0x00000025e1e17c10 */ /* 0x000fe40008ffe4ff */
[----:B------:R-:W-:-:S05]  /*263f0*/  IADD3 R7, P1, R7, UR18, RZ ;  /* 0x0000001207077c10 */ /* 0x000fca000ff3e0ff */
[----:B------:R0:W-:Y:S04]  /*26400*/  STL [R1+0xe0], R7 ;  /* 0x0000e00701007387 */ /* 0x0001e80000100800 */
[----:B------:R-:W-:Y:S04]  /*26410*/  STL [R1+0xe8], R212 ;  /* 0x0000e8d401007387 */ /* 0x000fe80000100800 */
[----:B0-----:R-:W4:Y:S04]  /*26420*/  LDL.LU R7, [R1+0xb7c] ;  /* 0x000b7c0001077983 */ /* 0x001f280000300800 */
[----:B------:R0:W-:Y:S01]  /*26430*/  STL [R1+0x10c], R225 ;  /* 0x00010ce101007387 */ /* 0x0001e20000100800 */
[----:B------:R-:W-:-:S03]  /*26440*/  IADD3.X R3, R3, UR37, RZ, P1, !PT ;  /* 0x0000002503037c10 */ /* 0x000fc60008ffe4ff */
[----:B0-----:R-:W4:Y:S01]  /*26450*/  LDL.LU R225, [R1+0x94] ;  /* 0x0000940001e17983 */ /* 0x001f220000300800 */
[----:B--2---:R-:W-:-:S05]  /*26460*/  IADD3.X R190, R190, UR37, RZ, P2, !PT ;  /* 0x00000025bebe7c10 */ /* 0x004fca00097fe4ff */
[----:B------:R0:W-:Y:S04]  /*26470*/  STL [R1+0x104], R190 ;  /* 0x000104be01007387 */ /* 0x0001e80000100800 */
[----:B0-----:R-:W2:Y:S01]  /*26480*/  LDL.LU R190, [R1+0x8c] ;  /* 0x00008c0001be7983 */ /* 0x001ea20000300800 */
        /* <DEDUP_REMOVED lines=10> */
[----:B------:R-:W-:-:S03]  /*26530*/  IADD3.X R180, R180, UR37, RZ, P5, !PT ;  /* 0x00000025b4b47c10 */ /* 0x000fc6000affe4ff */
[----:B------:R-:W-:Y:S01]  /*26540*/  STL [R1+0xc8], R184 ;  /* 0x0000c8b801007387 */ /* 0x000fe20000100800 */
[----:B------:R-:W-:-:S03]  /*26550*/  IADD3 R176, P5, R176, UR18, RZ ;  /* 0x00000012b0b07c10 */ /* 0x000fc6000ffbe0ff */
[----:B------:R-:W-:Y:S01]  /*26560*/  STL [R1+0xec], R180 ;  /* 0x0000ecb401007387 */ /* 0x000fe20000100800 */
[----:B------:R-:W-:-:S03]  /*26570*/  IADD3.X R172, R172, UR37, RZ, P6, !PT ;  /* 0x00000025acac7c10 */ /* 0x000fc6000b7fe4ff */
[----:B------:R-:W-:Y:S01]  /*26580*/  STL [R1+0xc0], R176 ;  /* 0x0000c0b001007387 */ /* 0x000fe20000100800 */
[----:B------:R-:W-:-:S03]  /*26590*/  IADD3 R168, P6, R168, UR18, RZ ;  /* 0x00000012a8a87c10 */ /* 0x000fc6000ffde0ff */
[----:B------:R0:W-:Y:S01]  /*265a0*/  STL [R1+0xdc], R3 ;  /* 0x0000dc0301007387 */ /* 0x0001e20000100800 */
[----:B------:R-:W-:-:S03]  /*265b0*/  IADD3 R164, P1, R164, UR18, RZ ;  /* 0x00000012a4a47c10 */ /* 0x000fc6000ff3e0ff */
[----:B------:R-:W-:Y:S01]  /*265c0*/  STL [R1+0xe4], R172 ;  /* 0x0000e4ac01007387 */ /* 0x000fe20000100800 */
[----:B------:R-:W-:-:S03]  /*265d0*/  IADD3.X R160, R160, UR37, RZ, P2, !PT ;  /* 0x00000025a0a07c10 */ /* 0x000fc600097fe4ff */
[----:B0-----:R-:W2:Y:S04]  /*265e0*/  LDL.LU R3, [R1+0xb78] ;  /* 0x000b780001037983 */ /* 0x001ea80000300800 */
[----:B------:R-:W-:Y:S01]  /*265f0*/  STL [R1+0xb8], R168 ;  /* 0x0000b8a801007387 */ /* 0x000fe20000100800 */
[----:B----4-:R-:W-:Y:S02]  /*26600*/  IADD3 R8, P2, R8, UR18, RZ ;  /* 0x0000001208087c10 */ /* 0x010fe4000ff5e0ff */
[----:B------:R-:W-:-:S03]  /*26610*/  IADD3.X R156, R156, UR37, RZ, P3, !PT ;  /* 0x000000259c9c7c10 */ /* 0x000fc60009ffe4ff */
[----:B------:R0:W-:Y:S01]  /*26620*/  STL [R1+0xa8], R8 ;  /* 0x0000a80801007387 */ /* 0x0001e20000100800 */
[----:B------:R-:W-:-:S03]  /*26630*/  IADD3 R6, P3, R6, UR18, RZ ;  /* 0x0000001206067c10 */ /* 0x000fc6000ff7e0ff */
[----:B------:R-:W-:Y:S04]  /*26640*/  STL [R1+0xb0], R164 ;  /* 0x0000b0a401007387 */ /* 0x000fe80000100800 */
[----:B0-----:R-:W4:Y:S04]  /*26650*/  LDL.LU R8, [R1+0xb74] ;  /* 0x000b740001087983 */ /* 0x001f280000300800 */
[----:B------:R-:W-:Y:S04]  /*26660*/  STL [R1+0xd4], R160 ;  /* 0x0000d4a001007387 */ /* 0x000fe80000100800 */
[----:B------:R0:W-:Y:S04]  /*26670*/  STL [R1+0xa0], R6 ;  /* 0x0000a00601007387 */ /* 0x0001e80000100800 */
[----:B0-----:R-:W3:Y:S01]  /*26680*/  LDL.LU R6, [R1+0xb70] ;  /* 0x000b700001067983 */ /* 0x001ee20000300800 */
[----:B------:R-:W-:Y:S01]  /*26690*/  WARPGROUP.ARRIVE ;  /* 0x00000000000079c5 */ /* 0x000fe20000000000 */
[----:B------:R-:W-:Y:S01]  /*266a0*/  UMOV UR13, 0x40000040 ;  /* 0x40000040000d7882 */ /* 0x000fe20000000000 */
[----:B------:R-:W-:-:S04]  /*266b0*/  UMOV UR15, 0x40000040 ;  /* 0x40000040000f7882 */ /* 0x000fc80000000000 */
[----:B------:R-:W-:Y:S01]  /*266c0*/  QGMMA.64x256x32.F32.E5M2.E5M2 R24, gdesc[UR12], R24 ;  /* 0x03e000000c1879f3 */ /* 0x000fe20008703818 */
[----:B------:R-:W-:Y:S02]  /*266d0*/  IADD3.X R152, R152, UR37, RZ, P4, !PT ;  /* 0x0000002598987c10 */ /* 0x000fe4000a7fe4ff */
[----:B------:R-:W-:Y:S02]  /*266e0*/  IADD3 R20, P4, R20, UR18, RZ ;  /* 0x0000001214147c10 */ /* 0x000fe4000ff9e0ff */
[----:B------:R-:W-:Y:S01]  /*266f0*/  IADD3.X R16, R16, UR37, RZ, P5, !PT ;  /* 0x0000002510107c10 */ /* 0x000fe2000affe4ff */
[----:B------:R-:W-:Y:S04]  /*26700*/  STL [R1+0xcc], R156 ;  /* 0x0000cc9c01007387 */ /* 0x000fe80000100800 */
        /* <DEDUP_REMOVED lines=16> */
[----:B------:R-:W-:Y:S01]  /*26810*/  QGMMA.64x256x32.F32.E5M2.E5M2 R24, gdesc[UR8], R24 ;  /* 0x03e00000081879f3 */ /* 0x000fe20008703818 */
[----:B---3--:R-:W-:-:S05]  /*26820*/  IADD3 R6, P2, R6, UR18, RZ ;  /* 0x0000001206067c10 */ /* 0x008fca000ff5e0ff */
[----:B------:R0:W-:Y:S04]  /*26830*/  STL [R1+0x78], R6 ;  /* 0x0000780601007387 */ /* 0x0001e80000100800 */
[----:B0-----:R-:W3:Y:S01]  /*26840*/  LDL.LU R6, [R1+0xb68] ;  /* 0x000b680001067983 */ /* 0x001ee20000300800 */
[----:B------:R-:W-:Y:S02]  /*26850*/  IADD3.X R2, R2, UR37, RZ, P3, !PT ;  /* 0x0000002502027c10 */ /* 0x000fe40009ffe4ff */
[----:B--2---:R-:W-:Y:S02]  /*26860*/  IADD3 R3, P3, R3, UR18, RZ ;  /* 0x0000001203037c10 */ /* 0x004fe4000ff7e0ff */
[----:B------:R-:W-:-:S13]  /*26870*/  IADD3.X R225, R225, UR37, RZ, P4, !PT ;  /* 0x00000025e1e17c10 */ /* 0x000fda000a7fe4ff */
[----:B------:R-:W-:Y:S01]  /*26880*/  QGMMA.64x256x32.F32.E5M2.E5M2 R24, gdesc[UR20], R24 ;  /* 0x03e00000141879f3 */ /* 0x000fe20008703818 */
[----:B------:R-:W-:Y:S01]  /*26890*/  IADD3 R4, P4, R4, UR18, RZ ;  /* 0x0000001204047c10 */ /* 0x000fe2000ff9e0ff */
[----:B------:R0:W-:Y:S01]  /*268a0*/  STL [R1+0x9c], R2 ;  /* 0x00009c0201007387 */ /* 0x0001e20000100800 */
[----:B------:R-:W-:Y:S02]  /*268b0*/  IADD3.X R190, R190, UR37, RZ, P5, !PT ;  /* 0x00000025bebe7c10 */ /* 0x000fe4000affe4ff */
[----:B------:R-:W-:Y:S01]  /*268c0*/  IADD3 R5, P5, R5, UR18, RZ ;  /* 0x0000001205057c10 */ /* 0x000fe2000ffbe0ff */
[----:B0-----:R0:W5:Y:S04]  /*268d0*/  LDL.LU R2, [R1+0xb64] ;  /* 0x000b640001027983 */ /* 0x0011680000300800 */
[----:B------:R1:W-:Y:S01]  /*268e0*/  STL [R1+0x70], R3 ;  /* 0x0000700301007387 */ /* 0x0003e20000100800 */
[----:B------:R-:W-:-:S02]  /*268f0*/  IADD3.X R191, R191, UR37, RZ, P6, !PT ;  /* 0x00000025bfbf7c10 */ /* 0x000fc4000b7fe4ff */
[----:B----4-:R-:W-:Y:S01]  /*26900*/  IADD3.X R8, R8, UR37, RZ, P3, !PT ;  /* 0x0000002508087c10 */ /* 0x010fe20009ffe4ff */
[----:B-1----:R0:W5:Y:S04]  /*26910*/  LDL.LU R3, [R1+0xb60] ;  /* 0x000b600001037983 */ /* 0x0021680000300800 */
[----:B------:R1:W-:Y:S01]  /*26920*/  STL [R1+0x68], R4 ;  /* 0x0000680401007387 */ /* 0x0003e20000100800 */
[----:B------:R-:W-:-:S03]  /*26930*/  IADD3.X R9, R9, UR37, RZ, P4, !PT ;  /* 0x0000002509097c10 */ /* 0x000fc6000a7fe4ff */
[----:B-1----:R0:W5:Y:S04]  /*26940*/  LDL.LU R4, [R1+0xb5c] ;  /* 0x000b5c0001047983 */ /* 0x0021680000300800 */
[----:B------:R-:W-:Y:S04]  /*26950*/  STL [R1+0x94], R225 ;  /* 0x000094e101007387 */ /* 0x000fe80000100800 */
[----:B------:R1:W-:Y:S01]  /*26960*/  STL [R1+0x60], R5 ;  /* 0x0000600501007387 */ /* 0x0003e20000100800 */
[----:B------:R-:W-:-:S03]  /*26970*/  IADD3.X R0, R0, UR37, RZ, P5, !PT ;  /* 0x0000002500007c10 */ /* 0x000fc6000affe4ff */
[----:B-1----:R0:W5:Y:S04]  /*26980*/  LDL.LU R5, [R1+0xb58] ;  /* 0x000b580001057983 */ /* 0x0021680000300800 */
[----:B------:R-:W-:Y:S01]  /*26990*/  STL [R1+0x8c], R190 ;  /* 0x00008cbe01007387 */ /* 0x000fe20000100800 */
[----:B------:R-:W-:Y:S01]  /*269a0*/  IADD3.X R7, R7, UR37, RZ, P2, !PT ;  /* 0x0000002507077c10 */ /* 0x000fe200097fe4ff */
[----:B------:R-:W-:Y:S01]  /*269b0*/  QGMMA.64x256x32.F32.E5M2.E5M2 R24, gdesc[UR24], R24, gsb0 ;  /* 0x03e00000181879f3 */ /* 0x000fe20008003818 */
[----:B---3--:R-:W-:-:S05]  /*269c0*/  IADD3.X R6, R6, UR37, RZ, P1, !PT ;  /* 0x0000002506067c10 */ /* 0x008fca0008ffe4ff */
[----:B------:R1:W-:Y:S04]  /*269d0*/  STL [R1+0x7c], R6 ;  /* 0x00007c0601007387 */ /* 0x0003e80000100800 */
[----:B-1----:R0:W5:Y:S04]  /*269e0*/  LDL.LU R6, [R1+0xb54] ;  /* 0x000b540001067983 */ /* 0x0021680000300800 */
[----:B------:R-:W-:Y:S04]  /*269f0*/  STL [R1+0x84], R191 ;  /* 0x000084bf01007387 */ /* 0x000fe80000100800 */
[----:B------:R1:W-:Y:S04]  /*26a00*/  STL [R1+0x74], R7 ;  /* 0x0000740701007387 */ /* 0x0003e80000100800 */
[----:B-1----:R0:W5:Y:S04]  /*26a10*/  LDL.LU R7, [R1+0xb50] ;  /* 0x000b500001077983 */ /* 0x0021680000300800 */
[----:B------:R1:W-:Y:S04]  /*26a20*/  STL [R1+0x6c], R8 ;  /* 0x00006c0801007387 */ /* 0x0003e80000100800 */
[----:B-1----:R0:W5:Y:S04]  /*26a30*/  LDL.LU R8, [R1+0xb4c] ;  /* 0x000b4c0001087983 */ /* 0x0021680000300800 */
[----:B------:R1:W-:Y:S04]  /*26a40*/  STL [R1+0x64], R9 ;  /* 0x0000640901007387 */ /* 0x0003e80000100800 */
[----:B-1----:R0:W5:Y:S04]  /*26a50*/  LDL.LU R9, [R1+0xb48] ;  /* 0x000b480001097983 */ /* 0x0021680000300800 */
[----:B------:R1:W-:Y:S04]  /*26a60*/  STL [R1+0x5c], R0 ;  /* 0x00005c0001007387 */ /* 0x0003e80000100800 */
[----:B-1----:R0:W5:Y:S01]  /*26a70*/  LDL.LU R0, [R1+0xb44] ;  /* 0x000b440001007983 */ /* 0x0021620000300800 */
[----:B------:R-:W-:-:S04]  /*26a80*/  UIADD3 UR4, UR4, 0x1, URZ ;  /* 0x0000000104047890 */ /* 0x000fc8000fffe03f */
[----:B------:R-:W-:-:S06]  /*26a90*/  UISETP.NE.U32.AND UP0, UPT, UR4, UR5, UPT ;  /* 0x000000050400728c */ /* 0x000fcc000bf05070 */
[----:B------:R-:W-:Y:S01]  /*26aa0*/  PLOP3.LUT P0, PT, PT, PT, UP0, 0x80, 0x0 ;  /* 0x000000000000781c */ /* 0x000fe20003f0f008 */
[----:B------:R-:W-:-:S12]  /*26ab0*/  WARPGROUP.DEPBAR.LE gsb0, 0x0 ;  /* 0x00008000000079c5 */ /* 0x000fd80000010000 */
[----:B0-----:R-:W-:Y:S05]  /*26ac0*/  @P0 BRA `(.L_x_2) ;  /* 0xfffffee000bc0947 */ /* 0x001fea000383ffff */
.L_x_1:
[----:B------:R-:W2:Y:S01]  /*26ad0*/  LDL.LU R10, [R1+0xb3c] ;  /* 0x000b3c00010a7983 */ /* 0x000ea20000300800 */
[----:B------:R-:W-:Y:S01]  /*26ae0*/  F2FP.SATFINITE.E5M2.F32.PACK_AB_MERGE_C R24, R25, R24, RZ ;  /* 0x000000181918723e */ /* 0x000fe200048060ff */
[----:B------:R-:W-:Y:S01]  /*26af0*/  ULDC UR4, c[0x0][0x244] ;  /* 0x0000910000047ab9 */ /* 0x000fe20000000800 */
[----:B------:R-:W-:Y:S01]  /*26b00*/  F2FP.SATFINITE.E5M2.F32.PACK_AB_MERGE_C R28, R29, R28, RZ ;  /* 0x0000001c1d1c723e */ /* 0x000fe200048060ff */
[----:B------:R-:W0:Y:S01]  /*26b10*/  S2R R152, SR_TID.X ;  /* 0x0000000000987919 */ /* 0x000e220000002100 */
[----:B------:R-:W-:Y:S01]  /*26b20*/  F2FP.SATFINITE.E5M2.F32.PACK_AB_MERGE_C R32, R33, R32, RZ ;  /* 0x000000202120723e */ /* 0x000fe200048060ff */
[----:B------:R-:W-:Y:S01]  /*26b30*/  ULDC.64 UR8, c[0x0][0x228] ;  /* 0x00008a0000087ab9 */ /* 0x000fe20000000a00 */
[----:B------:R-:W-:Y:S01]  /*26b40*/  LOP3.LUT R22, R24, 0xffff, RZ, 0xc0, !PT ;  /* 0x0000ffff18167812 */ /* 0x000fe200078ec0ff */
[----:B------:R-:W3:Y:S01]  /*26b50*/  LDL.LU R153, [R1+0xb40] ;  /* 0x000b400001997983 */ /* 0x000ee20000300800 */
[----:B------:R-:W-:Y:S01]  /*26b60*/  LOP3.LUT R29, R32, 0xffff, RZ, 0xc0, !PT ;  /* 0x0000ffff201d7812 */ /* 0x000fe200078ec0ff */
[----:B------:R-:W-:Y:S01]  /*26b70*/  ULDC UR10, c[0x0][0x22c] ;  /* 0x00008b00000a7ab9 */ /* 0x000fe20000000800 */
[----:B------:R-:W-:Y:S01]  /*26b80*/  LOP3.LUT R23, R28, 0xffff, RZ, 0xc0, !PT ;  /* 0x0000ffff1c177812 */ /* 0x000fe200078ec0ff */
[----:B------:R-:W-:Y:S01]  /*26b90*/  ULDC UR11, c[0x0][0x22c] ;  /* 0x00008b00000b7ab9 */ /* 0x000fe20000000800 */
[----:B------:R-:W-:Y:S01]  /*26ba0*/  F2FP.SATFINITE.E5M2.F32.PACK_AB_MERGE_C R40, R41, R40, RZ ;  /* 0x000000282928723e */ /* 0x000fe200048060ff */
[----:B------:R-:W-:Y:S01]  /*26bb0*/  ULDC UR12, c[0x0][0x22c] ;  /* 0x00008b00000c7ab9 */ /* 0x000fe20000000800 */
[----:B------:R-:W-:-:S02]  /*26bc0*/  F2FP.SATFINITE.E5M2.F32.PACK_AB_MERGE_C R44, R45, R44, RZ ;  /* 0x0000002c2d2c723e */ /* 0x000fc400048060ff */
[----:B------:R-:W-:Y:S02]  /*26bd0*/  F2FP.SATFINITE.E5M2.F32.PACK_AB_MERGE_C R48, R49, R48, RZ ;  /* 0x000000303130723e */ /* 0x000fe400048060ff */
[----:B------:R-:W-:Y:S02]  /*26be0*/  F2FP.SATFINITE.E5M2.F32.PACK_AB_MERGE_C R42, R43, R42, RZ ;  /* 0x0000002a2b2a723e */ /* 0x000fe400048060ff */
[----:B------:R-:W-:Y:S02]  /*26bf0*/  F2FP.SATFINITE.E5M2.F32.PACK_AB_MERGE_C R46, R47, R46, RZ ;  /* 0x0000002e2f2e723e */ /* 0x000fe400048060ff */
[----:B------:R-:W-:Y:S02]  /*26c00*/  F2FP.SATFINITE.E5M2.F32.PACK_AB_MERGE_C R50, R51, R50, RZ ;  /* 0x000000323332723e */ /* 0x000fe400048060ff */
[----:B------:R-:W-:Y:S02]  /*26c10*/  F2FP.SATFINITE.E5M2.F32.PACK_AB_MERGE_C R26, R27, R26, RZ ;  /* 0x0000001a1b1a723e */ /* 0x000fe400048060ff */
[----:B------:R-:W-:-:S02]  /*26c20*/  F2FP.SATFINITE.E5M2.F32.PACK_AB_MERGE_C R30, R31, R30, RZ ;  /* 0x0000001e1f1e723e */ /* 0x000fc400048060ff */
[----:B------:R-:W-:Y:S02]  /*26c30*/  F2FP.SATFINITE.E5M2.F32.PACK_AB_MERGE_C R34, R35, R34, RZ ;  /* 0x000000222322723e */ /* 0x000fe400048060ff */
[----:B------:R-:W-:Y:S02]  /*26c40*/  F2FP.SATFINITE.E5M2.F32.PACK_AB_MERGE_C R36, R37, R36, RZ ;  /* 0x000000242524723e */ /* 0x000fe400048060ff */
[----:B------:R-:W-:Y:S02]  /*26c50*/  F2FP.SATFINITE.E5M2.F32.PACK_AB_MERGE_C R56, R57, R56, RZ ;  /* 0x000000383938723e */ /* 0x000fe400048060ff */
[----:B------:R-:W-:Y:S01]  /*26c60*/  F2FP.SATFINITE.E5M2.F32.PACK_AB_MERGE_C R60, R61, R60, RZ ;  /* 0x0000003c3d3c723e */ /* 0x000fe200048060ff */
[----:B0----5:R-:W-:Y:S01]  /*26c70*/  IMAD.SHL.U32 R2, R152, 0x80, RZ ;  /* 0x0000008098027824 */ /* 0x021fe200078e00ff */
[----:B------:R-:W-:Y:S02]  /*26c80*/  F2FP.SATFINITE.E5M2.F32.PACK_AB_MERGE_C R64, R65, R64, RZ ;  /* 0x000000404140723e */ /* 0x000fe400048060ff */
[----:B------:R-:W-:-:S02]  /*26c90*/  PRMT R4, R29, 0x3340, R0 ;  /* 0x000033401d047816 */ /* 0x000fc40000000000 */
[----:B------:R-:W-:Y:S02]  /*26ca0*/  LOP3.LUT R2, R2, 0x400, RZ, 0xc0, !PT ;  /* 0x0000040002027812 */ /* 0x000fe400078ec0ff */
[----:B------:R-:W-:Y:S02]  /*26cb0*/  PRMT R3, R22, 0x3340, R23 ;  /* 0x0000334016037816 */ /* 0x000fe40000000017 */
[----:B------:R-:W-:Y:S02]  /*26cc0*/  F2FP.SATFINITE.E5M2.F32.PACK_AB_MERGE_C R38, R39, R38, RZ ;  /* 0x000000262726723e */ /* 0x000fe400048060ff */
[----:B------:R-:W-:Y:S02]  /*26cd0*/  LOP3.LUT R40, R40, 0xffff, RZ, 0xc0, !PT ;  /* 0x0000ffff28287812 */ /* 0x000fe400078ec0ff */
[----:B------:R-:W-:Y:S02]  /*26ce0*/  LOP3.LUT R33, R44, 0xffff, RZ, 0xc0, !PT ;  /* 0x0000ffff2c217812 */ /* 0x000fe400078ec0ff */
[----:B------:R-:W-:-:S02]  /*26cf0*/  LOP3.LUT R37, R48, 0xffff, RZ, 0xc0, !PT ;  /* 0x0000ffff30257812 */ /* 0x000fc400078ec0ff */
[----:B------:R-:W-:Y:S02]  /*26d00*/  LOP3.LUT R42, R42, 0xffff, RZ, 0xc0, !PT ;  /* 0x0000ffff2a2a7812 */ /* 0x000fe400078ec0ff */
[----:B------:R-:W-:Y:S02]  /*26d10*/  LOP3.LUT R35, R46, 0xffff, RZ, 0xc0, !PT ;  /* 0x0000ffff2e237812 */ /* 0x000fe400078ec0ff */
[----:B------:R-:W-:Y:S02]  /*26d20*/  LOP3.LUT R39, R50, 0xffff, RZ, 0xc0, !PT ;  /* 0x0000ffff32277812 */ /* 0x000fe400078ec0ff */
[----:B------:R-:W-:Y:S02]  /*26d30*/  F2FP.SATFINITE.E5M2.F32.PACK_AB_MERGE_C R58, R59, R58, RZ ;  /* 0x0000003a3b3a723e */ /* 0x000fe400048060ff */
[----:B------:R-:W-:Y:S02]  /*26d40*/  F2FP.SATFINITE.E5M2.F32.PACK_AB_MERGE_C R62, R63, R62, RZ ;  /* 0x0000003e3f3e723e */ /* 0x000fe400048060ff */
[----:B------:R-:W-:-:S02]  /*26d50*/  F2FP.SATFINITE.E5M2.F32.PACK_AB_MERGE_C R66, R67, R66, RZ ;  /* 0x000000424342723e */ /* 0x000fc400048060ff */
        /* <DEDUP_REMOVED lines=12> */
[----:B------:R-:W-:Y:S02]  /*26e20*/  F2FP.SATFINITE.E5M2.F32.PACK_AB_MERGE_C R88, R89, R88, RZ ;  /* 0x000000585958723e */ /* 0x000fe400048060ff */
[----:B------:R-:W-:Y:S02]  /*26e30*/  F2FP.SATFINITE.E5M2.F32.PACK_AB_MERGE_C R92, R93, R92, RZ ;  /* 0x0000005c5d5c723e */ /* 0x000fe400048060ff */
[----:B------:R-:W-:Y:S02]  /*26e40*/  F2FP.SATFINITE.E5M2.F32.PACK_AB_MERGE_C R96, R97, R96, RZ ;  /* 0x000000606160723e */ /* 0x000fe400048060ff */
[----:B------:R-:W-:Y:S02]  /*26e50*/  PRMT R5, R40, 0x3340, R33 ;  /* 0x0000334028057816 */ /* 0x000fe40000000021 */
[----:B------:R-:W-:Y:S02]  /*26e60*/  PRMT R8, R39, 0x3340, R0 ;  /* 0x0000334027087816 */ /* 0x000fe40000000000 */
[----:B------:R-:W-:-:S02]  /*26e70*/  PRMT R7, R42, 0x3340, R35 ;  /* 0x000033402a077816 */ /* 0x000fc40000000023 */
[----:B------:R-:W-:Y:S02]  /*26e80*/  F2FP.SATFINITE.E5M2.F32.PACK_AB_MERGE_C R54, R55, R54, RZ ;  /* 0x000000363736723e */ /* 0x000fe400048060ff */
[----:B------:R-:W-:Y:S02]  /*26e90*/  PRMT R6, R26, 0x3340, R27 ;  /* 0x000033401a067816 */ /* 0x000fe4000000001b */
[----:B------:R-:W-:Y:S02]  /*26ea0*/  LOP3.LUT R58, R58, 0xffff, RZ, 0xc0, !PT ;  /* 0x0000ffff3a3a7812 */ /* 0x000fe400078ec0ff */
[----:B------:R-:W-:Y:S02]  /*26eb0*/  LOP3.LUT R43, R62, 0xffff, RZ, 0xc0, !PT ;  /* 0x0000ffff3e2b7812 */ /* 0x000fe400078ec0ff */
[----:B------:R-:W-:Y:S02]  /*26ec0*/  LOP3.LUT R47, R66, 0xffff, RZ, 0xc0, !PT ;  /* 0x0000ffff422f7812 */ /* 0x000fe400078ec0ff */
[----:B------:R-:W-:-:S02]  /*26ed0*/  F2FP.SATFINITE.E5M2.F32.PACK_AB_MERGE_C R52, R53, R52, RZ ;  /* 0x000000343534723e */ /* 0x000fc400048060ff */
[----:B------:R-:W-:Y:S02]  /*26ee0*/  PRMT R9, R56, 0x3340, R41 ;  /* 0x0000334038097816 */ /* 0x000fe40000000029 */
[----:B------:R-:W-:Y:S02]  /*26ef0*/  LOP3.LUT R74, R74, 0xffff, RZ, 0xc0, !PT ;  /* 0x0000ffff4a4a7812 */ /* 0x000fe400078ec0ff */
[----:B------:R-:W-:Y:S02]  /*26f00*/  LOP3.LUT R51, R78, 0xffff, RZ, 0xc0, !PT ;  /* 0x0000ffff4e337812 */ /* 0x000fe400078ec0ff */
[----:B------:R-:W-:Y:S02]  /*26f10*/  LOP3.LUT R55, R82, 0xffff, RZ, 0xc0, !PT ;  /* 0x0000ffff52377812 */ /* 0x000fe400078ec0ff */
[----:B------:R-:W-:Y:S02]  /*26f20*/  LOP3.LUT R72, R72, 0xffff, RZ, 0xc0, !PT ;  /* 0x0000ffff48487812 */ /* 0x000fe400078ec0ff */
[----:B------:R-:W-:-:S02]  /*26f30*/  LOP3.LUT R49, R76, 0xffff, RZ, 0xc0, !PT ;  /* 0x0000ffff4c317812 */ /* 0x000fc400078ec0ff */
[----:B------:R-:W-:Y:S02]  /*26f40*/  LOP3.LUT R53, R80, 0xffff, RZ, 0xc0, !PT ;  /* 0x0000ffff50357812 */ /* 0x000fe400078ec0ff */
[----:B------:R-:W-:Y:S02]  /*26f50*/  LOP3.LUT R88, R88, 0xffff, RZ, 0xc0, !PT ;  /* 0x0000ffff58587812 */ /* 0x000fe400078ec0ff */
[----:B------:R-:W-:Y:S02]  /*26f60*/  LOP3.LUT R57, R92, 0xffff, RZ, 0xc0, !PT ;  /* 0x0000ffff5c397812 */ /* 0x000fe400078ec0ff */
[----:B------:R-:W-:Y:S02]  /*26f70*/  LOP3.LUT R61, R96, 0xffff, RZ, 0xc0, !PT ;  /* 0x0000ffff603d7812 */ /* 0x000fe400078ec0ff */
[----:B------:R-:W-:Y:S02]  /*26f80*/  F2FP.SATFINITE.E5M2.F32.PACK_AB_MERGE_C R90, R91, R90, RZ ;  /* 0x0000005a5b5a723e */ /* 0x000fe400048060ff */
[----:B------:R-:W-:-:S02]  /*26f90*/  F2FP.SATFINITE.E5M2.F32.PACK_AB_MERGE_C R94, R95, R94, RZ ;  /* 0x0000005e5f5e723e */ /* 0x000fc400048060ff */
[----:B------:R-:W-:Y:S02]  /*26fa0*/  F2FP.SATFINITE.E5M2.F32.PACK_AB_MERGE_C R98, R99, R98, RZ ;  /* 0x000000626362723e */ /* 0x000fe400048060ff */
[--C-:B------:R-:W-:Y:S02]  /*26fb0*/  PRMT R13, R55, 0x3340, R0.reuse ;  /* 0x00003340370d7816 */ /* 0x100fe40000000000 */
[----:B------:R-:W-:Y:S02]  /*26fc0*/  PRMT R12, R74, 0x3340, R51 ;  /* 0x000033404a0c7816 */ /* 0x000fe40000000033 */
[----:B------:R-:W-:Y:S02]  /*26fd0*/  PRMT R15, R61, 0x3340, R0 ;  /* 0x000033403d0f7816 */ /* 0x000fe40000000000 */
[----:B------:R-:W-:Y:S02]  /*26fe0*/  PRMT R14, R88, 0x3340, R57 ;  /* 0x00003340580e7816 */ /* 0x000fe40000000039 */
[----:B------:R-:W-:-:S02]  /*26ff0*/  LOP3.LUT R90, R90, 0xffff, RZ, 0xc0, !PT ;  /* 0x0000ffff5a5a7812 */ /* 0x000fc400078ec0ff */
[----:B------:R-:W-:Y:S02]  /*27000*/  LOP3.LUT R59, R94, 0xffff, RZ, 0xc0, !PT ;  /* 0x0000ffff5e3b7812 */ /* 0x000fe400078ec0ff */
[----:B------:R-:W-:Y:S02]  /*27010*/  LOP3.LUT R63, R98, 0xffff, RZ, 0xc0, !PT ;  /* 0x0000ffff623f7812 */ /* 0x000fe400078ec0ff */
[----:B------:R-:W-:Y:S02]  /*27020*/  F2FP.SATFINITE.E5M2.F32.PACK_AB_MERGE_C R104, R105, R104, RZ ;  /* 0x000000686968723e */ /* 0x000fe400048060ff */
[----:B------:R-:W-:Y:S02]  /*27030*/  F2FP.SATFINITE.E5M2.F32.PACK_AB_MERGE_C R108, R109, R108, RZ ;  /* 0x0000006c6d6c723e */ /* 0x000fe400048060ff */
[----:B------:R-:W-:Y:S02]  /*27040*/  F2FP.SATFINITE.E5M2.F32.PACK_AB_MERGE_C R112, R113, R112, RZ ;  /* 0x000000707170723e */ /* 0x000fe400048060ff */
[----:B------:R-:W-:-:S02]  /*27050*/  F2FP.SATFINITE.E5M2.F32.PACK_AB_MERGE_C R106, R107, R106, RZ ;  /* 0x0000006a6b6a723e */ /* 0x000fc400048060ff */
[----:B------:R-:W-:Y:S02]  /*27060*/  F2FP.SATFINITE.E5M2.F32.PACK_AB_MERGE_C R110, R111, R110, RZ ;  /* 0x0000006e6f6e723e */ /* 0x000fe400048060ff */
[----:B------:R-:W-:Y:S02]  /*27070*/  F2FP.SATFINITE.E5M2.F32.PACK_AB_MERGE_C R114, R115, R114, RZ ;  /* 0x000000727372723e */ /* 0x000fe400048060ff */
[----:B------:R-:W-:Y:S02]  /*27080*/  F2FP.SATFINITE.E5M2.F32.PACK_AB_MERGE_C R68, R69, R68, RZ ;  /* 0x000000444544723e */ /* 0x000fe400048060ff */
[----:B------:R-:W-:Y:S02]  /*27090*/  F2FP.SATFINITE.E5M2.F32.PACK_AB_MERGE_C R70, R71, R70, RZ ;  /* 0x000000464746723e */ /* 0x000fe400048060ff */
        /* <DEDUP_REMOVED lines=9> */
[----:B------:R-:W-:Y:S02]  /*27130*/  F2FP.SATFINITE.E5M2.F32.PACK_AB_MERGE_C R122, R123, R122, RZ ;  /* 0x0000007a7b7a723e */ /* 0x000fe400048060ff */
[----:B------:R-:W-:Y:S02]  /*27140*/  F2FP.SATFINITE.E5M2.F32.PACK_AB_MERGE_C R126, R127, R126, RZ ;  /* 0x0000007e7f7e723e */ /* 0x000fe400048060ff */
[----:B------:R-:W-:Y:S02]  /*27150*/  F2FP.SATFINITE.E5M2.F32.PACK_AB_MERGE_C R130, R131, R130, RZ ;  /* 0x000000828382723e */ /* 0x000fe400048060ff */
[----:B------:R-:W-:Y:S02]  /*27160*/  F2FP.SATFINITE.E5M2.F32.PACK_AB_MERGE_C R84, R85, R84, RZ ;  /* 0x000000545554723e */ /* 0x000fe400048060ff */
[----:B------:R-:W-:-:S02]  /*27170*/  PRMT R17, R71, 0x3340, R0 ;  /* 0x0000334047117816 */ /* 0x000fc40000000000 */
[----:B------:R-:W-:Y:S02]  /*27180*/  PRMT R16, R106, 0x3340, R67 ;  /* 0x000033406a107816 */ /* 0x000fe40000000043 */
[----:B------:R-:W-:Y:S02]  /*27190*/  LOP3.LUT R136, R136, 0xffff, RZ, 0xc0, !PT ;  /* 0x0000ffff88887812 */ /* 0x000fe400078ec0ff */
[----:B------:R-:W-:Y:S02]  /*271a0*/  LOP3.LUT R81, R140, 0xffff, RZ, 0xc0, !PT ;  /* 0x0000ffff8c517812 */ /* 0x000fe400078ec0ff */
[----:B------:R-:W-:Y:S02]  /*271b0*/  LOP3.LUT R85, R144, 0xffff, RZ, 0xc0, !PT ;  /* 0x0000ffff90557812 */ /* 0x000fe400078ec0ff */
[----:B------:R-:W-:Y:S02]  /*271c0*/  LOP3.LUT R122, R122, 0xffff, RZ, 0xc0, !PT ;  /* 0x0000ffff7a7a7812 */ /* 0x000fe400078ec0ff */
[----:B------:R-:W-:-:S02]  /*271d0*/  LOP3.LUT R75, R126, 0xffff, RZ, 0xc0, !PT ;  /* 0x0000ffff7e4b7812 */ /* 0x000fc400078ec0ff */
[----:B------:R-:W-:Y:S02]  /*271e0*/  LOP3.LUT R79, R130, 0xffff, RZ, 0xc0, !PT ;  /* 0x0000ffff824f7812 */ /* 0x000fe400078ec0ff */
[----:B------:R-:W-:Y:S02]  /*271f0*/  F2FP.SATFINITE.E5M2.F32.PACK_AB_MERGE_C R120, R121, R120, RZ ;  /* 0x000000787978723e */ /* 0x000fe400048060ff */
[----:B------:R-:W-:Y:S02]  /*27200*/  F2FP.SATFINITE.E5M2.F32.PACK_AB_MERGE_C R124, R125, R124, RZ ;  /* 0x0000007c7d7c723e */ /* 0x000fe400048060ff */
[----:B------:R-:W-:Y:S02]  /*27210*/  F2FP.SATFINITE.E5M2.F32.PACK_AB_MERGE_C R128, R129, R128, RZ ;  /* 0x000000808180723e */ /* 0x000fe400048060ff */
[----:B------:R-:W-:Y:S02]  /*27220*/  PRMT R24, R136, 0x3340, R81 ;  /* 0x0000334088187816 */ /* 0x000fe40000000051 */
[----:B------:R-:W-:-:S02]  /*27230*/  PRMT R21, R122, 0x3340, R75 ;  /* 0x000033407a157816 */ /* 0x000fc4000000004b */
[----:B------:R-:W-:Y:S02]  /*27240*/  F2FP.SATFINITE.E5M2.F32.PACK_AB_MERGE_C R138, R139, R138, RZ ;  /* 0x0000008a8b8a723e */ /* 0x000fe400048060ff */
[----:B------:R-:W-:Y:S02]  /*27250*/  F2FP.SATFINITE.E5M2.F32.PACK_AB_MERGE_C R142, R143, R142, RZ ;  /* 0x0000008e8f8e723e */ /* 0x000fe400048060ff */
[----:B------:R-:W-:Y:S02]  /*27260*/  F2FP.SATFINITE.E5M2.F32.PACK_AB_MERGE_C R146, R147, R146, RZ ;  /* 0x000000929392723e */ /* 0x000fe400048060ff */
[----:B------:R-:W-:Y:S02]  /*27270*/  LOP3.LUT R120, R120, 0xffff, RZ, 0xc0, !PT ;  /* 0x0000ffff78787812 */ /* 0x000fe400078ec0ff */
[----:B------:R-:W-:Y:S02]  /*27280*/  LOP3.LUT R73, R124, 0xffff, RZ, 0xc0, !PT ;  /* 0x0000ffff7c497812 */ /* 0x000fe400078ec0ff */
[----:B------:R-:W-:-:S02]  /*27290*/  LOP3.LUT R77, R128, 0xffff, RZ, 0xc0, !PT ;  /* 0x0000ffff804d7812 */ /* 0x000fc400078ec0ff */
[----:B------:R-:W-:Y:S02]  /*272a0*/  F2FP.SATFINITE.E5M2.F32.PACK_AB_MERGE_C R86, R87, R86, RZ ;  /* 0x000000565756723e */ /* 0x000fe400048060ff */
[----:B------:R-:W-:Y:S02]  /*272b0*/  PRMT R19, R77, 0x3340, R0 ;  /* 0x000033404d137816 */ /* 0x000fe40000000000 */
[----:B------:R-:W-:Y:S02]  /*272c0*/  PRMT R20, R120, 0x3340, R73 ;  /* 0x0000334078147816 */ /* 0x000fe40000000049 */
[----:B------:R-:W-:Y:S02]  /*272d0*/  LOP3.LUT R138, R138, 0xffff, RZ, 0xc0, !PT ;  /* 0x0000ffff8a8a7812 */ /* 0x000fe400078ec0ff */
[----:B------:R-:W-:Y:S02]  /*272e0*/  LOP3.LUT R87, R146, 0xffff, RZ, 0xc0, !PT ;  /* 0x0000ffff92577812 */ /* 0x000fe400078ec0ff */
[----:B------:R-:W-:-:S02]  /*272f0*/  LOP3.LUT R83, R142, 0xffff, RZ, 0xc0, !PT ;  /* 0x0000ffff8e537812 */ /* 0x000fc400078ec0ff */
[----:B------:R-:W-:Y:S02]  /*27300*/  PRMT R20, R20, 0x5410, R19 ;  /* 0x0000541014147816 */ /* 0x000fe40000000013 */
[----:B------:R-:W-:Y:S02]  /*27310*/  PRMT R18, R87, 0x3340, R0 ;  /* 0x0000334057127816 */ /* 0x000fe40000000000 */
[----:B------:R-:W-:Y:S02]  /*27320*/  PRMT R25, R138, 0x3340, R83 ;  /* 0x000033408a197816 */ /* 0x000fe40000000053 */
[----:B------:R-:W-:Y:S02]  /*27330*/  SHF.R.U32.HI R19, RZ, 0x8, R31 ;  /* 0x00000008ff137819 */ /* 0x000fe4000001161f */
[----:B------:R-:W-:Y:S02]  /*27340*/  PRMT R25, R25, 0x5410, R18 ;  /* 0x0000541019197816 */ /* 0x000fe40000000012 */
[----:B------:R-:W-:-:S02]  /*27350*/  SHF.R.U32.HI R18, RZ, 0x8, R29 ;  /* 0x00000008ff127819 */ /* 0x000fc4000001161d */
        /* <DEDUP_REMOVED lines=8> */
[----:B--2---:R-:W-:Y:S02]  /*273e0*/  IADD3 R11, R2, UR7, R10 ;  /* 0x00000007020b7c10 */ /* 0x004fe4000fffe00a */
[----:B------:R-:W-:Y:S02]  /*273f0*/  PRMT R2, R3, 0x5410, R4 ;  /* 0x0000541003027816 */ /* 0x000fe40000000004 */
[--C-:B------:R-:W-:Y:S02]  /*27400*/  PRMT R4, R37, 0x3340, R0.reuse ;  /* 0x0000334025047816 */ /* 0x100fe40000000000 */
[----:B------:R-:W-:-:S02]  /*27410*/  PRMT R3, R31, 0x3340, R0 ;  /* 0x000033401f037816 */ /* 0x000fc40000000000 */
[----:B------:R-:W-:Y:S02]  /*27420*/  PRMT R10, R45, 0x3340, R0 ;  /* 0x000033402d0a7816 */ /* 0x000fe40000000000 */
[----:B------:R-:W-:Y:S02]  /*27430*/  PRMT R5, R5, 0x5410, R4 ;  /* 0x0000541005057816 */ /* 0x000fe40000000004 */
[----:B------:R-:W-:Y:S02]  /*27440*/  PRMT R4, R7, 0x5410, R8 ;  /* 0x0000541007047816 */ /* 0x000fe40000000008 */
[----:B------:R-:W-:Y:S02]  /*27450*/  PRMT R6, R6, 0x5410, R3 ;  /* 0x0000541006067816 */ /* 0x000fe40000000003 */
[----:B------:R-:W-:Y:S02]  /*27460*/  PRMT R8, R47, 0x3340, R0 ;  /* 0x000033402f087816 */ /* 0x000fe40000000000 */
        /* <DEDUP_REMOVED lines=8> */
[--C-:B------:R-:W-:Y:S02]  /*274f0*/  PRMT R10, R63, 0x3340, R0.reuse ;  /* 0x000033403f0a7816 */ /* 0x100fe40000000000 */
[----:B------:R-:W-:Y:S02]  /*27500*/  PRMT R15, R90, 0x3340, R59 ;  /* 0x000033405a0f7816 */ /* 0x000fe4000000003b */
[----:B------:R-:W-:Y:S02]  /*27510*/  PRMT R13, R69, 0x3340, R0 ;  /* 0x00003340450d7816 */ /* 0x000fe40000000000 */
[----:B------:R-:W-:Y:S01]  /*27520*/  PRMT R15, R15, 0x5410, R10 ;  /* 0x000054100f0f7816 */ /* 0x000fe2000000000a */
[----:B------:R-:W-:Y:S01]  /*27530*/  IMAD.SHL.U32 R10, R152, 0x8, RZ ;  /* 0x00000008980a7824 */ /* 0x000fe200078e00ff */
[----:B------:R-:W-:-:S04]  /*27540*/  PRMT R14, R104, 0x3340, R65 ;  /* 0x00003340680e7816 */ /* 0x000fc80000000041 */
[----:B------:R-:W-:Y:S02]  /*27550*/  PRMT R14, R14, 0x5410, R13 ;  /* 0x000054100e0e7816 */ /* 0x000fe4000000000d */
[----:B------:R-:W-:Y:S02]  /*27560*/  LOP3.LUT R10, R10, 0x380, RZ, 0xc0, !PT ;  /* 0x000003800a0a7812 */ /* 0x000fe400078ec0ff */
[----:B------:R-:W-:Y:S02]  /*27570*/  PRMT R13, R16, 0x5410, R17 ;  /* 0x00005410100d7816 */ /* 0x000fe40000000011 */
[--C-:B------:R-:W-:Y:S01]  /*27580*/  PRMT R17, R85, 0x3340, R0.reuse ;  /* 0x0000334055117816 */ /* 0x100fe20000000000 */
[----:B------:R-:W-:Y:S01]  /*27590*/  IMAD.IADD R30, R10, 0x1, R11 ;  /* 0x000000010a1e7824 */ /* 0x000fe200078e020b */
[----:B------:R-:W-:Y:S02]  /*275a0*/  PRMT R16, R79, 0x3340, R0 ;  /* 0x000033404f107816 */ /* 0x000fe40000000000 */
[----:B------:R-:W-:-:S02]  /*275b0*/  PRMT R24, R24, 0x5410, R17 ;  /* 0x0000541018187816 */ /* 0x000fc40000000011 */
[----:B------:R-:W-:Y:S02]  /*275c0*/  SHF.R.U32.HI R10, RZ, 0x8, R22 ;  /* 0x00000008ff0a7819 */ /* 0x000fe40000011616 */
[----:B------:R-:W-:Y:S02]  /*275d0*/  SHF.R.U32.HI R11, RZ, 0x8, R26 ;  /* 0x00000008ff0b7819 */ /* 0x000fe4000001161a */
[----:B------:R-:W-:Y:S02]  /*275e0*/  SHF.R.U32.HI R17, RZ, 0x8, R27 ;  /* 0x00000008ff117819 */ /* 0x000fe4000001161b */
[----:B------:R-:W-:Y:S02]  /*275f0*/  PRMT R21, R21, 0x5410, R16 ;  /* 0x0000541015157816 */ /* 0x000fe40000000010 */
[----:B------:R-:W-:Y:S02]  /*27600*/  SHF.R.U32.HI R16, RZ, 0x8, R23 ;  /* 0x00000008ff107819 */ /* 0x000fe40000011617 */
[----:B------:R-:W-:-:S02]  /*27610*/  LOP3.LUT R23, R10, 0xffff, RZ, 0xc0, !PT ;  /* 0x0000ffff0a177812 */ /* 0x000fc400078ec0ff */
[----:B------:R-:W-:Y:S02]  /*27620*/  LOP3.LUT R17, R17, 0xffff, RZ, 0xc0, !PT ;  /* 0x0000ffff11117812 */ /* 0x000fe400078ec0ff */
[----:B------:R-:W-:Y:S02]  /*27630*/  LOP3.LUT R10, R11, 0xffff, RZ, 0xc0, !PT ;  /* 0x0000ffff0b0a7812 */ /* 0x000fe400078ec0ff */
[----:B------:R-:W-:Y:S02]  /*27640*/  SHF.R.U32.HI R11, RZ, 0x8, R42 ;  /* 0x00000008ff0b7819 */ /* 0x000fe4000001162a */
[----:B------:R-:W-:Y:S02]  /*27650*/  PRMT R26, R10, 0x3340, R17 ;  /* 0x000033400a1a7816 */ /* 0x000fe40000000011 */
[----:B------:R-:W-:Y:S02]  /*27660*/  SHF.R.U32.HI R10, RZ, 0x8, R40 ;  /* 0x00000008ff0a7819 */ /* 0x000fe40000011628 */
[----:B------:R-:W-:-:S02]  /*27670*/  SHF.R.U32.HI R17, RZ, 0x8, R35 ;  /* 0x00000008ff117819 */ /* 0x000fc40000011623 */
[----:B------:R-:W-:Y:S02]  /*27680*/  LOP3.LUT R16, R16, 0xffff, RZ, 0xc0, !PT ;  /* 0x0000ffff10107812 */ /* 0x000fe400078ec0ff */
[----:B------:R-:W-:Y:S02]  /*27690*/  LOP3.LUT R19, R19, 0xffff, RZ, 0xc0, !PT ;  /* 0x0000ffff13137812 */ /* 0x000fe400078ec0ff */
[----:B------:R-:W-:Y:S02]  /*276a0*/  LOP3.LUT R29, R10, 0xffff, RZ, 0xc0, !PT ;  /* 0x0000ffff0a1d7812 */ /* 0x000fe400078ec0ff */
[----:B------:R-:W-:Y:S02]  /*276b0*/  LOP3.LUT R17, R17, 0xffff, RZ, 0xc0, !PT ;  /* 0x0000ffff11117812 */ /* 0x000fe400078ec0ff */
[----:B------:R-:W-:Y:S02]  /*276c0*/  LOP3.LUT R10, R11, 0xffff, RZ, 0xc0, !PT ;  /* 0x0000ffff0b0a7812 */ /* 0x000fe400078ec0ff */
[----:B------:R-:W-:-:S02]  /*276d0*/  PRMT R23, R23, 0x3340, R16 ;  /* 0x0000334017177816 */ /* 0x000fc40000000010 */
[----:B------:R-:W-:Y:S02]  /*276e0*/  PRMT R27, R19, 0x3340, R0 ;  /* 0x00003340131b7816 */ /* 0x000fe40000000000 */
[----:B------:R-:W-:Y:S02]  /*276f0*/  SHF.R.U32.HI R16, RZ, 0x8, R33 ;  /* 0x00000008ff107819 */ /* 0x000fe40000011621 */
[----:B------:R-:W-:Y:S02]  /*27700*/  SHF.R.U32.HI R19, RZ, 0x8, R39 ;  /* 0x00000008ff137819 */ /* 0x000fe40000011627 */
[----:B------:R-:W-:Y:S02]  /*27710*/  PRMT R31, R10, 0x3340, R17 ;  /* 0x000033400a1f7816 */ /* 0x000fe40000000011 */
[----:B------:R-:W-:Y:S02]  /*27720*/  SHF.R.U32.HI R10, RZ, 0x8, R56 ;  /* 0x00000008ff0a7819 */ /* 0x000fe40000011638 */
[----:B------:R-:W-:-:S02]  /*27730*/  LOP3.LUT R16, R16, 0xffff, RZ, 0xc0, !PT ;  /* 0x0000ffff10107812 */ /* 0x000fc400078ec0ff */
[----:B------:R-:W-:Y:S02]  /*27740*/  SHF.R.U32.HI R11, RZ, 0x8, R58 ;  /* 0x00000008ff0b7819 */ /* 0x000fe4000001163a */
[----:B------:R-:W-:Y:S02]  /*27750*/  SHF.R.U32.HI R17, RZ, 0x8, R43 ;  /* 0x00000008ff117819 */ /* 0x000fe4000001162b */
[----:B------:R-:W-:Y:S02]  /*27760*/  LOP3.LUT R19, R19, 0xffff, RZ, 0xc0, !PT ;  /* 0x0000ffff13137812 */ /* 0x000fe400078ec0ff */
[----:B------:R-:W-:Y:S02]  /*27770*/  LOP3.LUT R18, R18, 0xffff, RZ, 0xc0, !PT ;  /* 0x0000ffff12127812 */ /* 0x000fe400078ec0ff */
[----:B------:R-:W-:Y:S02]  /*27780*/  LOP3.LUT R33, R10, 0xffff, RZ, 0xc0, !PT ;  /* 0x0000ffff0a217812 */ /* 0x000fe400078ec0ff */
[----:B------:R-:W-:-:S02]  /*27790*/  PRMT R29, R29, 0x3340, R16 ;  /* 0x000033401d1d7816 */ /* 0x000fc40000000010 */
[----:B------:R-:W-:Y:S02]  /*277a0*/  LOP3.LUT R17, R17, 0xffff, RZ, 0xc0, !PT ;  /* 0x0000ffff11117812 */ /* 0x000fe400078ec0ff */
[----:B------:R-:W-:Y:S02]  /*277b0*/  LOP3.LUT R10, R11, 0xffff, RZ, 0xc0, !PT ;  /* 0x0000ffff0b0a7812 */ /* 0x000fe400078ec0ff */
[----:B------:R-:W-:Y:S02]  /*277c0*/  PRMT R32, R19, 0x3340, R0 ;  /* 0x0000334013207816 */ /* 0x000fe40000000000 */
[----:B------:R-:W-:Y:S02]  /*277d0*/  SHF.R.U32.HI R16, RZ, 0x8, R41 ;  /* 0x00000008ff107819 */ /* 0x000fe40000011629 */
[----:B------:R-:W-:Y:S02]  /*277e0*/  SHF.R.U32.HI R19, RZ, 0x8, R47 ;  /* 0x00000008ff137819 */ /* 0x000fe4000001162f */
[----:B------:R-:W-:-:S02]  /*277f0*/  PRMT R22, R18, 0x3340, R1 ;  /* 0x0000334012167816 */ /* 0x000fc40000000001 */
[----:B------:R-:W-:Y:S02]  /*27800*/  SHF.R.U32.HI R18, RZ, 0x8, R37 ;  /* 0x00000008ff127819 */ /* 0x000fe40000011625 */
[----:B------:R-:W-:Y:S02]  /*27810*/  PRMT R35, R10, 0x3340, R17 ;  /* 0x000033400a237816 */ /* 0x000fe40000000011 */
[----:B------:R-:W-:Y:S02]  /*27820*/  LOP3.LUT R16, R16, 0xffff, RZ, 0xc0, !PT ;  /* 0x0000ffff10107812 */ /* 0x000fe400078ec0ff */
[----:B------:R-:W-:Y:S02]  /*27830*/  SHF.R.U32.HI R10, RZ, 0x8, R72 ;  /* 0x00000008ff0a7819 */ /* 0x000fe40000011648 */
[----:B------:R-:W-:Y:S02]  /*27840*/  LOP3.LUT R19, R19, 0xffff, RZ, 0xc0, !PT ;  /* 0x0000ffff13137812 */ /* 0x000fe400078ec0ff */
[----:B------:R-:W-:-:S02]  /*27850*/  SHF.R.U32.HI R11, RZ, 0x8, R74 ;  /* 0x00000008ff0b7819 */ /* 0x000fc4000001164a */
[----:B------:R-:W-:Y:S02]  /*27860*/  SHF.R.U32.HI R17, RZ, 0x8, R51 ;  /* 0x00000008ff117819 */ /* 0x000fe40000011633 */
[----:B------:R-:W-:Y:S02]  /*27870*/  LOP3.LUT R18, R18, 0xffff, RZ, 0xc0, !PT ;  /* 0x0000ffff12127812 */ /* 0x000fe400078ec0ff */
[----:B------:R-:W-:Y:S02]  /*27880*/  PRMT R33, R33, 0x3340, R16 ;  /* 0x0000334021217816 */ /* 0x000fe40000000010 */
[----:B------:R-:W-:Y:S02]  /*27890*/  LOP3.LUT R37, R10, 0xffff, RZ, 0xc0, !PT ;  /* 0x0000ffff0a257812 */ /* 0x000fe400078ec0ff */
[----:B------:R-:W-:Y:S02]  /*278a0*/  PRMT R40, R19, 0x3340, R0 ;  /* 0x0000334013287816 */ /* 0x000fe40000000000 */
[----:B------:R-:W-:-:S02]  /*278b0*/  SHF.R.U32.HI R16, RZ, 0x8, R49 ;  /* 0x00000008ff107819 */ /* 0x000fc40000011631 */
[----:B------:R-:W-:Y:S02]  /*278c0*/  LOP3.LUT R17, R17, 0xffff, RZ, 0xc0, !PT ;  /* 0x0000ffff11117812 */ /* 0x000fe400078ec0ff */
[----:B------:R-:W-:Y:S02]  /*278d0*/  LOP3.LUT R10, R11, 0xffff, RZ, 0xc0, !PT ;  /* 0x0000ffff0b0a7812 */ /* 0x000fe400078ec0ff */
[----:B------:R-:W-:Y:S02]  /*278e0*/  SHF.R.U32.HI R19, RZ, 0x8, R55 ;  /* 0x00000008ff137819 */ /* 0x000fe40000011637 */
[----:B------:R-:W-:Y:S02]  /*278f0*/  PRMT R28, R18, 0x3340, R1 ;  /* 0x00003340121c7816 */ /* 0x000fe40000000001 */
[----:B------:R-:W-:Y:S02]  /*27900*/  SHF.R.U32.HI R18, RZ, 0x8, R45 ;  /* 0x00000008ff127819 */ /* 0x000fe4000001162d */
[----:B------:R-:W-:-:S02]  /*27910*/  LOP3.LUT R16, R16, 0xffff, RZ, 0xc0, !PT ;  /* 0x0000ffff10107812 */ /* 0x000fc400078ec0ff */
[----:B------:R-:W-:Y:S02]  /*27920*/  PRMT R43, R10, 0x3340, R17 ;  /* 0x000033400a2b7816 */ /* 0x000fe40000000011 */
[----:B------:R-:W-:Y:S02]  /*27930*/  LOP3.LUT R19, R19, 0xffff, RZ, 0xc0, !PT ;  /* 0x0000ffff13137812 */ /* 0x000fe400078ec0ff */
[----:B------:R-:W-:Y:S02]  /*27940*/  SHF.R.U32.HI R10, RZ, 0x8, R88 ;  /* 0x00000008ff0a7819 */ /* 0x000fe40000011658 */
[----:B------:R-:W-:Y:S02]  /*27950*/  SHF.R.U32.HI R11, RZ, 0x8, R90 ;  /* 0x00000008ff0b7819 */ /* 0x000fe4000001165a */
[----:B------:R-:W-:Y:S02]  /*27960*/  SHF.R.U32.HI R17, RZ, 0x8, R59 ;  /* 0x00000008ff117819 */ /* 0x000fe4000001163b */
[----:B------:R-:W-:-:S02]  /*27970*/  LOP3.LUT R18, R18, 0xffff, RZ, 0xc0, !PT ;  /* 0x0000ffff12127812 */ /* 0x000fc400078ec0ff */
[----:B------:R-:W-:Y:S02]  /*27980*/  PRMT R41, R37, 0x3340, R16 ;  /* 0x0000334025297816 */ /* 0x000fe40000000010 */
[----:B------:R-:W-:Y:S02]  /*27990*/  PRMT R44, R19, 0x3340, R0 ;  /* 0x00003340132c7816 */ /* 0x000fe40000000000 */
[----:B------:R-:W-:Y:S02]  /*279a0*/  LOP3.LUT R37, R10, 0xffff, RZ, 0xc0, !PT ;  /* 0x0000ffff0a257812 */ /* 0x000fe400078ec0ff */
[----:B------:R-:W-:Y:S02]  /*279b0*/  SHF.R.U32.HI R16, RZ, 0x8, R57 ;  /* 0x00000008ff107819 */ /* 0x000fe40000011639 */
[----:B------:R-:W-:Y:S02]  /*279c0*/  SHF.R.U32.HI R19, RZ, 0x8, R63 ;  /* 0x00000008ff137819 */ /* 0x000fe4000001163f */
[----:B------:R-:W-:-:S02]  /*279d0*/  LOP3.LUT R17, R17, 0xffff, RZ, 0xc0, !PT ;  /* 0x0000ffff11117812 */ /* 0x000fc400078ec0ff */
[----:B------:R-:W-:Y:S02]  /*279e0*/  LOP3.LUT R10, R11, 0xffff, RZ, 0xc0, !PT ;  /* 0x0000ffff0b0a7812 */ /* 0x000fe400078ec0ff */
[----:B------:R-:W-:Y:S02]  /*279f0*/  PRMT R34, R18, 0x3340, R1 ;  /* 0x0000334012227816 */ /* 0x000fe40000000001 */
[----:B------:R-:W-:Y:S02]  /*27a00*/  SHF.R.U32.HI R18, RZ, 0x8, R53 ;  /* 0x00000008ff127819 */ /* 0x000fe40000011635 */
[----:B------:R-:W-:Y:S02]  /*27a10*/  LOP3.LUT R16, R16, 0xffff, RZ, 0xc0, !PT ;  /* 0x0000ffff10107812 */ /* 0x000fe400078ec0ff */
[----:B------:R-:W-:Y:S02]  /*27a20*/  LOP3.LUT R19, R19, 0xffff, RZ, 0xc0, !PT ;  /* 0x0000ffff13137812 */ /* 0x000fe400078ec0ff */
[----:B------:R-:W-:-:S02]  /*27a30*/  PRMT R47, R10, 0x3340, R17 ;  /* 0x000033400a2f7816 */ /* 0x000fc40000000011 */
[----:B------:R-:W-:Y:S02]  /*27a40*/  SHF.R.U32.HI R10, RZ, 0x8, R104 ;  /* 0x00000008ff0a7819 */ /* 0x000fe40000011668 */
[----:B------:R-:W-:Y:S02]  /*27a50*/  LOP3.LUT R18, R18, 0xffff, RZ, 0xc0, !PT ;  /* 0x0000ffff12127812 */ /* 0x000fe400078ec0ff */
[----:B------:R-:W-:Y:S02]  /*27a60*/  SHF.R.U32.HI R11, RZ, 0x8, R106 ;  /* 0x00000008ff0b7819 */ /* 0x000fe4000001166a */
[----:B------:R-:W-:Y:S02]  /*27a70*/  SHF.R.U32.HI R17, RZ, 0x8, R67 ;  /* 0x00000008ff117819 */ /* 0x000fe40000011643 */
[----:B------:R-:W-:Y:S02]  /*27a80*/  PRMT R45, R37, 0x3340, R16 ;  /* 0x00003340252d7816 */ /* 0x000fe40000000010 */
[----:B------:R-:W-:-:S02]  /*27a90*/  PRMT R48, R19, 0x3340, R0 ;  /* 0x0000334013307816 */ /* 0x000fc40000000000 */
[----:B------:R-:W-:Y:S02]  /*27aa0*/  SHF.R.U32.HI R19, RZ, 0x8, R71 ;  /* 0x00000008ff137819 */ /* 0x000fe40000011647 */
[----:B------:R-:W-:Y:S02]  /*27ab0*/  LOP3.LUT R37, R10, 0xffff, RZ, 0xc0, !PT ;  /* 0x0000ffff0a257812 */ /* 0x000fe400078ec0ff */
[----:B------:R-:W-:Y:S02]  /*27ac0*/  PRMT R42, R18, 0x3340, R1 ;  /* 0x00003340122a7816 */ /* 0x000fe40000000001 */
[----:B------:R-:W-:Y:S02]  /*27ad0*/  SHF.R.U32.HI R16, RZ, 0x8, R65 ;  /* 0x00000008ff107819 */ /* 0x000fe40000011641 */
[----:B------:R-:W-:Y:S02]  /*27ae0*/  LOP3.LUT R17, R17, 0xffff, RZ, 0xc0, !PT ;  /* 0x0000ffff11117812 */ /* 0x000fe400078ec0ff */
[----:B------:R-:W-:-:S02]  /*27af0*/  LOP3.LUT R10, R11, 0xffff, RZ, 0xc0, !PT ;  /* 0x0000ffff0b0a7812 */ /* 0x000fc400078ec0ff */
[----:B------:R-:W-:Y:S02]  /*27b00*/  SHF.R.U32.HI R18, RZ, 0x8, R61 ;  /* 0x00000008ff127819 */ /* 0x000fe4000001163d */
[----:B------:R-:W-:Y:S02]  /*27b10*/  LOP3.LUT R19, R19, 0xffff, RZ, 0xc0, !PT ;  /* 0x0000ffff13137812 */ /* 0x000fe400078ec0ff */
[----:B------:R-:W-:Y:S02]  /*27b20*/  LOP3.LUT R16, R16, 0xffff, RZ, 0xc0, !PT ;  /* 0x0000ffff10107812 */ /* 0x000fe400078ec0ff */
[----:B------:R-:W-:Y:S02]  /*27b30*/  PRMT R51, R10, 0x3340, R17 ;  /* 0x000033400a337816 */ /* 0x000fe40000000011 */
[----:B------:R-:W-:Y:S02]  /*27b40*/  LOP3.LUT R18, R18, 0xffff, RZ, 0xc0, !PT ;  /* 0x0000ffff12127812 */ /* 0x000fe400078ec0ff */
[----:B------:R-:W-:-:S02]  /*27b50*/  SHF.R.U32.HI R10, RZ, 0x8, R120 ;  /* 0x00000008ff0a7819 */ /* 0x000fc40000011678 */
[----:B------:R-:W-:Y:S02]  /*27b60*/  SHF.R.U32.HI R11, RZ, 0x8, R122 ;  /* 0x00000008ff0b7819 */ /* 0x000fe4000001167a */
[----:B------:R-:W-:Y:S02]  /*27b70*/  SHF.R.U32.HI R17, RZ, 0x8, R75 ;  /* 0x00000008ff117819 */ /* 0x000fe4000001164b */
[----:B------:R-:W-:Y:S02]  /*27b80*/  PRMT R56, R19, 0x3340, R0 ;  /* 0x0000334013387816 */ /* 0x000fe40000000000 */
[----:B------:R-:W-:Y:S02]  /*27b90*/  PRMT R49, R37, 0x3340, R16 ;  /* 0x0000334025317816 */ /* 0x000fe40000000010 */
[----:B------:R-:W-:Y:S02]  /*27ba0*/  SHF.R.U32.HI R19, RZ, 0x8, R79 ;  /* 0x00000008ff137819 */ /* 0x000fe4000001164f */
[----:B------:R-:W-:-:S02]  /*27bb0*/  PRMT R46, R18, 0x3340, R1 ;  /* 0x00003340122e7816 */ /* 0x000fc40000000001 */
[----:B------:R-:W-:Y:S02]  /*27bc0*/  LOP3.LUT R37, R10, 0xffff, RZ, 0xc0, !PT ;  /* 0x0000ffff0a257812 */ /* 0x000fe400078ec0ff */
[----:B------:R-:W-:Y:S02]  /*27bd0*/  SHF.R.U32.HI R18, RZ, 0x8, R69 ;  /* 0x00000008ff127819 */ /* 0x000fe40000011645 */
[----:B------:R-:W-:Y:S02]  /*27be0*/  SHF.R.U32.HI R16, RZ, 0x8, R73 ;  /* 0x00000008ff107819 */ /* 0x000fe40000011649 */
[----:B------:R-:W-:Y:S02]  /*27bf0*/  LOP3.LUT R17, R17, 0xffff, RZ, 0xc0, !PT ;  /* 0x0000ffff11117812 */ /* 0x000fe400078ec0ff */
[----:B------:R-:W-:Y:S02]  /*27c00*/  LOP3.LUT R10, R11, 0xffff, RZ, 0xc0, !PT ;  /* 0x0000ffff0b0a7812 */ /* 0x000fe400078ec0ff */
[----:B------:R-:W-:-:S02]  /*27c10*/  LOP3.LUT R19, R19, 0xffff, RZ, 0xc0, !PT ;  /* 0x0000ffff13137812 */ /* 0x000fc400078ec0ff */
[----:B------:R-:W-:Y:S02]  /*27c20*/  LOP3.LUT R39, R18, 0xffff, RZ, 0xc0, !PT ;  /* 0x0000ffff12277812 */ /* 0x000fe400078ec0ff */
[----:B------:R-:W-:Y:S02]  /*27c30*/  LOP3.LUT R16, R16, 0xffff, RZ, 0xc0, !PT ;  /* 0x0000ffff10107812 */ /* 0x000fe400078ec0ff */
[----:B------:R-:W-:Y:S02]  /*27c40*/  PRMT R55, R10, 0x3340, R17 ;  /* 0x000033400a377816 */ /* 0x000fe40000000011 */
[----:B------:R-:W-:Y:S02]  /*27c50*/  SHF.R.U32.HI R18, RZ, 0x8, R77 ;  /* 0x00000008ff127819 */ /* 0x000fe4000001164d */
[----:B------:R-:W-:Y:S02]  /*27c60*/  SHF.R.U32.HI R10, RZ, 0x8, R136 ;  /* 0x00000008ff0a7819 */ /* 0x000fe40000011688 */
[----:B------:R-:W-:-:S02]  /*27c70*/  PRMT R60, R19, 0x3340, R0 ;  /* 0x00003340133c7816 */ /* 0x000fc40000000000 */
[----:B------:R-:W-:Y:S02]  /*27c80*/  SHF.R.U32.HI R11, RZ, 0x8, R138 ;  /* 0x00000008ff0b7819 */ /* 0x000fe4000001168a */
[----:B------:R-:W-:Y:S02]  /*27c90*/  SHF.R.U32.HI R17, RZ, 0x8, R83 ;  /* 0x00000008ff117819 */ /* 0x000fe40000011653 */
[----:B------:R-:W-:Y:S01]  /*27ca0*/  SHF.R.U32.HI R19, RZ, 0x8, R87 ;  /* 0x00000008ff137819 */ /* 0x000fe20000011657 */
[----:B------:R-:W0:Y:S01]  /*27cb0*/  S2R R59, SR_TID.X ;  /* 0x00000000003b7919 */ /* 0x000e220000002100 */
[----:B------:R-:W-:Y:S02]  /*27cc0*/  PRMT R50, R39, 0x3340, R0 ;  /* 0x0000334027327816 */ /* 0x000fe40000000000 */
[----:B------:R-:W-:Y:S02]  /*27cd0*/  PRMT R53, R37, 0x3340, R16 ;  /* 0x0000334025357816 */ /* 0x000fe40000000010 */
[----:B------:R-:W-:-:S02]  /*27ce0*/  LOP3.LUT R39, R18, 0xffff, RZ, 0xc0, !PT ;  /* 0x0000ffff12277812 */ /* 0x000fc400078ec0ff */
[----:B------:R-:W-:Y:S02]  /*27cf0*/  LOP3.LUT R37, R10, 0xffff, RZ, 0xc0, !PT ;  /* 0x0000ffff0a257812 */ /* 0x000fe400078ec0ff */
[----:B------:R-:W-:Y:S02]  /*27d00*/  SHF.R.U32.HI R16, RZ, 0x8, R81 ;  /* 0x00000008ff107819 */ /* 0x000fe40000011651 */
[----:B------:R-:W-:Y:S02]  /*27d10*/  SHF.R.U32.HI R18, RZ, 0x8, R85 ;  /* 0x00000008ff127819 */ /* 0x000fe40000011655 */
[----:B------:R-:W-:Y:S02]  /*27d20*/  LOP3.LUT R10, R11, 0xffff, RZ, 0xc0, !PT ;  /* 0x0000ffff0b0a7812 */ /* 0x000fe400078ec0ff */
[----:B------:R-:W-:Y:S02]  /*27d30*/  LOP3.LUT R17, R17, 0xffff, RZ, 0xc0, !PT ;  /* 0x0000ffff11117812 */ /* 0x000fe400078ec0ff */
[----:B------:R-:W-:-:S02]  /*27d40*/  LOP3.LUT R11, R19, 0xffff, RZ, 0xc0, !PT ;  /* 0x0000ffff130b7812 */ /* 0x000fc400078ec0ff */
[--C-:B------:R-:W-:Y:S02]  /*27d50*/  PRMT R58, R39, 0x3340, R0.reuse ;  /* 0x00003340273a7816 */ /* 0x100fe40000000000 */
[----:B------:R-:W-:Y:S02]  /*27d60*/  LOP3.LUT R16, R16, 0xffff, RZ, 0xc0, !PT ;  /* 0x0000ffff10107812 */ /* 0x000fe400078ec0ff */
[----:B------:R-:W-:Y:S02]  /*27d70*/  LOP3.LUT R39, R18, 0xffff, RZ, 0xc0, !PT ;  /* 0x0000ffff12277812 */ /* 0x000fe400078ec0ff */
[----:B------:R-:W-:Y:S02]  /*27d80*/  PRMT R18, R10, 0x3340, R17 ;  /* 0x000033400a127816 */ /* 0x000fe40000000011 */
[----:B------:R-:W-:Y:S02]  /*27d90*/  PRMT R57, R11, 0x3340, R0 ;  /* 0x000033400b397816 */ /* 0x000fe40000000000 */
[----:B------:R-:W-:-:S02]  /*27da0*/  PRMT R22, R23, 0x5410, R22 ;  /* 0x0000541017167816 */ /* 0x000fc40000000016 */
[----:B------:R-:W-:Y:S02]  /*27db0*/  PRMT R26, R26, 0x5410, R27 ;  /* 0x000054101a1a7816 */ /* 0x000fe4000000001b */
[----:B------:R-:W-:Y:S02]  /*27dc0*/  LOP3.LUT R11, R36, 0xffff, RZ, 0xc0, !PT ;  /* 0x0000ffff240b7812 */ /* 0x000fe400078ec0ff */
[----:B------:R-:W-:Y:S02]  /*27dd0*/  LOP3.LUT R17, R38, 0xffff, RZ, 0xc0, !PT ;  /* 0x0000ffff26117812 */ /* 0x000fe400078ec0ff */
[----:B------:R-:W-:Y:S02]  /*27de0*/  PRMT R16, R37, 0x3340, R16 ;  /* 0x0000334025107816 */ /* 0x000fe40000000010 */
[----:B------:R-:W-:Y:S02]  /*27df0*/  PRMT R19, R39, 0x3340, R0 ;  /* 0x0000334027137816 */ /* 0x000fe40000000000 */
[----:B------:R-:W-:-:S02]  /*27e00*/  PRMT R10, R31, 0x5410, R32 ;  /* 0x000054101f0a7816 */ /* 0x000fc40000000020 */
[----:B------:R-:W-:Y:S02]  /*27e10*/  PRMT R37, R33, 0x5410, R34 ;  /* 0x0000541021257816 */ /* 0x000fe40000000022 */
[----:B------:R-:W-:Y:S02]  /*27e20*/  PRMT R39, R35, 0x5410, R40 ;  /* 0x0000541023277816 */ /* 0x000fe40000000028 */
[--C-:B------:R-:W-:Y:S02]  /*27e30*/  PRMT R32, R2, 0x4210, R11.reuse ;  /* 0x0000421002207816 */ /* 0x100fe4000000000b */
[----:B------:R-:W-:Y:S02]  /*27e40*/  PRMT R33, R22, 0x5210, R11 ;  /* 0x0000521016217816 */ /* 0x000fe4000000000b */
[--C-:B------:R-:W-:Y:S02]  /*27e50*/  PRMT R34, R6, 0x4210, R17.reuse ;  /* 0x0000421006227816 */ /* 0x100fe40000000011 */
[----:B------:R-:W-:Y:S01]  /*27e60*/  PRMT R35, R26, 0x5210, R17 ;  /* 0x000052101a237816 */ /* 0x000fe20000000011 */
[----:B------:R-:W-:Y:S01]  /*27e70*/  BAR.SYNC.DEFER_BLOCKING 0x0 ;  /* 0x0000000000007b1d */ /* 0x000fe20000010000 */
[----:B0-----:R-:W-:-:S05]  /*27e80*/  LOP3.LUT R2, R59, 0x7f, RZ, 0xc0, !PT ;  /* 0x0000007f3b027812 */ /* 0x001fca00078ec0ff */
[----:B------:R-:W-:Y:S01]  /*27e90*/  STSM.16.M88.4 [R30], R32 ;  /* 0x000000201e007844 */ /* 0x000fe20000000200 */
[----:B------:R-:W-:Y:S01]  /*27ea0*/  LEA R2, R2, UR7, 0x4 ;  /* 0x0000000702027c11 */ /* 0x000fe2000f8e20ff */
[----:B------:R-:W-:Y:S01]  /*27eb0*/  ULDC UR7, c[0x0][0x248] ;  /* 0x0000920000077ab9 */ /* 0x000fe20000000800 */
[----:B------:R-:W-:Y:S01]  /*27ec0*/  BAR.SYNC.DEFER_BLOCKING 0x0 ;  /* 0x0000000000007b1d */ /* 0x000fe20000010000 */
[----:B------:R-:W-:Y:S02]  /*27ed0*/  PRMT R29, R29, 0x5410, R28 ;  /* 0x000054101d1d7816 */ /* 0x000fe4000000001c */
[----:B------:R-:W-:Y:S02]  /*27ee0*/  LOP3.LUT R52, R52, 0xffff, RZ, 0xc0, !PT ;  /* 0x0000ffff34347812 */ /* 0x000fe400078ec0ff */
[----:B------:R-:W-:Y:S01]  /*27ef0*/  LOP3.LUT R11, R54, 0xffff, RZ, 0xc0, !PT ;  /* 0x0000ffff360b7812 */ /* 0x000fe200078ec0ff */
[----:B------:R-:W0:Y:S01]  /*27f00*/  LDS.128 R32, [R2] ;  /* 0x0000000002207984 */ /* 0x000e220000000c00 */
[----:B------:R-:W-:-:S02]  /*27f10*/  PRMT R26, R16, 0x5410, R19 ;  /* 0x00005410101a7816 */ /* 0x000fc40000000013 */
[----:B------:R-:W-:Y:S02]  /*27f20*/  PRMT R57, R18, 0x5410, R57 ;  /* 0x0000541012397816 */ /* 0x000fe40000000039 */
[--C-:B------:R-:W-:Y:S02]  /*27f30*/  PRMT R16, R5, 0x4210, R52.reuse ;  /* 0x0000421005107816 */ /* 0x100fe40000000034 */
[----:B------:R-:W-:Y:S02]  /*27f40*/  PRMT R17, R29, 0x5210, R52 ;  /* 0x000052101d117816 */ /* 0x000fe40000000034 */
[--C-:B------:R-:W-:Y:S02]  /*27f50*/  PRMT R18, R4, 0x4210, R11.reuse ;  /* 0x0000421004127816 */ /* 0x100fe4000000000b */
[----:B------:R-:W-:Y:S01]  /*27f60*/  PRMT R19, R10, 0x5210, R11 ;  /* 0x000052100a137816 */ /* 0x000fe2000000000b */
[----:B------:R-:W-:Y:S01]  /*27f70*/  BAR.SYNC.DEFER_BLOCKING 0x0 ;  /* 0x0000000000007b1d */ /* 0x000fe20000010000 */
[----:B------:R-:W-:-:S05]  /*27f80*/  LOP3.LUT R70, R70, 0xffff, RZ, 0xc0, !PT ;  /* 0x0000ffff46467812 */ /* 0x000fca00078ec0ff */
[----:B------:R-:W-:Y:S02]  /*27f90*/  STSM.16.M88.4 [R30], R16 ;  /* 0x000000101e007844 */ /* 0x000fe40000000200 */
[----:B------:R-:W-:Y:S01]  /*27fa0*/  BAR.SYNC.DEFER_BLOCKING 0x0 ;  /* 0x0000000000007b1d */ /* 0x000fe20000010000 */
[----:B------:R-:W-:Y:S02]  /*27fb0*/  PRMT R38, R7, 0x4210, R70 ;  /* 0x0000421007267816 */ /* 0x000fe40000000046 */
[----:B------:R-:W-:-:S03]  /*27fc0*/  LOP3.LUT R68, R68, 0xffff, RZ, 0xc0, !PT ;  /* 0x0000ffff44447812 */ /* 0x000fc600078ec0ff */
[----:B------:R-:W1:Y:S01]  /*27fd0*/  LDS.128 R4, [R2] ;  /* 0x0000000002047984 */ /* 0x000e620000000c00 */
[--C-:B------:R-:W-:Y:S02]  /*27fe0*/  PRMT R36, R3, 0x4210, R68.reuse ;  /* 0x0000421003247816 */ /* 0x100fe40000000044 */
[----:B------:R-:W-:Y:S02]  /*27ff0*/  PRMT R37, R37, 0x5210, R68 ;  /* 0x0000521025257816 */ /* 0x000fe40000000044 */
[----:B------:R-:W-:Y:S01]  /*28000*/  PRMT R39, R39, 0x5210, R70 ;  /* 0x0000521027277816 */ /* 0x000fe20000000046 */
[----:B------:R-:W-:Y:S01]  /*28010*/  BAR.SYNC.DEFER_BLOCKING 0x0 ;  /* 0x0000000000007b1d */ /* 0x000fe20000010000 */
[----:B------:R-:W-:Y:S02]  /*28020*/  LOP3.LUT R84, R84, 0xffff, RZ, 0xc0, !PT ;  /* 0x0000ffff54547812 */ /* 0x000fe400078ec0ff */
[----:B------:R-:W-:-:S03]  /*28030*/  LOP3.LUT R3, R86, 0xffff, RZ, 0xc0, !PT ;  /* 0x0000ffff56037812 */ /* 0x000fc600078ec0ff */
[----:B------:R2:W-:Y:S01]  /*28040*/  STSM.16.M88.4 [R30], R36 ;  /* 0x000000241e007844 */ /* 0x0005e20000000200 */
[----:B------:R-:W-:Y:S02]  /*28050*/  PRMT R41, R41, 0x5410, R42 ;  /* 0x0000541029297816 */ /* 0x000fe4000000002a */
[----:B------:R-:W-:Y:S02]  /*28060*/  PRMT R40, R9, 0x4210, R84 ;  /* 0x0000421009287816 */ /* 0x000fe40000000054 */
[----:B------:R-:W-:Y:S01]  /*28070*/  PRMT R42, R8, 0x4210, R3 ;  /* 0x00004210082a7816 */ /* 0x000fe20000000003 */
[----:B------:R-:W-:Y:S01]  /*28080*/  BAR.SYNC.DEFER_BLOCKING 0x0 ;  /* 0x0000000000007b1d */ /* 0x000fe20000010000 */
[----:B------:R-:W-:Y:S02]  /*28090*/  PRMT R44, R43, 0x5410, R44 ;  /* 0x000054102b2c7816 */ /* 0x000fe4000000002c */
[----:B------:R-:W-:-:S03]  /*280a0*/  PRMT R41, R41, 0x5210, R84 ;  /* 0x0000521029297816 */ /* 0x000fc60000000054 */
[----:B------:R-:W4:Y:S01]  /*280b0*/  LDS.128 R8, [R2] ;  /* 0x0000000002087984 */ /* 0x000f220000000c00 */
[----:B------:R-:W-:Y:S01]  /*280c0*/  PRMT R43, R44, 0x5210, R3 ;  /* 0x000052102c2b7816 */ /* 0x000fe20000000003 */
[----:B------:R-:W-:Y:S06]  /*280d0*/  BAR.SYNC.DEFER_BLOCKING 0x0 ;  /* 0x0000000000007b1d */ /* 0x000fec0000010000 */
[----:B------:R3:W-:Y:S02]  /*280e0*/  STSM.16.M88.4 [R30], R40 ;  /* 0x000000281e007844 */ /* 0x0007e40000000200 */
[----:B------:R-:W-:Y:S01]  /*280f0*/  BAR.SYNC.DEFER_BLOCKING 0x0 ;  /* 0x0000000000007b1d */ /* 0x000fe20000010000 */
[----:B------:R-:W-:-:S02]  /*28100*/  PRMT R46, R45, 0x5410, R46 ;  /* 0x000054102d2e7816 */ /* 0x000fc4000000002e */
[----:B------:R-:W-:Y:S02]  /*28110*/  PRMT R47, R47, 0x5410, R48 ;  /* 0x000054102f2f7816 */ /* 0x000fe40000000030 */
[----:B------:R-:W-:Y:S02]  /*28120*/  LOP3.LUT R3, R100, 0xffff, RZ, 0xc0, !PT ;  /* 0x0000ffff64037812 */ /* 0x000fe400078ec0ff */
[----:B------:R-:W-:Y:S01]  /*28130*/  LOP3.LUT R102, R102, 0xffff, RZ, 0xc0, !PT ;  /* 0x0000ffff66667812 */ /* 0x000fe200078ec0ff */
[----:B------:R-:W4:Y:S01]  /*28140*/  LDS.128 R16, [R2] ;  /* 0x0000000002107984 */ /* 0x000f220000000c00 */
[--C-:B--2---:R-:W-:Y:S02]  /*28150*/  PRMT R36, R12, 0x4210, R3.reuse ;  /* 0x000042100c247816 */ /* 0x104fe40000000003 */
[----:B------:R-:W-:Y:S02]  /*28160*/  PRMT R37, R46, 0x5210, R3 ;  /* 0x000052102e257816 */ /* 0x000fe40000000003 */
[----:B------:R-:W-:-:S02]  /*28170*/  PRMT R38, R15, 0x4210, R102 ;  /* 0x000042100f267816 */ /* 0x000fc40000000066 */
[----:B------:R-:W-:Y:S01]  /*28180*/  PRMT R39, R47, 0x5210, R102 ;  /* 0x000052102f277816 */ /* 0x000fe20000000066 */
[----:B------:R-:W-:Y:S01]  /*28190*/  BAR.SYNC.DEFER_BLOCKING 0x0 ;  /* 0x0000000000007b1d */ /* 0x000fe20000010000 */
[----:B------:R-:W-:Y:S02]  /*281a0*/  LOP3.LUT R3, R116, 0xffff, RZ, 0xc0, !PT ;  /* 0x0000ffff74037812 */ /* 0x000fe400078ec0ff */
[----:B------:R-:W-:-:S03]  /*281b0*/  LOP3.LUT R118, R118, 0xffff, RZ, 0xc0, !PT ;  /* 0x0000ffff76767812 */ /* 0x000fc600078ec0ff */
[----:B------:R-:W-:Y:S01]  /*281c0*/  STSM.16.M88.4 [R30], R36 ;  /* 0x000000241e007844 */ /* 0x000fe20000000200 */
[----:B---3--:R-:W-:Y:S02]  /*281d0*/  PRMT R40, R14, 0x4210, R3 ;  /* 0x000042100e287816 */ /* 0x008fe40000000003 */
[----:B------:R-:W-:Y:S01]  /*281e0*/  PRMT R42, R13, 0x4210, R118 ;  /* 0x000042100d2a7816 */ /* 0x000fe20000000076 */
[----:B------:R-:W-:Y:S01]  /*281f0*/  BAR.SYNC.DEFER_BLOCKING 0x0 ;  /* 0x0000000000007b1d */ /* 0x000fe20000010000 */
[----:B------:R-:W-:Y:S02]  /*28200*/  PRMT R50, R49, 0x5410, R50 ;  /* 0x0000541031327816 */ /* 0x000fe40000000032 */
[----:B------:R-:W-:-:S03]  /*28210*/  PRMT R51, R51, 0x5410, R56 ;  /* 0x0000541033337816 */ /* 0x000fc60000000038 */
[----:B------:R-:W2:Y:S01]  /*28220*/  LDS.128 R12, [R2] ;  /* 0x00000000020c7984 */ /* 0x000ea20000000c00 */
[----:B------:R-:W-:Y:S02]  /*28230*/  PRMT R41, R50, 0x5210, R3 ;  /* 0x0000521032297816 */ /* 0x000fe40000000003 */
[----:B------:R-:W-:Y:S01]  /*28240*/  PRMT R43, R51, 0x5210, R118 ;  /* 0x00005210332b7816 */ /* 0x000fe20000000076 */
[----:B------:R-:W-:Y:S01]  /*28250*/  BAR.SYNC.DEFER_BLOCKING 0x0 ;  /* 0x0000000000007b1d */ /* 0x000fe20000010000 */
[----:B------:R-:W-:Y:S02]  /*28260*/  LOP3.LUT R3, R132, 0xffff, RZ, 0xc0, !PT ;  /* 0x0000ffff84037812 */ /* 0x000fe400078ec0ff */
[----:B------:R-:W-:-:S03]  /*28270*/  LOP3.LUT R134, R134, 0xffff, RZ, 0xc0, !PT ;  /* 0x0000ffff86867812 */ /* 0x000fc600078ec0ff */
[----:B------:R3:W-:Y:S01]  /*28280*/  STSM.16.M88.4 [R30], R40 ;  /* 0x000000281e007844 */ /* 0x0007e20000000200 */
[----:B------:R-:W-:Y:S02]  /*28290*/  PRMT R44, R20, 0x4210, R3 ;  /* 0x00004210142c7816 */ /* 0x000fe40000000003 */
        /* <DEDUP_REMOVED lines=10> */
[----:B------:R-:W-:Y:S01]  /*28340*/  STSM.16.M88.4 [R30], R44 ;  /* 0x0000002c1e007844 */ /* 0x000fe20000000200 */
[--C-:B---3--:R-:W-:Y:S02]  /*28350*/  PRMT R40, R24, 0x4210, R27.reuse ;  /* 0x0000421018287816 */ /* 0x108fe4000000001b */
[----:B------:R-:W-:Y:S02]  /*28360*/  PRMT R41, R26, 0x5210, R27 ;  /* 0x000052101a297816 */ /* 0x000fe4000000001b */
[--C-:B------:R-:W-:Y:S01]  /*28370*/  PRMT R42, R25, 0x4210, R150.reuse ;  /* 0x00004210192a7816 */ /* 0x100fe20000000096 */
[----:B------:R-:W-:Y:S01]  /*28380*/  BAR.SYNC.DEFER_BLOCKING 0x0 ;  /* 0x0000000000007b1d */ /* 0x000fe20000010000 */
[----:B------:R-:W-:-:S05]  /*28390*/  PRMT R43, R57, 0x5210, R150 ;  /* 0x00005210392b7816 */ /* 0x000fca0000000096 */
[----:B------:R-:W3:Y:S02]  /*283a0*/  LDS.128 R24, [R2] ;  /* 0x0000000002187984 */ /* 0x000ee40000000c00 */
[----:B------:R-:W-:Y:S01]  /*283b0*/  BAR.SYNC.DEFER_BLOCKING 0x0 ;  /* 0x0000000000007b1d */ /* 0x000fe20000010000 */
[----:B------:R-:W-:Y:S01]  /*283c0*/  SHF.R.U32.HI R29, RZ, 0x6, R152 ;  /* 0x00000006ff1d7819 */ /* 0x000fe20000011698 */
[----:B------:R-:W-:-:S03]  /*283d0*/  IMAD R28, R153, UR4, RZ ;  /* 0x00000004991c7c24 */ /* 0x000fc6000f8e02ff */
[----:B------:R-:W-:Y:S01]  /*283e0*/  SGXT.U32 R29, R29, 0x1 ;  /* 0x000000011d1d781a */ /* 0x000fe20000000000 */
[----:B------:R-:W-:Y:S01]  /*283f0*/  ULDC.64 UR4, c[0x0][0x220] ;  /* 0x0000880000047ab9 */ /* 0x000fe20000000a00 */
[----:B------:R-:W-:Y:S01]  /*28400*/  ISETP.GE.AND P0, PT, R153, UR8, PT ;  /* 0x0000000899007c0c */ /* 0x000fe2000bf06270 */
[----:B------:R-:W-:Y:S01]  /*28410*/  ULDC UR8, c[0x0][0x248] ;  /* 0x0000920000087ab9 */ /* 0x000fe20000000800 */
[----:B------:R-:W-:Y:S01]  /*28420*/  IADD3 R3, P1, R28, UR4, RZ ;  /* 0x000000041c037c10 */ /* 0x000fe2000ff3e0ff */
[----:B------:R-:W-:Y:S01]  /*28430*/  ULDC UR4, c[0x0][0x248] ;  /* 0x0000920000047ab9 */ /* 0x000fe20000000800 */
[----:B------:R-:W-:Y:S02]  /*28440*/  LOP3.LUT R31, R0, R29, RZ, 0xfc, !PT ;  /* 0x0000001d001f7212 */ /* 0x000fe400078efcff */
[----:B------:R-:W-:Y:S01]  /*28450*/  LEA.HI.X.SX32 R28, R28, UR5, 0x1, P1 ;  /* 0x000000051c1c7c11 */ /* 0x000fe200088f0eff */
[----:B------:R-:W-:Y:S01]  /*28460*/  ULDC UR5, c[0x0][0x248] ;  /* 0x0000920000057ab9 */ /* 0x000fe20000000800 */
[----:B------:R1:W-:Y:S01]  /*28470*/  STSM.16.M88.4 [R30], R40 ;  /* 0x000000281e007844 */ /* 0x0003e20000000200 */
[C---:B------:R-:W-:Y:S01]  /*28480*/  ISETP.LT.AND P1, PT, R31.reuse, UR9, !P0 ;  /* 0x000000091f007c0c */ /* 0x040fe2000c721270 */
[----:B------:R-:W-:Y:S01]  /*28490*/  IMAD R31, R31, UR4, RZ ;  /* 0x000000041f1f7c24 */ /* 0x000fe2000f8e02ff */
[C-C-:B------:R-:W-:Y:S01]  /*284a0*/  LOP3.LUT R38, R0.reuse, 0x2, R29.reuse, 0xfe, !PT ;  /* 0x0000000200267812 */ /* 0x140fe200078efe1d */
[----:B------:R-:W-:Y:S01]  /*284b0*/  ULDC UR9, c[0x0][0x22c] ;  /* 0x00008b0000097ab9 */ /* 0x000fe20000000800 */
[--C-:B------:R-:W-:Y:S01]  /*284c0*/  LOP3.LUT R36, R0, 0x4, R29.reuse, 0xfe, !PT ;  /* 0x0000000400247812 */ /* 0x100fe200078efe1d */
[----:B------:R-:W-:Y:S01]  /*284d0*/  ULDC UR4, c[0x0][0x248] ;  /* 0x0000920000047ab9 */ /* 0x000fe20000000800 */
[C---:B------:R-:W-:Y:S01]  /*284e0*/  ISETP.LT.AND P3, PT, R38.reuse, UR9, !P0 ;  /* 0x0000000926007c0c */ /* 0x040fe2000c761270 */
[----:B------:R-:W-:Y:S01]  /*284f0*/  IMAD R39, R38, UR5, RZ ;  /* 0x0000000526277c24 */ /* 0x000fe2000f8e02ff */
[----:B------:R-:W-:Y:S01]  /*28500*/  ISETP.LT.AND P2, PT, R36, UR10, !P0 ;  /* 0x0000000a24007c0c */ /* 0x000fe2000c741270 */
[----:B------:R-:W-:Y:S01]  /*28510*/  ULDC UR9, c[0x0][0x22c] ;  /* 0x00008b0000097ab9 */ /* 0x000fe20000000800 */
[----:B------:R-:W-:Y:S01]  /*28520*/  LOP3.LUT R37, R0, 0x6, R29, 0xfe, !PT ;  /* 0x0000000600257812 */ /* 0x000fe200078efe1d */
[----:B------:R-:W-:Y:S01]  /*28530*/  ULDC UR5, c[0x0][0x248] ;  /* 0x0000920000057ab9 */ /* 0x000fe20000000800 */
[----:B0-----:R-:W-:Y:S01]  /*28540*/  PRMT R49, R32, 0x7770, RZ ;  /* 0x0000777020317816 */ /* 0x001fe200000000ff */
[----:B------:R-:W-:Y:S01]  /*28550*/  ULDC UR10, c[0x0][0x22c] ;  /* 0x00008b00000a7ab9 */ /* 0x000fe20000000800 */
[-C--:B-1----:R-:W-:Y:S01]  /*28560*/  IADD3 R30, P6, R31, R3.reuse, RZ ;  /* 0x000000031f1e7210 */ /* 0x082fe20007fde0ff */
[----:B------:R-:W-:Y:S01]  /*28570*/  IMAD R41, R36, UR7, RZ ;  /* 0x0000000724297c24 */ /* 0x000fe2000f8e02ff */
[-C--:B------:R-:W-:Y:S01]  /*28580*/  IADD3 R36, P5, R39, R3.reuse, RZ ;  /* 0x0000000327247210 */ /* 0x080fe20007fbe0ff */
[----:B------:R-:W-:Y:S01]  /*28590*/  IMAD R42, R37, UR8, RZ ;  /* 0x00000008252a7c24 */ /* 0x000fe2000f8e02ff */
[----:B------:R-:W-:Y:S01]  /*285a0*/  LEA.HI.X.SX32 R31, R31, R28, 0x1, P6 ;  /* 0x0000001c1f1f7211 */ /* 0x000fe200030f0eff */
[----:B------:R-:W-:Y:S01]  /*285b0*/  BAR.SYNC.DEFER_BLOCKING 0x0 ;  /* 0x0000000000007b1d */ /* 0x000fe20000010000 */
[----:B------:R-:W-:-:S02]  /*285c0*/  IADD3 R38, P6, R41, R3, RZ ;  /* 0x0000000329267210 */ /* 0x000fc40007fde0ff */
[----:B------:R-:W-:Y:S02]  /*285d0*/  ISETP.LT.AND P4, PT, R37, UR11, !P0 ;  /* 0x0000000b25007c0c */ /* 0x000fe4000c781270 */
[-C--:B------:R-:W-:Y:S01]  /*285e0*/  LEA.HI.X.SX32 R37, R39, R28.reuse, 0x1, P5 ;  /* 0x0000001c27257211 */ /* 0x080fe200028f0eff */
[----:B------:R-:W-:Y:S01]  /*285f0*/  ULDC UR7, c[0x0][0x248] ;  /* 0x0000920000077ab9 */ /* 0x000fe20000000800 */
[----:B------:R-:W-:Y:S01]  /*28600*/  PRMT R47, R33, 0x7770, RZ ;  /* 0x00007770212f7816 */ /* 0x000fe200000000ff */
[----:B------:R-:W-:Y:S01]  /*28610*/  ULDC UR11, c[0x0][0x22c] ;  /* 0x00008b00000b7ab9 */ /* 0x000fe20000000800 */
[----:B------:R-:W-:Y:S01]  /*28620*/  LEA.HI.X.SX32 R39, R41, R28, 0x1, P6 ;  /* 0x0000001c29277211 */ /* 0x000fe200030f0eff */
[----:B------:R-:W-:Y:S01]  /*28630*/  ULDC UR8, c[0x0][0x248] ;  /* 0x0000920000087ab9 */ /* 0x000fe20000000800 */
[----:B------:R-:W-:Y:S02]  /*28640*/  PRMT R45, R34, 0x7770, RZ ;  /* 0x00007770222d7816 */ /* 0x000fe400000000ff */
[----:B------:R-:W-:Y:S01]  /*28650*/  PRMT R43, R35, 0x7770, RZ ;  /* 0x00007770232b7816 */ /* 0x000fe200000000ff */
[----:B------:R0:W-:Y:S01]  /*28660*/  @P1 STG.E.U8 desc[UR28][R30.64], R49 ;  /* 0x000000311e001986 */ /* 0x0001e2000c10111c */
[----:B------:R-:W-:-:S03]  /*28670*/  IADD3 R40, P1, R42, R3, RZ ;  /* 0x000000032a287210 */ /* 0x000fc60007f3e0ff */
[----:B------:R1:W-:Y:S01]  /*28680*/  @P3 STG.E.U8 desc[UR28][R36.64], R47 ;  /* 0x0000002f24003986 */ /* 0x0003e2000c10111c */
[----:B------:R-:W-:-:S03]  /*28690*/  LEA.HI.X.SX32 R41, R42, R28, 0x1, P1 ;  /* 0x0000001c2a297211 */ /* 0x000fc600008f0eff */
[----:B------:R4:W-:Y:S01]  /*286a0*/  @P2 STG.E.U8 desc[UR28][R38.64], R45 ;  /* 0x0000002d26002986 */ /* 0x0009e2000c10111c */
[C-C-:B0-----:R-:W-:Y:S02]  /*286b0*/  LOP3.LUT R31, R0.reuse, 0x8, R29.reuse, 0xfe, !PT ;  /* 0x00000008001f7812 */ /* 0x141fe400078efe1d */
[C-C-:B------:R-:W-:Y:S02]  /*286c0*/  LOP3.LUT R30, R0.reuse, 0xa, R29.reuse, 0xfe, !PT ;  /* 0x0000000a001e7812 */ /* 0x140fe400078efe1d */
[C---:B------:R-:W-:Y:S02]  /*286d0*/  ISETP.LT.AND P2, PT, R31.reuse, UR9, !P0 ;  /* 0x000000091f007c0c */ /* 0x040fe4000c741270 */
[C---:B-1----:R-:W-:Y:S01]  /*286e0*/  LOP3.LUT R37, R0.reuse, UR35, RZ, 0xfc, !PT ;  /* 0x0000002300257c12 */ /* 0x042fe2000f8efcff */
[----:B------:R0:W-:Y:S01]  /*286f0*/  @P4 STG.E.U8 desc[UR28][R40.64], R43 ;  /* 0x0000002b28004986 */ /* 0x0001e2000c10111c */
[----:B----4-:R-:W-:Y:S01]  /*28700*/  IMAD R38, R31, UR4, RZ ;  /* 0x000000041f267c24 */ /* 0x010fe2000f8e02ff */
[----:B------:R-:W-:Y:S01]  /*28710*/  LOP3.LUT R31, R0, 0xc, R29, 0xfe, !PT ;  /* 0x0000000c001f7812 */ /* 0x000fe200078efe1d */
[C---:B------:R-:W-:Y:S01]  /*28720*/  IMAD R39, R30.reuse, UR5, RZ ;  /* 0x000000051e277c24 */ /* 0x040fe2000f8e02ff */
[----:B------:R-:W-:Y:S01]  /*28730*/  ISETP.LT.AND P3, PT, R30, UR10, !P0 ;  /* 0x0000000a1e007c0c */ /* 0x000fe2000c761270 */
[----:B------:R-:W-:Y:S01]  /*28740*/  IMAD R42, R37, UR8, RZ ;  /* 0x00000008252a7c24 */ /* 0x000fe2000f8e02ff */
[CC--:B------:R-:W-:Y:S01]  /*28750*/  IADD3 R30, P6, R38.reuse, R3.reuse, RZ ;  /* 0x00000003261e7210 */ /* 0x0c0fe20007fde0ff */
[----:B------:R-:W-:Y:S01]  /*28760*/  ULDC UR4, c[0x0][0x248] ;  /* 0x0000920000047ab9 */ /* 0x000fe20000000800 */
[----:B------:R-:W-:Y:S01]  /*28770*/  ISETP.LT.AND P4, PT, R31, UR11, !P0 ;  /* 0x0000000b1f007c0c */ /* 0x000fe2000c781270 */
[----:B------:R-:W-:Y:S01]  /*28780*/  ULDC UR9, c[0x0][0x22c] ;  /* 0x00008b0000097ab9 */ /* 0x000fe20000000800 */
[-C--:B------:R-:W-:Y:S01]  /*28790*/  IADD3 R36, P5, R39, R3.reuse, RZ ;  /* 0x0000000327247210 */ /* 0x080fe20007fbe0ff */
[----:B------:R-:W-:Y:S01]  /*287a0*/  ULDC UR5, c[0x0][0x248] ;  /* 0x0000920000057ab9 */ /* 0x000fe20000000800 */
[----:B0-----:R-:W-:Y:S01]  /*287b0*/  IMAD R41, R31, UR7, RZ ;  /* 0x000000071f297c24 */ /* 0x001fe2000f8e02ff */
[-C--:B------:R-:W-:Y:S01]  /*287c0*/  LEA.HI.X.SX32 R31, R38, R28.reuse, 0x1, P6 ;  /* 0x0000001c261f7211 */ /* 0x080fe200030f0eff */
[----:B------:R-:W-:Y:S01]  /*287d0*/  ULDC UR10, c[0x0][0x22c] ;  /* 0x00008b00000a7ab9 */ /* 0x000fe20000000800 */
[----:B------:R-:W-:Y:S01]  /*287e0*/  PRMT R49, R32, 0x7771, RZ ;  /* 0x0000777120317816 */ /* 0x000fe200000000ff */
[----:B------:R-:W-:Y:S01]  /*287f0*/  ULDC UR7, c[0x0][0x248] ;  /* 0x0000920000077ab9 */ /* 0x000fe20000000800 */
[----:B------:R-:W-:Y:S01]  /*28800*/  ISETP.LT.AND P1, PT, R37, UR12, !P0 ;  /* 0x0000000c25007c0c */ /* 0x000fe2000c721270 */
[----:B------:R-:W-:Y:S01]  /*28810*/  ULDC UR11, c[0x0][0x22c] ;  /* 0x00008b00000b7ab9 */ /* 0x000fe20000000800 */
[-C--:B------:R-:W-:Y:S01]  /*28820*/  LEA.HI.X.SX32 R37, R39, R28.reuse, 0x1, P5 ;  /* 0x0000001c27257211 */ /* 0x080fe200028f0eff */
[----:B------:R0:W-:Y:S01]  /*28830*/  @P2 STG.E.U8 desc[UR28][R30.64], R49 ;  /* 0x000000311e002986 */ /* 0x0001e2000c10111c */
[----:B------:R-:W-:Y:S01]  /*28840*/  PRMT R47, R33, 0x7771, RZ ;  /* 0x00007771212f7816 */ /* 0x000fe200000000ff */
[----:B------:R-:W-:Y:S01]  /*28850*/  ULDC UR8, c[0x0][0x248] ;  /* 0x0000920000087ab9 */ /* 0x000fe20000000800 */
[CC--:B------:R-:W-:Y:S01]  /*28860*/  IADD3 R38, P6, R41.reuse, R3.reuse, RZ ;  /* 0x0000000329267210 */ /* 0x0c0fe20007fde0ff */
[----:B------:R-:W-:Y:S01]  /*28870*/  ULDC UR12, c[0x0][0x22c] ;  /* 0x00008b00000c7ab9 */ /* 0x000fe20000000800 */
[----:B------:R-:W-:Y:S01]  /*28880*/  IADD3 R40, P2, R42, R3, RZ ;  /* 0x000000032a287210 */ /* 0x000fe20007f5e0ff */
[----:B------:R1:W-:Y:S01]  /*28890*/  @P3 STG.E.U8 desc[UR28][R36.64], R47 ;  /* 0x0000002f24003986 */ /* 0x0003e2000c10111c */
[----:B------:R-:W-:-:S02]  /*288a0*/  LEA.HI.X.SX32 R39, R41, R28, 0x1, P6 ;  /* 0x0000001c29277211 */ /* 0x000fc400030f0eff */
[----:B------:R-:W-:Y:S02]  /*288b0*/  PRMT R45, R34, 0x7771, RZ ;  /* 0x00007771222d7816 */ /* 0x000fe400000000ff */
[----:B------:R-:W-:Y:S02]  /*288c0*/  LEA.HI.X.SX32 R41, R42, R28, 0x1, P2 ;  /* 0x0000001c2a297211 */ /* 0x000fe400010f0eff */
[----:B------:R-:W-:Y:S02]  /*288d0*/  PRMT R43, R35, 0x7771, RZ ;  /* 0x00007771232b7816 */ /* 0x000fe400000000ff */
[C-C-:B0-----:R-:W-:Y:S02]  /*288e0*/  LOP3.LUT R30, R0.reuse, 0x12, R29.reuse, 0xfe, !PT ;  /* 0x00000012001e7812 */ /* 0x141fe400078efe1d */
[C-C-:B-1----:R-:W-:Y:S01]  /*288f0*/  LOP3.LUT R36, R0.reuse, 0x10, R29.reuse, 0xfe, !PT ;  /* 0x0000001000247812 */ /* 0x142fe200078efe1d */
[----:B------:R0:W-:Y:S01]  /*28900*/  @P4 STG.E.U8 desc[UR28][R38.64], R45 ;  /* 0x0000002d26004986 */ /* 0x0001e2000c10111c */
[----:B------:R-:W-:-:S03]  /*28910*/  LOP3.LUT R31, R0, 0x14, R29, 0xfe, !PT ;  /* 0x00000014001f7812 */ /* 0x000fc600078efe1d */
[----:B------:R1:W-:Y:S01]  /*28920*/  @P1 STG.E.U8 desc[UR28][R40.64], R43 ;  /* 0x0000002b28001986 */ /* 0x0003e2000c10111c */
[----:B------:R-:W-:Y:S01]  /*28930*/  ISETP.LT.AND P1, PT, R36, UR9, !P0 ;  /* 0x0000000924007c0c */ /* 0x000fe2000c721270 */
[----:B------:R-:W-:Y:S01]  /*28940*/  ULDC UR9, c[0x0][0x22c] ;  /* 0x00008b0000097ab9 */ /* 0x000fe20000000800 */
[----:B------:R-:W-:Y:S01]  /*28950*/  ISETP.LT.AND P3, PT, R30, UR10, !P0 ;  /* 0x0000000a1e007c0c */ /* 0x000fe2000c761270 */
[----:B------:R-:W-:Y:S01]  /*28960*/  ULDC UR10, c[0x0][0x22c] ;  /* 0x00008b00000a7ab9 */ /* 0x000fe20000000800 */
[----:B0-----:R-:W-:Y:S02]  /*28970*/  IMAD R38, R36, UR4, RZ ;  /* 0x0000000424267c24 */ /* 0x001fe4000f8e02ff */
[----:B------:R-:W-:Y:S01]  /*28980*/  IMAD R39, R30, UR5, RZ ;  /* 0x000000051e277c24 */ /* 0x000fe2000f8e02ff */
[----:B------:R-:W-:Y:S01]  /*28990*/  LOP3.LUT R37, R0, 0x16, R29, 0xfe, !PT ;  /* 0x0000001600257812 */ /* 0x000fe200078efe1d */
[----:B-1----:R-:W-:Y:S01]  /*289a0*/  IMAD R41, R31, UR7, RZ ;  /* 0x000000071f297c24 */ /* 0x002fe2000f8e02ff */
[CC--:B------:R-:W-:Y:S01]  /*289b0*/  IADD3 R30, P6, R38.reuse, R3.reuse, RZ ;  /* 0x00000003261e7210 */ /* 0x0c0fe20007fde0ff */
[----:B------:R-:W-:Y:S01]  /*289c0*/  ULDC UR4, c[0x0][0x248] ;  /* 0x0000920000047ab9 */ /* 0x000fe20000000800 */
[----:B------:R-:W-:Y:S01]  /*289d0*/  IADD3 R36, P5, R39, R3, RZ ;  /* 0x0000000327247210 */ /* 0x000fe20007fbe0ff */
[----:B------:R-:W-:Y:S01]  /*289e0*/  IMAD R42, R37, UR8, RZ ;  /* 0x00000008252a7c24 */ /* 0x000fe2000f8e02ff */
[----:B------:R-:W-:Y:S01]  /*289f0*/  ISETP.LT.AND P2, PT, R31, UR11, !P0 ;  /* 0x0000000b1f007c0c */ /* 0x000fe2000c741270 */
[----:B------:R-:W-:Y:S01]  /*28a00*/  ULDC UR5, c[0x0][0x248] ;  /* 0x0000920000057ab9 */ /* 0x000fe20000000800 */
[----:B------:R-:W-:Y:S01]  /*28a10*/  ISETP.LT.AND P4, PT, R37, UR12, !P0 ;  /* 0x0000000c25007c0c */ /* 0x000fe2000c781270 */
[----:B------:R-:W-:Y:S01]  /*28a20*/  ULDC UR7, c[0x0][0x248] ;  /* 0x0000920000077ab9 */ /* 0x000fe20000000800 */
[-C--:B------:R-:W-:Y:S01]  /*28a30*/  LEA.HI.X.SX32 R31, R38, R28.reuse, 0x1, P6 ;  /* 0x0000001c261f7211 */ /* 0x080fe200030f0eff */
[----:B------:R-:W-:Y:S01]  /*28a40*/  ULDC UR11, c[0x0][0x22c] ;  /* 0x00008b00000b7ab9 */ /* 0x000fe20000000800 */
[----:B------:R-:W-:Y:S01]  /*28a50*/  PRMT R49, R32, 0x7772, RZ ;  /* 0x0000777220317816 */ /* 0x000fe200000000ff */
[----:B------:R-:W-:Y:S01]  /*28a60*/  ULDC UR8, c[0x0][0x248] ;  /* 0x0000920000087ab9 */ /* 0x000fe20000000800 */
[----:B------:R-:W-:Y:S01]  /*28a70*/  LEA.HI.X.SX32 R37, R39, R28, 0x1, P5 ;  /* 0x0000001c27257211 */ /* 0x000fe200028f0eff */
[----:B------:R-:W-:Y:S01]  /*28a80*/  ULDC UR12, c[0x0][0x22c] ;  /* 0x00008b00000c7ab9 */ /* 0x000fe20000000800 */
[----:B------:R-:W-:-:S02]  /*28a90*/  PRMT R47, R33, 0x7772, RZ ;  /* 0x00007772212f7816 */ /* 0x000fc400000000ff */
[CC--:B------:R-:W-:Y:S01]  /*28aa0*/  IADD3 R38, P6, R41.reuse, R3.reuse, RZ ;  /* 0x0000000329267210 */ /* 0x0c0fe20007fde0ff */
[----:B------:R0:W-:Y:S01]  /*28ab0*/  @P1 STG.E.U8 desc[UR28][R30.64], R49 ;  /* 0x000000311e001986 */ /* 0x0001e2000c10111c */
[----:B------:R-:W-:Y:S02]  /*28ac0*/  IADD3 R40, P1, R42, R3, RZ ;  /* 0x000000032a287210 */ /* 0x000fe40007f3e0ff */
[-C--:B------:R-:W-:Y:S01]  /*28ad0*/  LEA.HI.X.SX32 R39, R41, R28.reuse, 0x1, P6 ;  /* 0x0000001c29277211 */ /* 0x080fe200030f0eff */
[----:B------:R1:W-:Y:S01]  /*28ae0*/  @P3 STG.E.U8 desc[UR28][R36.64], R47 ;  /* 0x0000002f24003986 */ /* 0x0003e2000c10111c */
[----:B------:R-:W-:Y:S02]  /*28af0*/  PRMT R45, R34, 0x7772, RZ ;  /* 0x00007772222d7816 */ /* 0x000fe400000000ff */
[----:B------:R-:W-:Y:S02]  /*28b00*/  LEA.HI.X.SX32 R41, R42, R28, 0x1, P1 ;  /* 0x0000001c2a297211 */ /* 0x000fe400008f0eff */
[----:B------:R-:W-:Y:S01]  /*28b10*/  PRMT R43, R35, 0x7772, RZ ;  /* 0x00007772232b7816 */ /* 0x000fe200000000ff */
[----:B------:R4:W-:Y:S01]  /*28b20*/  @P2 STG.E.U8 desc[UR28][R38.64], R45 ;  /* 0x0000002d26002986 */ /* 0x0009e2000c10111c */
[C-C-:B0-----:R-:W-:Y:S01]  /*28b30*/  LOP3.LUT R30, R0.reuse, 0x1c, R29.reuse, 0xfe, !PT ;  /* 0x0000001c001e7812 */ /* 0x141fe200078efe1d */
[----:B------:R-:W0:Y:S01]  /*28b40*/  LDC R49, c[0x0][0x248] ;  /* 0x00009200ff317b82 */ /* 0x000e220000000800 */
[----:B-1----:R-:W-:-:S02]  /*28b50*/  LOP3.LUT R37, R0, 0x18, R29, 0xfe, !PT ;  /* 0x0000001800257812 */ /* 0x002fc400078efe1d */
[C---:B------:R-:W-:Y:S02]  /*28b60*/  LOP3.LUT R36, R0.reuse, 0x1a, R29, 0xfe, !PT ;  /* 0x0000001a00247812 */ /* 0x040fe400078efe1d */
[C---:B------:R-:W-:Y:S01]  /*28b70*/  ISETP.LT.AND P1, PT, R37.reuse, UR9, !P0 ;  /* 0x0000000925007c0c */ /* 0x040fe2000c721270 */
[----:B------:R-:W-:Y:S01]  /*28b80*/  IMAD R37, R37, UR4, RZ ;  /* 0x0000000425257c24 */ /* 0x000fe2000f8e02ff */
[----:B------:R-:W-:Y:S01]  /*28b90*/  LOP3.LUT R31, R0, UR34, RZ, 0xfc, !PT ;  /* 0x00000022001f7c12 */ /* 0x000fe2000f8efcff */
[----:B----4-:R-:W-:Y:S01]  /*28ba0*/  IMAD R39, R36, UR5, RZ ;  /* 0x0000000524277c24 */ /* 0x010fe2000f8e02ff */
[----:B------:R1:W-:Y:S01]  /*28bb0*/  @P4 STG.E.U8 desc[UR28][R40.64], R43 ;  /* 0x0000002b28004986 */ /* 0x0003e2000c10111c */
[----:B------:R-:W-:Y:S01]  /*28bc0*/  ISETP.LT.AND P2, PT, R30, UR11, !P0 ;  /* 0x0000000b1e007c0c */ /* 0x000fe2000c741270 */
[----:B------:R-:W-:Y:S01]  /*28bd0*/  ULDC UR9, c[0x0][0x22c] ;  /* 0x00008b0000097ab9 */ /* 0x000fe20000000800 */
[----:B------:R-:W-:Y:S01]  /*28be0*/  ISETP.LT.AND P3, PT, R36, UR10, !P0 ;  /* 0x0000000a24007c0c */ /* 0x000fe2000c761270 */
[----:B------:R-:W-:Y:S01]  /*28bf0*/  ULDC UR4, c[0x0][0x248] ;  /* 0x0000920000047ab9 */ /* 0x000fe20000000800 */
[-C--:B------:R-:W-:Y:S01]  /*28c00*/  IADD3 R36, P5, R39, R3.reuse, RZ ;  /* 0x0000000327247210 */ /* 0x080fe20007fbe0ff */
[----:B------:R-:W-:Y:S01]  /*28c10*/  ULDC UR5, c[0x0][0x248] ;  /* 0x0000920000057ab9 */ /* 0x000fe20000000800 */
[----:B------:R-:W-:Y:S01]  /*28c20*/  ISETP.LT.AND P4, PT, R31, UR12, !P0 ;  /* 0x0000000c1f007c0c */ /* 0x000fe2000c781270 */
[----:B------:R-:W-:Y:S01]  /*28c30*/  ULDC UR10, c[0x0][0x22c] ;  /* 0x00008b00000a7ab9 */ /* 0x000fe20000000800 */
[----:B------:R-:W-:Y:S01]  /*28c40*/  PRMT R47, R32, 0x7773, RZ ;  /* 0x00007773202f7816 */ /* 0x000fe200000000ff */
[----:B------:R-:W-:Y:S01]  /*28c50*/  ULDC UR11, c[0x0][0x22c] ;  /* 0x00008b00000b7ab9 */ /* 0x000fe20000000800 */
[----:B------:R-:W-:Y:S01]  /*28c60*/  PRMT R45, R33, 0x7773, RZ ;  /* 0x00007773212d7816 */ /* 0x000fe200000000ff */
[----:B-1----:R-:W-:Y:S01]  /*28c70*/  IMAD R40, R30, UR7, RZ ;  /* 0x000000071e287c24 */ /* 0x002fe2000f8e02ff */
[-C--:B------:R-:W-:Y:S01]  /*28c80*/  IADD3 R30, P6, R37, R3.reuse, RZ ;  /* 0x00000003251e7210 */ /* 0x080fe20007fde0ff */
[----:B------:R-:W-:Y:S01]  /*28c90*/  IMAD R41, R31, UR8, RZ ;  /* 0x000000081f297c24 */ /* 0x000fe2000f8e02ff */
[----:B------:R-:W-:Y:S01]  /*28ca0*/  PRMT R43, R34, 0x7773, RZ ;  /* 0x00007773222b7816 */ /* 0x000fe200000000ff */
[----:B------:R-:W-:Y:S01]  /*28cb0*/  ULDC UR7, c[0x0][0x248] ;  /* 0x0000920000077ab9 */ /* 0x000fe20000000800 */
[-C--:B------:R-:W-:Y:S01]  /*28cc0*/  LEA.HI.X.SX32 R31, R37, R28.reuse, 0x1, P6 ;  /* 0x0000001c251f7211 */ /* 0x080fe200030f0eff */
[----:B------:R-:W-:Y:S01]  /*28cd0*/  ULDC UR8, c[0x0][0x248] ;  /* 0x0000920000087ab9 */ /* 0x000fe20000000800 */
[----:B------:R-:W-:Y:S01]  /*28ce0*/  IADD3 R38, P6, R40, R3, RZ ;  /* 0x0000000328267210 */ /* 0x000fe20007fde0ff */
[----:B------:R-:W-:Y:S01]  /*28cf0*/  ULDC UR12, c[0x0][0x22c] ;  /* 0x00008b00000c7ab9 */ /* 0x000fe20000000800 */
[----:B------:R-:W-:-:S02]  /*28d00*/  LEA.HI.X.SX32 R37, R39, R28, 0x1, P5 ;  /* 0x0000001c27257211 */ /* 0x000fc400028f0eff */
[-C--:B------:R-:W-:Y:S02]  /*28d10*/  IADD3 R32, P5, R41, R3.reuse, RZ ;  /* 0x0000000329207210 */ /* 0x080fe40007fbe0ff */
[--C-:B------:R-:W-:Y:S01]  /*28d20*/  LOP3.LUT R34, R0, 0x20, R29.reuse, 0xfe, !PT ;  /* 0x0000002000227812 */ /* 0x100fe200078efe1d */
[----:B------:R1:W-:Y:S01]  /*28d30*/  @P1 STG.E.U8 desc[UR28][R30.64], R47 ;  /* 0x0000002f1e001986 */ /* 0x0003e2000c10111c */
[-C--:B------:R-:W-:Y:S02]  /*28d40*/  LEA.HI.X.SX32 R39, R40, R28.reuse, 0x1, P6 ;  /* 0x0000001c28277211 */ /* 0x080fe400030f0eff */
[----:B------:R-:W-:Y:S02]  /*28d50*/  PRMT R35, R35, 0x7773, RZ ;  /* 0x0000777323237816 */ /* 0x000fe400000000ff */
[----:B------:R-:W-:Y:S02]  /*28d60*/  LEA.HI.X.SX32 R33, R41, R28, 0x1, P5 ;  /* 0x0000001c29217211 */ /* 0x000fe400028f0eff */
[C---:B------:R-:W-:Y:S01]  /*28d70*/  ISETP.LT.AND P1, PT, R34.reuse, UR9, !P0 ;  /* 0x0000000922007c0c */ /* 0x040fe2000c721270 */
[----:B------:R-:W-:Y:S01]  /*28d80*/  IMAD R34, R34, UR4, RZ ;  /* 0x0000000422227c24 */ /* 0x000fe2000f8e02ff */
[----:B------:R4:W-:Y:S01]  /*28d90*/  @P3 STG.E.U8 desc[UR28][R36.64], R45 ;  /* 0x0000002d24003986 */ /* 0x0009e2000c10111c */
[C-C-:B-1----:R-:W-:Y:S01]  /*28da0*/  LOP3.LUT R30, R0.reuse, 0x22, R29.reuse, 0xfe, !PT ;  /* 0x00000022001e7812 */ /* 0x142fe200078efe1d */
[----:B------:R-:W1:Y:S01]  /*28db0*/  LDC R47, c[0x0][0x248] ;  /* 0x00009200ff2f7b82 */ /* 0x000e620000000800 */
[--C-:B------:R-:W-:Y:S01]  /*28dc0*/  LOP3.LUT R31, R0, 0x24, R29.reuse, 0xfe, !PT ;  /* 0x00000024001f7812 */ /* 0x100fe200078efe1d */
[----:B------:R-:W-:Y:S01]  /*28dd0*/  @P2 STG.E.U8 desc[UR28][R38.64], R43 ;  /* 0x0000002b26002986 */ /* 0x000fe2000c10111c */
[----:B------:R-:W-:Y:S01]  /*28de0*/  ISETP.LT.AND P3, PT, R30, UR10, !P0 ;  /* 0x0000000a1e007c0c */ /* 0x000fe2000c761270 */
[----:B------:R-:W-:Y:S01]  /*28df0*/  ULDC UR4, c[0x0][0x248] ;  /* 0x0000920000047ab9 */ /* 0x000fe20000000800 */
[C---:B------:R-:W-:Y:S01]  /*28e00*/  ISETP.LT.AND P2, PT, R31.reuse, UR11, !P0 ;  /* 0x0000000b1f007c0c */ /* 0x040fe2000c741270 */
[----:B------:R2:W-:Y:S01]  /*28e10*/  @P4 STG.E.U8 desc[UR28][R32.64], R35 ;  /* 0x0000002320004986 */ /* 0x0005e2000c10111c */
[----:B------:R-:W-:Y:S01]  /*28e20*/  PRMT R41, R6, 0x7770, RZ ;  /* 0x0000777006297816 */ /* 0x000fe200000000ff */
[----:B----4-:R-:W-:Y:S01]  /*28e30*/  IMAD R37, R31, UR7, RZ ;  /* 0x000000071f257c24 */ /* 0x010fe2000f8e02ff */
[----:B------:R-:W-:Y:S01]  /*28e40*/  PRMT R45, R4, 0x7770, RZ ;  /* 0x00007770042d7816 */ /* 0x000fe200000000ff */
[----:B------:R-:W-:Y:S01]  /*28e50*/  ULDC UR9, c[0x0][0x22c] ;  /* 0x00008b0000097ab9 */ /* 0x000fe20000000800 */
[----:B------:R-:W-:Y:S01]  /*28e60*/  ULDC UR10, c[0x0][0x22c] ;  /* 0x00008b00000a7ab9 */ /* 0x000fe20000000800 */
[----:B------:R-:W-:Y:S01]  /*28e70*/  ULDC UR7, c[0x0][0x248] ;  /* 0x0000920000077ab9 */ /* 0x000fe20000000800 */
[----:B------:R-:W-:Y:S01]  /*28e80*/  ULDC UR11, c[0x0][0x22c] ;  /* 0x00008b00000b7ab9 */ /* 0x000fe20000000800 */
[----:B--2---:R-:W-:Y:S01]  /*28e90*/  IMAD R35, R30, UR5, RZ ;  /* 0x000000051e237c24 */ /* 0x004fe2000f8e02ff */
[----:B------:R-:W-:Y:S01]  /*28ea0*/  IADD3 R30, P6, R34, R3, RZ ;  /* 0x00000003221e7210 */ /* 0x000fe20007fde0ff */
[----:B------:R-:W-:Y:S01]  /*28eb0*/  ULDC UR5, c[0x0][0x248] ;  /* 0x0000920000057ab9 */ /* 0x000fe20000000800 */
[----:B------:R-:W-:-:S02]  /*28ec0*/  LOP3.LUT R33, R0, 0x26, R29, 0xfe, !PT ;  /* 0x0000002600217812 */ /* 0x000fc400078efe1d */
[-C--:B------:R-:W-:Y:S02]  /*28ed0*/  IADD3 R32, P5, R35, R3.reuse, RZ ;  /* 0x0000000323207210 */ /* 0x080fe40007fbe0ff */
[-C--:B------:R-:W-:Y:S02]  /*28ee0*/  LEA.HI.X.SX32 R31, R34, R28.reuse, 0x1, P6 ;  /* 0x0000001c221f7211 */ /* 0x080fe400030f0eff */
[----:B------:R-:W-:Y:S01]  /*28ef0*/  IADD3 R34, P6, R37, R3, RZ ;  /* 0x0000000325227210 */ /* 0x000fe20007fde0ff */
[C---:B------:R-:W-:Y:S01]  /*28f00*/  IMAD R38, R33.reuse, UR8, RZ ;  /* 0x0000000821267c24 */ /* 0x040fe2000f8e02ff */
[----:B------:R-:W-:Y:S01]  /*28f10*/  ISETP.LT.AND P4, PT, R33, UR12, !P0 ;  /* 0x0000000c21007c0c */ /* 0x000fe2000c781270 */
[----:B------:R2:W-:Y:S01]  /*28f20*/  @P1 STG.E.U8 desc[UR28][R30.64], R45 ;  /* 0x0000002d1e001986 */ /* 0x0005e2000c10111c */
[-C--:B------:R-:W-:Y:S01]  /*28f30*/  LEA.HI.X.SX32 R33, R35, R28.reuse, 0x1, P5 ;  /* 0x0000001c23217211 */ /* 0x080fe200028f0eff */
[----:B------:R-:W-:Y:S01]  /*28f40*/  ULDC UR8, c[0x0][0x248] ;  /* 0x0000920000087ab9 */ /* 0x000fe20000000800 */
[----:B------:R-:W-:Y:S01]  /*28f50*/  PRMT R43, R5, 0x7770, RZ ;  /* 0x00007770052b7816 */ /* 0x000fe200000000ff */
[----:B------:R-:W-:Y:S01]  /*28f60*/  ULDC UR12, c[0x0][0x22c] ;  /* 0x00008b00000c7ab9 */ /* 0x000fe20000000800 */
[----:B------:R-:W-:-:S02]  /*28f70*/  LEA.HI.X.SX32 R35, R37, R28, 0x1, P6 ;  /* 0x0000001c25237211 */ /* 0x000fc400030f0eff */
[----:B------:R-:W-:Y:S01]  /*28f80*/  IADD3 R36, P1, R38, R3, RZ ;  /* 0x0000000326247210 */ /* 0x000fe20007f3e0ff */
[----:B------:R-:W-:Y:S01]  /*28f90*/  @P3 STG.E.U8 desc[UR28][R32.64], R43 ;  /* 0x0000002b20003986 */ /* 0x000fe2000c10111c */
[----:B--2---:R-:W-:-:S03]  /*28fa0*/  LOP3.LUT R31, R0, 0x28, R29, 0xfe, !PT ;  /* 0x00000028001f7812 */ /* 0x004fc600078efe1d */
[----:B------:R2:W-:Y:S01]  /*28fb0*/  @P2 STG.E.U8 desc[UR28][R34.64], R41 ;  /* 0x0000002922002986 */ /* 0x0005e2000c10111c */
[--C-:B------:R-:W-:Y:S02]  /*28fc0*/  LOP3.LUT R30, R0, 0x2a, R29.reuse, 0xfe, !PT ;  /* 0x0000002a001e7812 */ /* 0x100fe400078efe1d */
[----:B------:R-:W-:Y:S01]  /*28fd0*/  ISETP.LT.AND P2, PT, R31, UR9, !P0 ;  /* 0x000000091f007c0c */ /* 0x000fe2000c741270 */
[----:B------:R-:W-:Y:S01]  /*28fe0*/  ULDC UR9, c[0x0][0x22c] ;  /* 0x00008b0000097ab9 */ /* 0x000fe20000000800 */
[----:B------:R-:W-:Y:S02]  /*28ff0*/  LEA.HI.X.SX32 R37, R38, R28, 0x1, P1 ;  /* 0x0000001c26257211 */ /* 0x000fe400008f0eff */
[----:B------:R-:W-:Y:S01]  /*29000*/  PRMT R39, R7, 0x7770, RZ ;  /* 0x0000777007277816 */ /* 0x000fe200000000ff */
[----:B--2---:R-:W-:Y:S01]  /*29010*/  IMAD R34, R31, UR4, RZ ;  /* 0x000000041f227c24 */ /* 0x004fe2000f8e02ff */
[----:B------:R-:W-:Y:S01]  /*29020*/  LOP3.LUT R31, R0, 0x2c, R29, 0xfe, !PT ;  /* 0x0000002c001f7812 */ /* 0x000fe200078efe1d */
[C---:B------:R-:W-:Y:S01]  /*29030*/  IMAD R35, R30.reuse, UR5, RZ ;  /* 0x000000051e237c24 */ /* 0x040fe2000f8e02ff */
[----:B------:R-:W-:-:S02]  /*29040*/  ISETP.LT.AND P3, PT, R30, UR10, !P0 ;  /* 0x0000000a1e007c0c */ /* 0x000fc4000c761270 */
[----:B------:R-:W-:Y:S01]  /*29050*/  LOP3.LUT R33, R0, UR33, RZ, 0xfc, !PT ;  /* 0x0000002100217c12 */ /* 0x000fe2000f8efcff */
[----:B------:R2:W-:Y:S01]  /*29060*/  @P4 STG.E.U8 desc[UR28][R36.64], R39 ;  /* 0x0000002724004986 */ /* 0x0005e2000c10111c */
[-C--:B------:R-:W-:Y:S01]  /*29070*/  IADD3 R30, P6, R34, R3.reuse, RZ ;  /* 0x00000003221e7210 */ /* 0x080fe20007fde0ff */
[----:B------:R-:W-:Y:S01]  /*29080*/  ULDC UR4, c[0x0][0x248] ;  /* 0x0000920000047ab9 */ /* 0x000fe20000000800 */
[----:B------:R-:W-:Y:S01]  /*29090*/  ISETP.LT.AND P4, PT, R31, UR11, !P0 ;  /* 0x0000000b1f007c0c */ /* 0x000fe2000c781270 */
[----:B------:R-:W-:Y:S01]  /*290a0*/  IMAD R38, R33, UR8, RZ ;  /* 0x0000000821267c24 */ /* 0x000fe2000f8e02ff */
[-C--:B------:R-:W-:Y:S01]  /*290b0*/  IADD3 R32, P5, R35, R3.reuse, RZ ;  /* 0x0000000323207210 */ /* 0x080fe20007fbe0ff */
[----:B------:R-:W-:Y:S01]  /*290c0*/  ULDC UR5, c[0x0][0x248] ;  /* 0x0000920000057ab9 */ /* 0x000fe20000000800 */
[----:B------:R-:W-:Y:S01]  /*290d0*/  PRMT R45, R4, 0x7771, RZ ;  /* 0x00007771042d7816 */ /* 0x000fe200000000ff */
[----:B------:R-:W-:Y:S01]  /*290e0*/  ULDC UR10, c[0x0][0x22c] ;  /* 0x00008b00000a7ab9 */ /* 0x000fe20000000800 */
[----:B------:R-:W-:Y:S01]  /*290f0*/  ISETP.LT.AND P1, PT, R33, UR12, !P0 ;  /* 0x0000000c21007c0c */ /* 0x000fe2000c721270 */
[----:B------:R-:W-:Y:S01]  /*29100*/  ULDC UR11, c[0x0][0x22c] ;  /* 0x00008b00000b7ab9 */ /* 0x000fe20000000800 */
[----:B--2---:R-:W-:Y:S01]  /*29110*/  IMAD R37, R31, UR7, RZ ;  /* 0x000000071f257c24 */ /* 0x004fe2000f8e02ff */
[-C--:B------:R-:W-:Y:S01]  /*29120*/  LEA.HI.X.SX32 R31, R34, R28.reuse, 0x1, P6 ;  /* 0x0000001c221f7211 */ /* 0x080fe200030f0eff */
[----:B------:R-:W-:Y:S01]  /*29130*/  ULDC UR7, c[0x0][0x248] ;  /* 0x0000920000077ab9 */ /* 0x000fe20000000800 */
[-C--:B------:R-:W-:Y:S01]  /*29140*/  LEA.HI.X.SX32 R33, R35, R28.reuse, 0x1, P5 ;  /* 0x0000001c23217211 */ /* 0x080fe200028f0eff */
[----:B------:R-:W-:Y:S01]  /*29150*/  ULDC UR8, c[0x0][0x248] ;  /* 0x0000920000087ab9 */ /* 0x000fe20000000800 */
[----:B------:R-:W-:Y:S01]  /*29160*/  PRMT R43, R5, 0x7771, RZ ;  /* 0x00007771052b7816 */ /* 0x000fe200000000ff */
[----:B------:R2:W-:Y:S01]  /*29170*/  @P2 STG.E.U8 desc[UR28][R30.64], R45 ;  /* 0x0000002d1e002986 */ /* 0x0005e2000c10111c */
        /* <DEDUP_REMOVED lines=8> */
[C-C-:B--2---:R-:W-:Y:S02]  /*29200*/  LOP3.LUT R30, R0.reuse, 0x32, R29.reuse, 0xfe, !PT ;  /* 0x00000032001e7812 */ /* 0x144fe400078efe1d */
[C-C-:B----4-:R-:W-:Y:S01]  /*29210*/  LOP3.LUT R32, R0.reuse, 0x30, R29.reuse, 0xfe, !PT ;  /* 0x0000003000207812 */ /* 0x150fe200078efe1d */
[----:B------:R2:W-:Y:S01]  /*29220*/  @P4 STG.E.U8 desc[UR28][R34.64], R41 ;  /* 0x0000002922004986 */ /* 0x0005e2000c10111c */
[----:B------:R-:W-:-:S03]  /*29230*/  LOP3.LUT R31, R0, 0x34, R29, 0xfe, !PT ;  /* 0x00000034001f7812 */ /* 0x000fc600078efe1d */
[----:B------:R4:W-:Y:S01]  /*29240*/  @P1 STG.E.U8 desc[UR28][R36.64], R39 ;  /* 0x0000002724001986 */ /* 0x0009e2000c10111c */
[----:B------:R-:W-:Y:S01]  /*29250*/  ISETP.LT.AND P1, PT, R32, UR9, !P0 ;  /* 0x0000000920007c0c */ /* 0x000fe2000c721270 */
[----:B------:R-:W-:Y:S01]  /*29260*/  ULDC UR9, c[0x0][0x22c] ;  /* 0x00008b0000097ab9 */ /* 0x000fe20000000800 */
[----:B------:R-:W-:Y:S01]  /*29270*/  ISETP.LT.AND P3, PT, R30, UR10, !P0 ;  /* 0x0000000a1e007c0c */ /* 0x000fe2000c761270 */
[----:B------:R-:W-:Y:S01]  /*29280*/  ULDC UR10, c[0x0][0x22c] ;  /* 0x00008b00000a7ab9 */ /* 0x000fe20000000800 */
[----:B--2---:R-:W-:Y:S02]  /*29290*/  IMAD R34, R32, UR4, RZ ;  /* 0x0000000420227c24 */ /* 0x004fe4000f8e02ff */
[----:B------:R-:W-:Y:S01]  /*292a0*/  IMAD R35, R30, UR5, RZ ;  /* 0x000000051e237c24 */ /* 0x000fe2000f8e02ff */
[----:B------:R-:W-:Y:S01]  /*292b0*/  LOP3.LUT R33, R0, 0x36, R29, 0xfe, !PT ;  /* 0x0000003600217812 */ /* 0x000fe200078efe1d */
[----:B----4-:R-:W-:Y:S01]  /*292c0*/  IMAD R37, R31, UR7, RZ ;  /* 0x000000071f257c24 */ /* 0x010fe2000f8e02ff */
        /* <DEDUP_REMOVED lines=24> */
[----:B--2---:R-:W-:-:S02]  /*29450*/  LOP3.LUT R30, R0, 0x3c, R29, 0xfe, !PT ;  /* 0x0000003c001e7812 */ /* 0x004fc400078efe1d */
[C-C-:B----4-:R-:W-:Y:S02]  /*29460*/  LOP3.LUT R33, R0.reuse, 0x38, R29.reuse, 0xfe, !PT ;  /* 0x0000003800217812 */ /* 0x150fe400078efe1d */
[C---:B------:R-:W-:Y:S02]  /*29470*/  LOP3.LUT R32, R0.reuse, 0x3a, R29, 0xfe, !PT ;  /* 0x0000003a00207812 */ /* 0x040fe400078efe1d */
[C---:B------:R-:W-:Y:S01]  /*29480*/  ISETP.LT.AND P1, PT, R33.reuse, UR9, !P0 ;  /* 0x0000000921007c0c */ /* 0x040fe2000c721270 */
[----:B------:R-:W-:Y:S01]  /*29490*/  IMAD R33, R33, UR4, RZ ;  /* 0x0000000421217c24 */ /* 0x000fe2000f8e02ff */
[----:B------:R-:W-:Y:S01]  /*294a0*/  LOP3.LUT R31, R0, UR32, RZ, 0xfc, !PT ;  /* 0x00000020001f7c12 */ /* 0x000fe2000f8efcff */
[----:B---3--:R-:W-:Y:S01]  /*294b0*/  IMAD R35, R32, UR5, RZ ;  /* 0x0000000520237c24 */ /* 0x008fe2000f8e02ff */
        /* <DEDUP_REMOVED lines=12> */
[----:B--2---:R-:W-:Y:S01]  /*29580*/  IMAD R36, R30, UR7, RZ ;  /* 0x000000071e247c24 */ /* 0x004fe2000f8e02ff */
        /* <DEDUP_REMOVED lines=9> */
[----:B------:R-:W-:Y:S02]  /*29620*/  IADD3 R4, P5, R37, R3, RZ ;  /* 0x0000000325047210 */ /* 0x000fe40007fbe0ff */
[-C--:B------:R-:W-:Y:S02]  /*29630*/  LEA.HI.X.SX32 R35, R36, R28.reuse, 0x1, P6 ;  /* 0x0000001c24237211 */ /* 0x080fe400030f0eff */
[----:B------:R-:W-:Y:S02]  /*29640*/  PRMT R39, R7, 0x7773, RZ ;  /* 0x0000777307277816 */ /* 0x000fe400000000ff */
[----:B------:R-:W-:Y:S01]  /*29650*/  LEA.HI.X.SX32 R5, R37, R28, 0x1, P5 ;  /* 0x0000001c25057211 */ /* 0x000fe200028f0eff */
[----:B------:R2:W-:Y:S01]  /*29660*/  @P1 STG.E.U8 desc[UR28][R30.64], R45 ;  /* 0x0000002d1e001986 */ /* 0x0005e2000c10111c */
[----:B------:R-:W-:-:S03]  /*29670*/  LOP3.LUT R7, R0, 0x40, R29, 0xfe, !PT ;  /* 0x0000004000077812 */ /* 0x000fc600078efe1d */
[----:B------:R3:W-:Y:S01]  /*29680*/  @P3 STG.E.U8 desc[UR28][R32.64], R43 ;  /* 0x0000002b20003986 */ /* 0x0007e2000c10111c */
[----:B------:R-:W-:-:S03]  /*29690*/  LOP3.LUT R6, R0, 0x44, R29, 0xfe, !PT ;  /* 0x0000004400067812 */ /* 0x000fc600078efe1d */
[----:B------:R4:W-:Y:S01]  /*296a0*/  @P2 STG.E.U8 desc[UR28][R34.64], R41 ;  /* 0x0000002922002986 */ /* 0x0009e2000c10111c */
[C---:B------:R-:W-:Y:S01]  /*296b0*/  ISETP.LT.AND P1, PT, R7.reuse, UR9, !P0 ;  /* 0x0000000907007c0c */ /* 0x040fe2000c721270 */
[----:B------:R-:W-:Y:S02]  /*296c0*/  ULDC UR9, c[0x0][0x22c] ;  /* 0x00008b0000097ab9 */ /* 0x000fe40000000800 */
[----:B------:R0:W-:Y:S01]  /*296d0*/  @P4 STG.E.U8 desc[UR28][R4.64], R39 ;  /* 0x0000002704004986 */ /* 0x0001e2000c10111c */
[--C-:B--2---:R-:W-:Y:S02]  /*296e0*/  LOP3.LUT R30, R0, 0x42, R29.reuse, 0xfe, !PT ;  /* 0x00000042001e7812 */ /* 0x104fe400078efe1d */
[C---:B------:R-:W-:Y:S01]  /*296f0*/  ISETP.LT.AND P2, PT, R6.reuse, UR11, !P0 ;  /* 0x0000000b06007c0c */ /* 0x040fe2000c741270 */
[----:B---3--:R-:W-:Y:S01]  /*29700*/  IMAD R33, R6, UR7, RZ ;  /* 0x0000000706217c24 */ /* 0x008fe2000f8e02ff */
[C---:B------:R-:W-:Y:S01]  /*29710*/  ISETP.LT.AND P3, PT, R30.reuse, UR10, !P0 ;  /* 0x0000000a1e007c0c */ /* 0x040fe2000c761270 */
[----:B------:R-:W-:Y:S01]  /*29720*/  IMAD R31, R30, UR5, RZ ;  /* 0x000000051e1f7c24 */ /* 0x000fe2000f8e02ff */
[----:B------:R-:W-:Y:S01]  /*29730*/  PRMT R37, R10, 0x7770, RZ ;  /* 0x000077700a257816 */ /* 0x000fe200000000ff */
[----:B------:R-:W-:Y:S01]  /*29740*/  ULDC UR5, c[0x0][0x248] ;  /* 0x0000920000057ab9 */ /* 0x000fe20000000800 */
[----:B----4-:R-:W-:Y:S01]  /*29750*/  PRMT R41, R8, 0x7770, RZ ;  /* 0x0000777008297816 */ /* 0x010fe200000000ff */
[----:B------:R-:W-:Y:S01]  /*29760*/  ULDC UR10, c[0x0][0x22c] ;  /* 0x00008b00000a7ab9 */ /* 0x000fe20000000800 */
[----:B0-----:R-:W-:Y:S01]  /*29770*/  IMAD R5, R7, UR4, RZ ;  /* 0x0000000407057c24 */ /* 0x001fe2000f8e02ff */
[----:B------:R-:W-:Y:S01]  /*29780*/  LOP3.LUT R7, R0, 0x46, R29, 0xfe, !PT ;  /* 0x0000004600077812 */ /* 0x000fe200078efe1d */
[----:B------:R-:W-:Y:S01]  /*29790*/  ULDC UR4, c[0x0][0x248] ;  /* 0x0000920000047ab9 */ /* 0x000fe20000000800 */
[----:B------:R-:W-:Y:S01]  /*297a0*/  PRMT R39, R9, 0x7770, RZ ;  /* 0x0000777009277816 */ /* 0x000fe200000000ff */
[----:B------:R-:W-:Y:S01]  /*297b0*/  ULDC UR7, c[0x0][0x248] ;  /* 0x0000920000077ab9 */ /* 0x000fe20000000800 */
[-C--:B------:R-:W-:Y:S01]  /*297c0*/  IADD3 R4, P6, R5, R3.reuse, RZ ;  /* 0x0000000305047210 */ /* 0x080fe20007fde0ff */
[----:B------:R-:W-:Y:S01]  /*297d0*/  ULDC UR11, c[0x0][0x22c] ;  /* 0x00008b00000b7ab9 */ /* 0x000fe20000000800 */
[----:B------:R-:W-:-:S02]  /*297e0*/  IADD3 R6, P5, R31, R3, RZ ;  /* 0x000000031f067210 */ /* 0x000fc40007fbe0ff */
[-C--:B------:R-:W-:Y:S02]  /*297f0*/  LEA.HI.X.SX32 R5, R5, R28.reuse, 0x1, P6 ;  /* 0x0000001c05057211 */ /* 0x080fe400030f0eff */
[-C--:B------:R-:W-:Y:S01]  /*29800*/  IADD3 R30, P6, R33, R3.reuse, RZ ;  /* 0x00000003211e7210 */ /* 0x080fe20007fde0ff */
[C---:B------:R-:W-:Y:S01]  /*29810*/  IMAD R34, R7.reuse, UR8, RZ ;  /* 0x0000000807227c24 */ /* 0x040fe2000f8e02ff */
[----:B------:R-:W-:Y:S01]  /*29820*/  ISETP.LT.AND P4, PT, R7, UR12, !P0 ;  /* 0x0000000c07007c0c */ /* 0x000fe2000c781270 */
[----:B------:R0:W-:Y:S01]  /*29830*/  @P1 STG.E.U8 desc[UR28][R4.64], R41 ;  /* 0x0000002904001986 */ /* 0x0001e2000c10111c */
[-C--:B------:R-:W-:Y:S01]  /*29840*/  LEA.HI.X.SX32 R7, R31, R28.reuse, 0x1, P5 ;  /* 0x0000001c1f077211 */ /* 0x080fe200028f0eff */
[----:B------:R-:W-:Y:S01]  /*29850*/  ULDC UR8, c[0x0][0x248] ;  /* 0x0000920000087ab9 */ /* 0x000fe20000000800 */
[----:B------:R-:W-:Y:S01]  /*29860*/  LEA.HI.X.SX32 R31, R33, R28, 0x1, P6 ;  /* 0x0000001c211f7211 */ /* 0x000fe200030f0eff */
[----:B------:R-:W-:Y:S01]  /*29870*/  ULDC UR12, c[0x0][0x22c] ;  /* 0x00008b00000c7ab9 */ /* 0x000fe20000000800 */
[----:B------:R-:W-:Y:S01]  /*29880*/  IADD3 R32, P1, R34, R3, RZ ;  /* 0x0000000322207210 */ /* 0x000fe20007f3e0ff */
[----:B------:R-:W-:Y:S01]  /*29890*/  @P3 STG.E.U8 desc[UR28][R6.64], R39 ;  /* 0x0000002706003986 */ /* 0x000fe2000c10111c */
[----:B0-----:R-:W-:-:S03]  /*298a0*/  LOP3.LUT R5, R0, 0x48, R29, 0xfe, !PT ;  /* 0x0000004800057812 */ /* 0x001fc600078efe1d */
[----:B------:R0:W-:Y:S01]  /*298b0*/  @P2 STG.E.U8 desc[UR28][R30.64], R37 ;  /* 0x000000251e002986 */ /* 0x0001e2000c10111c */
[--C-:B------:R-:W-:Y:S02]  /*298c0*/  LOP3.LUT R4, R0, 0x4a, R29.reuse, 0xfe, !PT ;  /* 0x0000004a00047812 */ /* 0x100fe400078efe1d */
[----:B------:R-:W-:Y:S01]  /*298d0*/  ISETP.LT.AND P2, PT, R5, UR9, !P0 ;  /* 0x0000000905007c0c */ /* 0x000fe2000c741270 */
[----:B------:R-:W-:Y:S01]  /*298e0*/  ULDC UR9, c[0x0][0x22c] ;  /* 0x00008b0000097ab9 */ /* 0x000fe20000000800 */
[----:B------:R-:W-:Y:S02]  /*298f0*/  LEA.HI.X.SX32 R33, R34, R28, 0x1, P1 ;  /* 0x0000001c22217211 */ /* 0x000fe400008f0eff */
[----:B------:R-:W-:Y:S01]  /*29900*/  PRMT R35, R11, 0x7770, RZ ;  /* 0x000077700b237816 */ /* 0x000fe200000000ff */
[----:B0-----:R-:W-:Y:S01]  /*29910*/  IMAD R30, R5, UR4, RZ ;  /* 0x00000004051e7c24 */ /* 0x001fe2000f8e02ff */
        /* <DEDUP_REMOVED lines=15> */
[----:B0-----:R-:W-:Y:S01]  /*29a10*/  IMAD R33, R5, UR7, RZ ;  /* 0x0000000705217c24 */ /* 0x001fe2000f8e02ff */
        /* <DEDUP_REMOVED lines=15> */
[C-C-:B--2---:R-:W-:Y:S01]  /*29b10*/  LOP3.LUT R6, R0.reuse, 0x50, R29.reuse, 0xfe, !PT ;  /* 0x0000005000067812 */ /* 0x144fe200078efe1d */
        /* <DEDUP_REMOVED lines=10> */
[----:B--2---:R-:W-:Y:S01]  /*29bc0*/  IMAD R33, R5, UR7, RZ ;  /* 0x0000000705217c24 */ /* 0x004fe2000f8e02ff */
        /* <DEDUP_REMOVED lines=24> */
[----:B0-----:R-:W-:-:S02]  /*29d50*/  LOP3.LUT R4, R0, 0x5c, R29, 0xfe, !PT ;  /* 0x0000005c00047812 */ /* 0x001fc400078efe1d */
[C-C-:B--2---:R-:W-:Y:S02]  /*29d60*/  LOP3.LUT R7, R0.reuse, 0x58, R29.reuse, 0xfe, !PT ;  /* 0x0000005800077812 */ /* 0x144fe400078efe1d */
[C---:B------:R-:W-:Y:S02]  /*29d70*/  LOP3.LUT R6, R0.reuse, 0x5a, R29, 0xfe, !PT ;  /* 0x0000005a00067812 */ /* 0x040fe400078efe1d */
[C---:B------:R-:W-:Y:S01]  /*29d80*/  ISETP.LT.AND P1, PT, R7.reuse, UR9, !P0 ;  /* 0x0000000907007c0c */ /* 0x040fe2000c721270 */
[----:B------:R-:W-:Y:S01]  /*29d90*/  IMAD R7, R7, UR4, RZ ;  /* 0x0000000407077c24 */ /* 0x000fe2000f8e02ff */
[----:B------:R-:W-:Y:S01]  /*29da0*/  LOP3.LUT R5, R0, UR30, RZ, 0xfc, !PT ;  /* 0x0000001e00057c12 */ /* 0x000fe2000f8efcff */
[C---:B---3--:R-:W-:Y:S01]  /*29db0*/  IMAD R31, R6.reuse, UR5, RZ ;  /* 0x00000005061f7c24 */ /* 0x048fe2000f8e02ff */
[----:B------:R-:W-:Y:S01]  /*29dc0*/  ISETP.LT.AND P3, PT, R6, UR10, !P0 ;  /* 0x0000000a06007c0c */ /* 0x000fe2000c761270 */
[----:B------:R0:W-:Y:S01]  /*29dd0*/  @P4 STG.E.U8 desc[UR28][R32.64], R35 ;  /* 0x0000002320004986 */ /* 0x0001e2000c10111c */
        /* <DEDUP_REMOVED lines=9> */
[----:B------:R-:W-:Y:S01]  /*29e70*/  ULDC UR11, c[0x0][0x22c] ;  /* 0x00008b00000b7ab9 */ /* 0x000fe20000000800 */
[----:B------:R-:W-:Y:S01]  /*29e80*/  PRMT R11, R11, 0x7773, RZ ;  /* 0x000077730b0b7816 */ /* 0x000fe200000000ff */
[----:B0-----:R-:W-:Y:S01]  /*29e90*/  IMAD R32, R4, UR7, RZ ;  /* 0x0000000704207c24 */ /* 0x001fe2000f8e02ff */
        /* <DEDUP_REMOVED lines=9> */
[C---:B------:R-:W-:Y:S01]  /*29f30*/  IADD3 R8, P5, R33.reuse, R3, RZ ;  /* 0x0000000321087210 */ /* 0x040fe20007fbe0ff */
[----:B------:R-:W-:Y:S01]  /*29f40*/  @P1 STG.E.U8 desc[UR28][R4.64], R39 ;  /* 0x0000002704001986 */ /* 0x000fe2000c10111c */
[-C--:B------:R-:W-:Y:S02]  /*29f50*/  LEA.HI.X.SX32 R31, R32, R28.reuse, 0x1, P6 ;  /* 0x0000001c201f7211 */ /* 0x080fe400030f0eff */
[----:B------:R-:W-:Y:S01]  /*29f60*/  LEA.HI.X.SX32 R9, R33, R28, 0x1, P5 ;  /* 0x0000001c21097211 */ /* 0x000fe200028f0eff */
[----:B------:R0:W-:Y:S04]  /*29f70*/  @P3 STG.E.U8 desc[UR28][R6.64], R37 ;  /* 0x0000002506003986 */ /* 0x0001e8000c10111c */
[----:B------:R-:W-:Y:S04]  /*29f80*/  @P2 STG.E.U8 desc[UR28][R30.64], R35 ;  /* 0x000000231e002986 */ /* 0x000fe8000c10111c */
[----:B------:R2:W-:Y:S01]  /*29f90*/  @P4 STG.E.U8 desc[UR28][R8.64], R11 ;  /* 0x0000000b08004986 */ /* 0x0005e2000c10111c */
[----:B0-----:R-:W-:-:S02]  /*29fa0*/  LOP3.LUT R6, R0, 0x60, R29, 0xfe, !PT ;  /* 0x0000006000067812 */ /* 0x001fc400078efe1d */
[C-C-:B------:R-:W-:Y:S02]  /*29fb0*/  LOP3.LUT R4, R0.reuse, 0x62, R29.reuse, 0xfe, !PT ;  /* 0x0000006200047812 */ /* 0x140fe400078efe1d */
[--C-:B------:R-:W-:Y:S02]  /*29fc0*/  LOP3.LUT R5, R0, 0x64, R29.reuse, 0xfe, !PT ;  /* 0x0000006400057812 */ /* 0x100fe400078efe1d */
[C---:B------:R-:W-:Y:S01]  /*29fd0*/  ISETP.LT.AND P1, PT, R6.reuse, UR9, !P0 ;  /* 0x0000000906007c0c */ /* 0x040fe2000c721270 */
[----:B------:R-:W-:Y:S01]  /*29fe0*/  ULDC UR9, c[0x0][0x22c] ;  /* 0x00008b0000097ab9 */ /* 0x000fe20000000800 */
[----:B--2---:R-:W-:Y:S01]  /*29ff0*/  IMAD R8, R6, UR4, RZ ;  /* 0x0000000406087c24 */ /* 0x004fe2000f8e02ff */
[C---:B------:R-:W-:Y:S01]  /*2a000*/  ISETP.LT.AND P3, PT, R4.reuse, UR10, !P0 ;  /* 0x0000000a04007c0c */ /* 0x040fe2000c761270 */
[----:B------:R-:W-:Y:S01]  /*2a010*/  IMAD R9, R4, UR5, RZ ;  /* 0x0000000504097c24 */ /* 0x000fe2000f8e02ff */
[----:B------:R-:W-:Y:S01]  /*2a020*/  LOP3.LUT R7, R0, 0x66, R29, 0xfe, !PT ;  /* 0x0000006600077812 */ /* 0x000fe200078efe1d */
[C---:B------:R-:W-:Y:S01]  /*2a030*/  IMAD R11, R5.reuse, UR7, RZ ;  /* 0x00000007050b7c24 */ /* 0x040fe2000f8e02ff */
[-C--:B------:R-:W-:Y:S01]  /*2a040*/  IADD3 R4, P6, R8, R3.reuse, RZ ;  /* 0x0000000308047210 */ /* 0x080fe20007fde0ff */
[----:B------:R-:W-:Y:S01]  /*2a050*/  ULDC UR4, c[0x0][0x248] ;  /* 0x0000920000047ab9 */ /* 0x000fe20000000800 */
[----:B------:R-:W-:Y:S01]  /*2a060*/  ISETP.LT.AND P2, PT, R5, UR11, !P0 ;  /* 0x0000000b05007c0c */ /* 0x000fe2000c741270 */
[----:B------:R-:W-:Y:S01]  /*2a070*/  ULDC UR5, c[0x0][0x248] ;  /* 0x0000920000057ab9 */ /* 0x000fe20000000800 */
[----:B------:R-:W-:-:S02]  /*2a080*/  IADD3 R6, P5, R9, R3, RZ ;  /* 0x0000000309067210 */ /* 0x000fc40007fbe0ff */
[----:B------:R-:W-:Y:S01]  /*2a090*/  PRMT R37, R16, 0x7770, RZ ;  /* 0x0000777010257816 */ /* 0x000fe200000000ff */
[----:B------:R-:W-:Y:S01]  /*2a0a0*/  IMAD R30, R7, UR8, RZ ;  /* 0x00000008071e7c24 */ /* 0x000fe2000f8e02ff */
[-C--:B------:R-:W-:Y:S01]  /*2a0b0*/  LEA.HI.X.SX32 R5, R8, R28.reuse, 0x1, P6 ;  /* 0x0000001c08057211 */ /* 0x080fe200030f0eff */
[----:B------:R-:W-:Y:S01]  /*2a0c0*/  ULDC UR10, c[0x0][0x22c] ;  /* 0x00008b00000a7ab9 */ /* 0x000fe20000000800 */
[----:B------:R-:W-:Y:S01]  /*2a0d0*/  IADD3 R8, P6, R11, R3, RZ ;  /* 0x000000030b087210 */ /* 0x000fe20007fde0ff */
[----:B------:R-:W-:Y:S01]  /*2a0e0*/  ULDC UR7, c[0x0][0x248] ;  /* 0x0000920000077ab9 */ /* 0x000fe20000000800 */
[----:B------:R-:W-:Y:S01]  /*2a0f0*/  ISETP.LT.AND P4, PT, R7, UR12, !P0 ;  /* 0x0000000c07007c0c */ /* 0x000fe2000c781270 */
[----:B------:R0:W-:Y:S01]  /*2a100*/  @P1 STG.E.U8 desc[UR28][R4.64], R37 ;  /* 0x0000002504001986 */ /* 0x0001e2000c10111c */
[-C--:B------:R-:W-:Y:S01]  /*2a110*/  LEA.HI.X.SX32 R7, R9, R28.reuse, 0x1, P5 ;  /* 0x0000001c09077211 */ /* 0x080fe200028f0eff */
[----:B------:R-:W-:Y:S01]  /*2a120*/  ULDC UR11, c[0x0][0x22c] ;  /* 0x00008b00000b7ab9 */ /* 0x000fe20000000800 */
[----:B------:R-:W-:Y:S01]  /*2a130*/  PRMT R35, R17, 0x7770, RZ ;  /* 0x0000777011237816 */ /* 0x000fe200000000ff */
[----:B------:R-:W-:Y:S01]  /*2a140*/  ULDC UR8, c[0x0][0x248] ;  /* 0x0000920000087ab9 */ /* 0x000fe20000000800 */
[----:B------:R-:W-:Y:S01]  /*2a150*/  LEA.HI.X.SX32 R9, R11, R28, 0x1, P6 ;  /* 0x0000001c0b097211 */ /* 0x000fe200030f0eff */
[----:B------:R-:W-:Y:S01]  /*2a160*/  ULDC UR12, c[0x0][0x22c] ;  /* 0x00008b00000c7ab9 */ /* 0x000fe20000000800 */
[----:B------:R-:W-:-:S02]  /*2a170*/  PRMT R33, R18, 0x7770, RZ ;  /* 0x0000777012217816 */ /* 0x000fc400000000ff */
[-C--:B------:R-:W-:Y:S02]  /*2a180*/  IADD3 R10, P1, R30, R3.reuse, RZ ;  /* 0x000000031e0a7210 */ /* 0x080fe40007f3e0ff */
[--C-:B0-----:R-:W-:Y:S01]  /*2a190*/  LOP3.LUT R5, R0, 0x68, R29.reuse, 0xfe, !PT ;  /* 0x0000006800057812 */ /* 0x101fe200078efe1d */
[----:B------:R-:W-:Y:S01]  /*2a1a0*/  @P3 STG.E.U8 desc[UR28][R6.64], R35 ;  /* 0x0000002306003986 */ /* 0x000fe2000c10111c */
[-C--:B------:R-:W-:Y:S02]  /*2a1b0*/  LEA.HI.X.SX32 R11, R30, R28.reuse, 0x1, P1 ;  /* 0x0000001c1e0b7211 */ /* 0x080fe400008f0eff */
[----:B------:R-:W-:Y:S01]  /*2a1c0*/  PRMT R31, R19, 0x7770, RZ ;  /* 0x00007770131f7816 */ /* 0x000fe200000000ff */
[----:B------:R0:W-:Y:S01]  /*2a1d0*/  @P2 STG.E.U8 desc[UR28][R8.64], R33 ;  /* 0x0000002108002986 */ /* 0x0001e2000c10111c */
[--C-:B------:R-:W-:Y:S02]  /*2a1e0*/  LOP3.LUT R4, R0, 0x6a, R29.reuse, 0xfe, !PT ;  /* 0x0000006a00047812 */ /* 0x100fe400078efe1d */
[C---:B------:R-:W-:Y:S01]  /*2a1f0*/  ISETP.LT.AND P2, PT, R5.reuse, UR9, !P0 ;  /* 0x0000000905007c0c */ /* 0x040fe2000c741270 */
[----:B------:R2:W-:Y:S01]  /*2a200*/  @P4 STG.E.U8 desc[UR28][R10.64], R31 ;  /* 0x0000001f0a004986 */ /* 0x0005e2000c10111c */
[----:B------:R-:W-:Y:S01]  /*2a210*/  ISETP.LT.AND P3, PT, R4, UR10, !P0 ;  /* 0x0000000a04007c0c */ /* 0x000fe2000c761270 */
[----:B------:R-:W-:Y:S01]  /*2a220*/  ULDC UR9, c[0x0][0x22c] ;  /* 0x00008b0000097ab9 */ /* 0x000fe20000000800 */
[----:B------:R-:W-:Y:S01]  /*2a230*/  PRMT R37, R16, 0x7771, RZ ;  /* 0x0000777110257816 */ /* 0x000fe200000000ff */
[----:B------:R-:W-:Y:S01]  /*2a240*/  ULDC UR10, c[0x0][0x22c] ;  /* 0x00008b00000a7ab9 */ /* 0x000fe20000000800 */
[----:B0-----:R-:W-:Y:S01]  /*2a250*/  IMAD R8, R5, UR4, RZ ;  /* 0x0000000405087c24 */ /* 0x001fe2000f8e02ff */
[----:B------:R-:W-:Y:S01]  /*2a260*/  LOP3.LUT R5, R0, 0x6c, R29, 0xfe, !PT ;  /* 0x0000006c00057812 */ /* 0x000fe200078efe1d */
[----:B------:R-:W-:Y:S01]  /*2a270*/  IMAD R9, R4, UR5, RZ ;  /* 0x0000000504097c24 */ /* 0x000fe2000f8e02ff */
[----:B------:R-:W-:Y:S01]  /*2a280*/  LOP3.LUT R7, R0, UR19, RZ, 0xfc, !PT ;  /* 0x0000001300077c12 */ /* 0x000fe2000f8efcff */
[----:B------:R-:W-:Y:S01]  /*2a290*/  ULDC UR4, c[0x0][0x248] ;  /* 0x0000920000047ab9 */ /* 0x000fe20000000800 */
[CC--:B------:R-:W-:Y:S01]  /*2a2a0*/  IADD3 R4, P6, R8.reuse, R3.reuse, RZ ;  /* 0x0000000308047210 */ /* 0x0c0fe20007fde0ff */
[C---:B--2---:R-:W-:Y:S01]  /*2a2b0*/  IMAD R11, R5.reuse, UR7, RZ ;  /* 0x00000007050b7c24 */ /* 0x044fe2000f8e02ff */
[----:B------:R-:W-:Y:S01]  /*2a2c0*/  ISETP.LT.AND P4, PT, R5, UR11, !P0 ;  /* 0x0000000b05007c0c */ /* 0x000fe2000c781270 */
[----:B------:R-:W-:Y:S01]  /*2a2d0*/  ULDC UR5, c[0x0][0x248] ;  /* 0x0000920000057ab9 */ /* 0x000fe20000000800 */
[-C--:B------:R-:W-:Y:S01]  /*2a2e0*/  IADD3 R6, P5, R9, R3.reuse, RZ ;  /* 0x0000000309067210 */ /* 0x080fe20007fbe0ff */
[----:B------:R-:W-:Y:S01]  /*2a2f0*/  IMAD R30, R7, UR8, RZ ;  /* 0x00000008071e7c24 */ /* 0x000fe2000f8e02ff */
[-C--:B------:R-:W-:Y:S01]  /*2a300*/  LEA.HI.X.SX32 R5, R8, R28.reuse, 0x1, P6 ;  /* 0x0000001c08057211 */ /* 0x080fe200030f0eff */
[----:B------:R-:W-:Y:S01]  /*2a310*/  ULDC UR8, c[0x0][0x22c] ;  /* 0x00008b0000087ab9 */ /* 0x000fe20000000800 */
[----:B------:R-:W-:Y:S01]  /*2a320*/  IADD3 R8, P6, R11, R3, RZ ;  /* 0x000000030b087210 */ /* 0x000fe20007fde0ff */
[----:B------:R-:W-:Y:S01]  /*2a330*/  ULDC UR7, c[0x0][0x248] ;  /* 0x0000920000077ab9 */ /* 0x000fe20000000800 */
[----:B------:R-:W-:Y:S01]  /*2a340*/  ISETP.LT.AND P1, PT, R7, UR12, !P0 ;  /* 0x0000000c07007c0c */ /* 0x000fe2000c721270 */
[----:B------:R0:W-:Y:S01]  /*2a350*/  @P2 STG.E.U8 desc[UR28][R4.64], R37 ;  /* 0x0000002504002986 */ /* 0x0001e2000c10111c */
[----:B------:R-:W-:Y:S01]  /*2a360*/  LEA.HI.X.SX32 R7, R9, R28, 0x1, P5 ;  /* 0x0000001c09077211 */ /* 0x000fe200028f0eff */
[----:B------:R-:W-:Y:S01]  /*2a370*/  ULDC UR11, c[0x0][0x22c] ;  /* 0x00008b00000b7ab9 */ /* 0x000fe20000000800 */
[----:B------:R-:W-:-:S02]  /*2a380*/  PRMT R35, R17, 0x7771, RZ ;  /* 0x0000777111237816 */ /* 0x000fc400000000ff */
[-C--:B------:R-:W-:Y:S02]  /*2a390*/  LEA.HI.X.SX32 R9, R11, R28.reuse, 0x1, P6 ;  /* 0x0000001c0b097211 */ /* 0x080fe400030f0eff */
[----:B------:R-:W-:Y:S02]  /*2a3a0*/  PRMT R33, R18, 0x7771, RZ ;  /* 0x0000777112217816 */ /* 0x000fe400000000ff */
[----:B------:R-:W-:Y:S02]  /*2a3b0*/  IADD3 R10, P2, R30, R3, RZ ;  /* 0x000000031e0a7210 */ /* 0x000fe40007f5e0ff */
[C-C-:B0-----:R-:W-:Y:S01]  /*2a3c0*/  LOP3.LUT R5, R0.reuse, 0x70, R29.reuse, 0xfe, !PT ;  /* 0x0000007000057812 */ /* 0x141fe200078efe1d */
[----:B------:R0:W-:Y:S01]  /*2a3d0*/  @P3 STG.E.U8 desc[UR28][R6.64], R35 ;  /* 0x0000002306003986 */ /* 0x0001e2000c10111c */
[----:B------:R-:W-:Y:S02]  /*2a3e0*/  LOP3.LUT R4, R0, 0x72, R29, 0xfe, !PT ;  /* 0x0000007200047812 */ /* 0x000fe400078efe1d */
[----:B------:R-:W-:Y:S01]  /*2a3f0*/  LEA.HI.X.SX32 R11, R30, R28, 0x1, P2 ;  /* 0x0000001c1e0b7211 */ /* 0x000fe200010f0eff */
[----:B------:R2:W-:Y:S01]  /*2a400*/  @P4 STG.E.U8 desc[UR28][R8.64], R33 ;  /* 0x0000002108004986 */ /* 0x0005e2000c10111c */
[----:B------:R-:W-:-:S02]  /*2a410*/  PRMT R31, R19, 0x7771, RZ ;  /* 0x00007771131f7816 */ /* 0x000fc400000000ff */
[C---:B------:R-:W-:Y:S01]  /*2a420*/  ISETP.LT.AND P4, PT, R5.reuse, UR8, !P0 ;  /* 0x0000000805007c0c */ /* 0x040fe2000c781270 */
[----:B------:R-:W-:Y:S01]  /*2a430*/  ULDC UR8, c[0x0][0x22c] ;  /* 0x00008b0000087ab9 */ /* 0x000fe20000000800 */
[----:B0-----:R-:W-:Y:S01]  /*2a440*/  IMAD R7, R5, UR4, RZ ;  /* 0x0000000405077c24 */ /* 0x001fe2000f8e02ff */
[--C-:B------:R-:W-:Y:S01]  /*2a450*/  LOP3.LUT R5, R0, 0x74, R29.reuse, 0xfe, !PT ;  /* 0x0000007400057812 */ /* 0x100fe200078efe1d */
[----:B------:R0:W-:Y:S01]  /*2a460*/  @P1 STG.E.U8 desc[UR28][R10.64], R31 ;  /* 0x0000001f0a001986 */ /* 0x0001e2000c10111c */
[C---:B------:R-:W-:Y:S01]  /*2a470*/  ISETP.LT.AND P2, PT, R4.reuse, UR9, !P0 ;  /* 0x0000000904007c0c */ /* 0x040fe2000c741270 */
[----:B--2---:R-:W-:Y:S01]  /*2a480*/  IMAD R9, R4, UR5, RZ ;  /* 0x0000000504097c24 */ /* 0x004fe2000f8e02ff */
[-C--:B------:R-:W-:Y:S01]  /*2a490*/  IADD3 R4, P3, R7, R3.reuse, RZ ;  /* 0x0000000307047210 */ /* 0x080fe20007f7e0ff */
[----:B------:R-:W-:Y:S01]  /*2a4a0*/  ULDC UR4, c[0x0][0x248] ;  /* 0x0000920000047ab9 */ /* 0x000fe20000000800 */
[----:B------:R-:W-:Y:S01]  /*2a4b0*/  LOP3.LUT R8, R0, 0x82, R29, 0xfe, !PT ;  /* 0x0000008200087812 */ /* 0x000fe200078efe1d */
[----:B------:R-:W-:Y:S01]  /*2a4c0*/  ULDC UR9, c[0x0][0x22c] ;  /* 0x00008b0000097ab9 */ /* 0x000fe20000000800 */
[C---:B------:R-:W-:Y:S01]  /*2a4d0*/  ISETP.LT.AND P1, PT, R5.reuse, UR10, !P0 ;  /* 0x0000000a05007c0c */ /* 0x040fe2000c721270 */
[----:B------:R-:W-:Y:S01]  /*2a4e0*/  ULDC UR5, c[0x0][0x248] ;  /* 0x0000920000057ab9 */ /* 0x000fe20000000800 */
[----:B0-----:R-:W-:Y:S01]  /*2a4f0*/  IMAD R10, R5, UR7, RZ ;  /* 0x00000007050a7c24 */ /* 0x001fe2000f8e02ff */
[----:B------:R-:W-:Y:S01]  /*2a500*/  LEA.HI.X.SX32 R5, R7, R28, 0x1, P3 ;  /* 0x0000001c07057211 */ /* 0x000fe200018f0eff */
[----:B------:R-:W-:Y:S01]  /*2a510*/  ULDC UR10, c[0x0][0x22c] ;  /* 0x00008b00000a7ab9 */ /* 0x000fe20000000800 */
[----:B------:R-:W-:Y:S01]  /*2a520*/  IADD3 R6, P5, R9, R3, RZ ;  /* 0x0000000309067210 */ /* 0x000fe20007fbe0ff */
[----:B------:R-:W-:Y:S01]  /*2a530*/  ULDC UR7, c[0x0][0x248] ;  /* 0x0000920000077ab9 */ /* 0x000fe20000000800 */
[----:B------:R-:W-:-:S02]  /*2a540*/  ISETP.LT.AND P3, PT, R8, UR11, !P0 ;  /* 0x0000000b08007c0c */ /* 0x000fc4000c761270 */
[----:B------:R-:W-:Y:S02]  /*2a550*/  IADD3 R8, P6, R10, R3, RZ ;  /* 0x000000030a087210 */ /* 0x000fe40007fde0ff */
[----:B------:R-:W-:Y:S02]  /*2a560*/  PRMT R33, R16, 0x7772, RZ ;  /* 0x0000777210217816 */ /* 0x000fe400000000ff */
[-C--:B------:R-:W-:Y:S02]  /*2a570*/  LEA.HI.X.SX32 R7, R9, R28.reuse, 0x1, P5 ;  /* 0x0000001c09077211 */ /* 0x080fe400028f0eff */
[----:B------:R-:W-:Y:S02]  /*2a580*/  PRMT R31, R17, 0x7772, RZ ;  /* 0x00007772111f7816 */ /* 0x000fe400000000ff */
[----:B------:R-:W-:Y:S01]  /*2a590*/  LEA.HI.X.SX32 R9, R10, R28, 0x1, P6 ;  /* 0x0000001c0a097211 */ /* 0x000fe200030f0eff */
[----:B------:R0:W-:Y:S01]  /*2a5a0*/  @P4 STG.E.U8 desc[UR28][R4.64], R33 ;  /* 0x0000002104004986 */ /* 0x0001e2000c10111c */
[----:B------:R-:W-:-:S02]  /*2a5b0*/  LOP3.LUT R10, R0, 0x76, R29, 0xfe, !PT ;  /* 0x00000076000a7812 */ /* 0x000fc400078efe1d */
[----:B------:R-:W-:Y:S01]  /*2a5c0*/  PRMT R11, R18, 0x7772, RZ ;  /* 0x00007772120b7816 */ /* 0x000fe200000000ff */
[----:B------:R2:W-:Y:S01]  /*2a5d0*/  @P2 STG.E.U8 desc[UR28][R6.64], R31 ;  /* 0x0000001f06002986 */ /* 0x0005e2000c10111c */
[----:B------:R-:W-:Y:S01]  /*2a5e0*/  ISETP.LT.AND P5, PT, R10, UR8, !P0 ;  /* 0x000000080a007c0c */ /* 0x000fe2000c7a1270 */
[----:B------:R-:W-:Y:S01]  /*2a5f0*/  ULDC UR8, c[0x0][0x22c] ;  /* 0x00008b0000087ab9 */ /* 0x000fe20000000800 */
[C-C-:B0-----:R-:W-:Y:S02]  /*2a600*/  LOP3.LUT R5, R0.reuse, 0x78, R29.reuse, 0xfe, !PT ;  /* 0x0000007800057812 */ /* 0x141fe400078efe1d */
[--C-:B------:R-:W-:Y:S01]  /*2a610*/  LOP3.LUT R4, R0, 0x7a, R29.reuse, 0xfe, !PT ;  /* 0x0000007a00047812 */ /* 0x100fe200078efe1d */
[----:B--2---:R-:W-:Y:S01]  /*2a620*/  IMAD R6, R10, UR4, RZ ;  /* 0x000000040a067c24 */ /* 0x004fe2000f8e02ff */
[C---:B------:R-:W-:Y:S01]  /*2a630*/  ISETP.LT.AND P2, PT, R5.reuse, UR9, !P0 ;  /* 0x0000000905007c0c */ /* 0x040fe2000c741270 */
[----:B------:R-:W-:Y:S01]  /*2a640*/  IMAD R5, R5, UR5, RZ ;  /* 0x0000000505057c24 */ /* 0x000fe2000f8e02ff */
[----:B------:R0:W-:Y:S01]  /*2a650*/  @P1 STG.E.U8 desc[UR28][R8.64], R11 ;  /* 0x0000000b08001986 */ /* 0x0001e2000c10111c */
[C---:B------:R-:W-:Y:S01]  /*2a660*/  ISETP.LT.AND P1, PT, R4.reuse, UR10, !P0 ;  /* 0x0000000a04007c0c */ /* 0x040fe2000c721270 */
[----:B------:R-:W-:Y:S01]  /*2a670*/  IMAD R4, R4, UR7, RZ ;  /* 0x0000000704047c24 */ /* 0x000fe2000f8e02ff */
[----:B------:R-:W-:Y:S01]  /*2a680*/  PRMT R33, R19, 0x7772, RZ ;  /* 0x0000777213217816 */ /* 0x000fe200000000ff */
[----:B------:R-:W-:Y:S01]  /*2a690*/  ULDC UR4, c[0x0][0x22c] ;  /* 0x00008b0000047ab9 */ /* 0x000fe20000000800 */
[-C--:B------:R-:W-:Y:S01]  /*2a6a0*/  IADD3 R10, P6, R5, R3.reuse, RZ ;  /* 0x00000003050a7210 */ /* 0x080fe20007fde0ff */
[----:B------:R-:W-:Y:S01]  /*2a6b0*/  ULDC UR5, c[0x0][0x22c] ;  /* 0x00008b0000057ab9 */ /* 0x000fe20000000800 */
[----:B------:R-:W-:Y:S01]  /*2a6c0*/  LOP3.LUT R7, R0, 0x84, R29, 0xfe, !PT ;  /* 0x0000008400077812 */ /* 0x000fe200078efe1d */
[----:B------:R-:W-:Y:S01]  /*2a6d0*/  ULDC UR7, c[0x0][0x22c] ;  /* 0x00008b0000077ab9 */ /* 0x000fe20000000800 */
[----:B0-----:R-:W-:-:S02]  /*2a6e0*/  IADD3 R8, P4, R6, R3, RZ ;  /* 0x0000000306087210 */ /* 0x001fc40007f9e0ff */
[-C--:B------:R-:W-:Y:S02]  /*2a6f0*/  LEA.HI.X.SX32 R11, R5, R28.reuse, 0x1, P6 ;  /* 0x0000001c050b7211 */ /* 0x080fe400030f0eff */
[-C--:B------:R-:W-:Y:S02]  /*2a700*/  LEA.HI.X.SX32 R9, R6, R28.reuse, 0x1, P4 ;  /* 0x0000001c06097211 */ /* 0x080fe400020f0eff */
[----:B------:R-:W-:Y:S02]  /*2a710*/  IADD3 R30, P6, R4, R3, RZ ;  /* 0x00000003041e7210 */ /* 0x000fe40007fde0ff */
[----:B------:R-:W-:Y:S01]  /*2a720*/  PRMT R35, R16, 0x7773, RZ ;  /* 0x0000777310237816 */ /* 0x000fe200000000ff */
[----:B------:R0:W-:Y:S01]  /*2a730*/  @P5 STG.E.U8 desc[UR28][R8.64], R33 ;  /* 0x0000002108005986 */ /* 0x0001e2000c10111c */
[----:B------:R-:W-:Y:S02]  /*2a740*/  PRMT R37, R17, 0x7773, RZ ;  /* 0x0000777311257816 */ /* 0x000fe400000000ff */
[----:B------:R-:W-:-:S02]  /*2a750*/  LEA.HI.X.SX32 R31, R4, R28, 0x1, P6 ;  /* 0x0000001c041f7211 */ /* 0x000fc400030f0eff */
[----:B------:R-:W-:Y:S01]  /*2a760*/  ISETP.LT.AND P4, PT, R7, UR4, !P0 ;  /* 0x0000000407007c0c */ /* 0x000fe2000c781270 */
[----:B------:R-:W-:Y:S01]  /*2a770*/  ULDC UR4, c[0x0][0x248] ;  /* 0x0000920000047ab9 */ /* 0x000fe20000000800 */
[----:B------:R-:W-:Y:S01]  /*2a780*/  @P2 STG.E.U8 desc[UR28][R10.64], R35 ;  /* 0x000000230a002986 */ /* 0x000fe2000c10111c */
[----:B0-----:R-:W-:-:S03]  /*2a790*/  LOP3.LUT R8, R0, 0x7c, R29, 0xfe, !PT ;  /* 0x0000007c00087812 */ /* 0x001fc600078efe1d */
[----:B------:R0:W-:Y:S01]  /*2a7a0*/  @P1 STG.E.U8 desc[UR28][R30.64], R37 ;  /* 0x000000251e001986 */ /* 0x0001e2000c10111c */
[----:B------:R-:W-:Y:S01]  /*2a7b0*/  SHF.R.U32.HI R39, RZ, 0x6, R152 ;  /* 0x00000006ff277819 */ /* 0x000fe20000011698 */
[C---:B------:R-:W-:Y:S01]  /*2a7c0*/  IMAD R9, R8.reuse, UR4, RZ ;  /* 0x0000000408097c24 */ /* 0x040fe2000f8e02ff */
[----:B------:R-:W-:Y:S01]  /*2a7d0*/  ISETP.LT.AND P2, PT, R8, UR5, !P0 ;  /* 0x0000000508007c0c */ /* 0x000fe2000c741270 */
[----:B------:R-:W-:Y:S01]  /*2a7e0*/  ULDC UR5, c[0x0][0x22c] ;  /* 0x00008b0000057ab9 */ /* 0x000fe20000000800 */
[----:B------:R-:W-:Y:S01]  /*2a7f0*/  PRMT R17, R18, 0x7773, RZ ;  /* 0x0000777312117816 */ /* 0x000fe200000000ff */
[----:B------:R-:W-:Y:S01]  /*2a800*/  ULDC UR4, c[0x0][0x248] ;  /* 0x0000920000047ab9 */ /* 0x000fe20000000800 */
[C-C-:B------:R-:W-:Y:S01]  /*2a810*/  LOP3.LUT R16, R0.reuse, 0x80, R29.reuse, 0xfe, !PT ;  /* 0x0000008000107812 */ /* 0x140fe200078efe1d */
[----:B0-----:R-:W0:Y:S01]  /*2a820*/  LDC R31, c[0x0][0x248] ;  /* 0x00009200ff1f7b82 */ /* 0x001e220000000800 */
[C-C-:B------:R-:W-:Y:S02]  /*2a830*/  LOP3.LUT R30, R0.reuse, 0x86, R29.reuse, 0xfe, !PT ;  /* 0x00000086001e7812 */ /* 0x140fe400078efe1d */
[----:B------:R-:W-:-:S02]  /*2a840*/  LOP3.LUT R18, R0, 0x88, R29, 0xfe, !PT ;  /* 0x0000008800127812 */ /* 0x000fc400078efe1d */
[C-C-:B------:R-:W-:Y:S02]  /*2a850*/  LOP3.LUT R89, R0.reuse, 0x8a, R29.reuse, 0xfe, !PT ;  /* 0x0000008a00597812 */ /* 0x140fe400078efe1d */
[C-C-:B------:R-:W-:Y:S01]  /*2a860*/  LOP3.LUT R88, R0.reuse, 0x8c, R29.reuse, 0xfe, !PT ;  /* 0x0000008c00587812 */ /* 0x140fe200078efe1d */
[----:B------:R-:W2:Y:S01]  /*2a870*/  LDC R37, c[0x0][0x248] ;  /* 0x00009200ff257b82 */ /* 0x000ea20000000800 */
[C-C-:B------:R-:W-:Y:S02]  /*2a880*/  LOP3.LUT R87, R0.reuse, 0x90, R29.reuse, 0xfe, !PT ;  /* 0x0000009000577812 */ /* 0x140fe400078efe1d */
[C-C-:B------:R-:W-:Y:S02]  /*2a890*/  LOP3.LUT R86, R0.reuse, 0x92, R29.reuse, 0xfe, !PT ;  /* 0x0000009200567812 */ /* 0x140fe400078efe1d */
[C-C-:B------:R-:W-:Y:S02]  /*2a8a0*/  LOP3.LUT R85, R0.reuse, 0x94, R29.reuse, 0xfe, !PT ;  /* 0x0000009400557812 */ /* 0x140fe400078efe1d */
[----:B------:R-:W-:-:S02]  /*2a8b0*/  LOP3.LUT R84, R0, 0x96, R29, 0xfe, !PT ;  /* 0x0000009600547812 */ /* 0x000fc400078efe1d */
[C-C-:B------:R-:W-:Y:S02]  /*2a8c0*/  LOP3.LUT R83, R0.reuse, 0x98, R29.reuse, 0xfe, !PT ;  /* 0x0000009800537812 */ /* 0x140fe400078efe1d */
[C-C-:B------:R-:W-:Y:S02]  /*2a8d0*/  LOP3.LUT R82, R0.reuse, 0x9a, R29.reuse, 0xfe, !PT ;  /* 0x0000009a00527812 */ /* 0x140fe400078efe1d */
        /* <DEDUP_REMOVED lines=41> */
[C---:B------:R-:W-:Y:S02]  /*2ab70*/  LOP3.LUT R36, R0.reuse, 0xfa, R29, 0xfe, !PT ;  /* 0x000000fa00247812 */ /* 0x040fe400078efe1d */
[C-C-:B------:R-:W-:Y:S02]  /*2ab80*/  LOP3.LUT R4, R0.reuse, 0xfe, R39.reuse, 0xfe, !PT ;  /* 0x000000fe00047812 */ /* 0x140fe400078efe27 */
[C-C-:B------:R-:W-:Y:S02]  /*2ab90*/  LOP3.LUT R5, R0.reuse, 0xee, R39.reuse, 0xfe, !PT ;  /* 0x000000ee00057812 */ /* 0x140fe400078efe27 */
[C-C-:B------:R-:W-:Y:S02]  /*2aba0*/  LOP3.LUT R6, R0.reuse, 0xde, R39.reuse, 0xfe, !PT ;  /* 0x000000de00067812 */ /* 0x140fe400078efe27 */
[----:B------:R-:W-:-:S02]  /*2abb0*/  LOP3.LUT R7, R0, 0xce, R39, 0xfe, !PT ;  /* 0x000000ce00077812 */ /* 0x000fc400078efe27 */
[C-C-:B------:R-:W-:Y:S02]  /*2abc0*/  LOP3.LUT R32, R0.reuse, 0xbe, R39.reuse, 0xfe, !PT ;  /* 0x000000be00207812 */ /* 0x140fe400078efe27 */
[C-C-:B------:R-:W-:Y:S02]  /*2abd0*/  LOP3.LUT R33, R0.reuse, 0xae, R39.reuse, 0xfe, !PT ;  /* 0x000000ae00217812 */ /* 0x140fe400078efe27 */
[C-C-:B------:R-:W-:Y:S02]  /*2abe0*/  LOP3.LUT R34, R0.reuse, 0x9e, R39.reuse, 0xfe, !PT ;  /* 0x0000009e00227812 */ /* 0x140fe400078efe27 */
[C---:B------:R-:W-:Y:S02]  /*2abf0*/  LOP3.LUT R35, R0.reuse, 0x8e, R39, 0xfe, !PT ;  /* 0x0000008e00237812 */ /* 0x040fe400078efe27 */
[----:B------:R-:W-:Y:S02]  /*2ac00*/  LOP3.LUT R29, R0, 0xfc, R29, 0xfe, !PT ;  /* 0x000000fc001d7812 */ /* 0x000fe400078efe1d */
[----:B------:R-:W-:-:S02]  /*2ac10*/  IADD3 R8, P1, R9, R3, RZ ;  /* 0x0000000309087210 */ /* 0x000fc40007f3e0ff */
[----:B------:R-:W-:Y:S02]  /*2ac20*/  LOP3.LUT R0, R0, UR16, RZ, 0xfc, !PT ;  /* 0x0000001000007c12 */ /* 0x000fe4000f8efcff */
[----:B------:R-:W-:Y:S02]  /*2ac30*/  LEA.HI.X.SX32 R9, R9, R28, 0x1, P1 ;  /* 0x0000001c09097211 */ /* 0x000fe400008f0eff */
[C---:B------:R-:W-:Y:S01]  /*2ac40*/  ISETP.LT.AND P1, PT, R0.reuse, UR5, !P0 ;  /* 0x0000000500007c0c */ /* 0x040fe2000c721270 */
[----:B------:R-:W-:Y:S01]  /*2ac50*/  IMAD R0, R0, UR4, RZ ;  /* 0x0000000400007c24 */ /* 0x000fe2000f8e02ff */
[----:B------:R-:W-:Y:S01]  /*2ac60*/  ULDC UR5, c[0x0][0x22c] ;  /* 0x00008b0000057ab9 */ /* 0x000fe20000000800 */
[----:B------:R3:W-:Y:S01]  /*2ac70*/  @P2 STG.E.U8 desc[UR28][R8.64], R17 ;  /* 0x0000001108002986 */ /* 0x0007e2000c10111c */
[----:B------:R-:W-:Y:S02]  /*2ac80*/  ULDC UR4, c[0x0][0x248] ;  /* 0x0000920000047ab9 */ /* 0x000fe40000000800 */
[----:B------:R-:W-:-:S02]  /*2ac90*/  IADD3 R10, P2, R0, R3, RZ ;  /* 0x00000003000a7210 */ /* 0x000fc40007f5e0ff */
[----:B------:R-:W-:Y:S02]  /*2aca0*/  PRMT R19, R19, 0x7773, RZ ;  /* 0x0000777313137816 */ /* 0x000fe400000000ff */
[-C--:B------:R-:W-:Y:S02]  /*2acb0*/  LEA.HI.X.SX32 R11, R0, R28.reuse, 0x1, P2 ;  /* 0x0000001c000b7211 */ /* 0x080fe400010f0eff */
[C---:B------:R-:W-:Y:S01]  /*2acc0*/  ISETP.LT.AND P6, PT, R16.reuse, UR5, !P0 ;  /* 0x0000000510007c0c */ /* 0x040fe2000c7c1270 */
[----:B------:R-:W-:Y:S01]  /*2acd0*/  IMAD R16, R16, UR4, RZ ;  /* 0x0000000410107c24 */ /* 0x000fe2000f8e02ff */
[----:B------:R-:W-:Y:S01]  /*2ace0*/  ISETP.LT.AND P5, PT, R30, UR7, !P0 ;  /* 0x000000071e007c0c */ /* 0x000fe2000c7a1270 */
[----:B------:R4:W-:Y:S01]  /*2acf0*/  @P1 STG.E.U8 desc[UR28][R10.64], R19 ;  /* 0x000000130a001986 */ /* 0x0009e2000c10111c */
[----:B------:R-:W4:Y:S01]  /*2ad00*/  LDC R30, c[0x0][0x248] ;  /* 0x00009200ff1e7b82 */ /* 0x000f220000000800 */
[----:B0-----:R-:W-:Y:S01]  /*2ad10*/  IMAD R0, R31, 0x2, R16 ;  /* 0x000000021f007824 */ /* 0x001fe200078e0210 */
[-C--:B---3--:R-:W-:Y:S01]  /*2ad20*/  IADD3 R8, P1, R16, R3.reuse, RZ ;  /* 0x0000000310087210 */ /* 0x088fe20007f3e0ff */
[----:B------:R-:W-:Y:S01]  /*2ad30*/  ULDC UR4, c[0x0][0x22c] ;  /* 0x00008b0000047ab9 */ /* 0x000fe20000000800 */
[----:B------:R-:W-:Y:S01]  /*2ad40*/  ISETP.LT.AND P2, PT, R18, UR8, !P0 ;  /* 0x0000000812007c0c */ /* 0x000fe2000c741270 */
[----:B------:R-:W-:Y:S01]  /*2ad50*/  ULDC UR5, c[0x0][0x22c] ;  /* 0x00008b0000057ab9 */ /* 0x000fe20000000800 */
[----:B------:R-:W-:Y:S01]  /*2ad60*/  LEA.HI.X.SX32 R9, R16, R28, 0x1, P1 ;  /* 0x0000001c10097211 */ /* 0x000fe200008f0eff */
[----:B--2---:R-:W-:Y:S01]  /*2ad70*/  IMAD R18, R37, 0x2, R0 ;  /* 0x0000000225127824 */ /* 0x004fe200078e0200 */
[----:B------:R-:W-:Y:S01]  /*2ad80*/  IADD3 R16, P1, R0, R3, RZ ;  /* 0x0000000300107210 */ /* 0x000fe20007f3e0ff */
[----:B------:R-:W-:Y:S01]  /*2ad90*/  ULDC UR7, c[0x0][0x22c] ;  /* 0x00008b0000077ab9 */ /* 0x000fe20000000800 */
[----:B------:R-:W-:-:S02]  /*2ada0*/  PRMT R39, R12, 0x7770, RZ ;  /* 0x000077700c277816 */ /* 0x000fc400000000ff */
[----:B------:R-:W-:Y:S01]  /*2adb0*/  LEA.HI.X.SX32 R17, R0, R28, 0x1, P1 ;  /* 0x0000001c00117211 */ /* 0x000fe200008f0eff */
[----:B-1----:R-:W-:Y:S02]  /*2adc0*/  IMAD R0, R47, 0x2, R18 ;  /* 0x000000022f007824 */ /* 0x002fe400078e0212 */
[----:B------:R0:W-:Y:S01]  /*2add0*/  @P6 STG.E.U8 desc[UR28][R8.64], R39 ;  /* 0x0000002708006986 */ /* 0x0001e2000c10111c */
[----:B------:R-:W1:Y:S01]  /*2ade0*/  LDC R47, c[0x0][0x248] ;  /* 0x00009200ff2f7b82 */ /* 0x000e620000000800 */
[----:B----4-:R-:W-:-:S04]  /*2adf0*/  IADD3 R10, P6, R18, R3, RZ ;  /* 0x00000003120a7210 */ /* 0x010fc80007fde0ff */
[-C--:B------:R-:W-:Y:S02]  /*2ae00*/  LEA.HI.X.SX32 R11, R18, R28.reuse, 0x1, P6 ;  /* 0x0000001c120b7211 */ /* 0x080fe400030f0eff */
[-C--:B------:R-:W-:Y:S02]  /*2ae10*/  IADD3 R18, P6, R0, R3.reuse, RZ ;  /* 0x0000000300127210 */ /* 0x080fe40007fde0ff */
[----:B------:R-:W-:Y:S02]  /*2ae20*/  PRMT R37, R13, 0x7770, RZ ;  /* 0x000077700d257816 */ /* 0x000fe400000000ff */
[----:B------:R-:W-:Y:S01]  /*2ae30*/  PRMT R31, R14, 0x7770, RZ ;  /* 0x000077700e1f7816 */ /* 0x000fe200000000ff */
[----:B0-----:R-:W-:Y:S01]  /*2ae40*/  IMAD R9, R49, 0x2, R0 ;  /* 0x0000000231097824 */ /* 0x001fe200078e0200 */
[----:B------:R-:W-:Y:S01]  /*2ae50*/  LEA.HI.X.SX32 R19, R0, R28, 0x1, P6 ;  /* 0x0000001c00137211 */ /* 0x000fe200030f0eff */
[----:B------:R-:W0:Y:S01]  /*2ae60*/  LDC R49, c[0x0][0x248] ;  /* 0x00009200ff317b82 */ /* 0x000e220000000800 */
[----:B------:R-:W-:Y:S01]  /*2ae70*/  PRMT R39, R15, 0x7770, RZ ;  /* 0x000077700f277816 */ /* 0x000fe200000000ff */
[----:B------:R2:W-:Y:S01]  /*2ae80*/  @P3 STG.E.U8 desc[UR28][R16.64], R37 ;  /* 0x0000002510003986 */ /* 0x0005e2000c10111c */
[----:B------:R-:W-:Y:S01]  /*2ae90*/  IMAD R0, R30, 0x2, R9 ;  /* 0x000000021e007824 */ /* 0x000fe200078e0209 */
[----:B------:R-:W-:Y:S01]  /*2aea0*/  ISETP.LT.AND P1, PT, R89, UR4, !P0 ;  /* 0x0000000459007c0c */ /* 0x000fe2000c721270 */
[----:B------:R-:W-:Y:S01]  /*2aeb0*/  ULDC UR4, c[0x0][0x22c] ;  /* 0x00008b0000047ab9 */ /* 0x000fe20000000800 */
[----:B------:R-:W-:Y:S01]  /*2aec0*/  @P4 STG.E.U8 desc[UR28][R10.64], R31 ;  /* 0x0000001f0a004986 */ /* 0x000fe2000c10111c */
[-C--:B------:R-:W-:Y:S01]  /*2aed0*/  IADD3 R8, P4, R9, R3.reuse, RZ ;  /* 0x0000000309087210 */ /* 0x080fe20007f9e0ff */
[----:B------:R-:W3:Y:S02]  /*2aee0*/  LDC R30, c[0x0][0x248] ;  /* 0x00009200ff1e7b82 */ /* 0x000ee40000000800 */
[----:B------:R4:W-:Y:S01]  /*2aef0*/  @P5 STG.E.U8 desc[UR28][R18.64], R39 ;  /* 0x0000002712005986 */ /* 0x0009e2000c10111c */
[----:B------:R-:W-:Y:S01]  /*2af00*/  ISETP.LT.AND P3, PT, R88, UR4, !P0 ;  /* 0x0000000458007c0c */ /* 0x000fe2000c761270 */
[----:B------:R-:W-:Y:S01]  /*2af10*/  ULDC UR4, c[0x0][0x22c] ;  /* 0x00008b0000047ab9 */ /* 0x000fe20000000800 */
[----:B--2---:R-:W-:-:S02]  /*2af20*/  IADD3 R16, P5, R0, R3, RZ ;  /* 0x0000000300107210 */ /* 0x004fc40007fbe0ff */
[-C--:B------:R-:W-:Y:S01]  /*2af30*/  LEA.HI.X.SX32 R9, R9, R28.reuse, 0x1, P4 ;  /* 0x0000001c09097211 */ /* 0x080fe200020f0eff */
[----:B----4-:R-:W2:Y:S01]  /*2af40*/  LDC R39, c[0x0][0x248] ;  /* 0x00009200ff277b82 */ /* 0x010ea20000000800 */
[----:B------:R-:W-:Y:S02]  /*2af50*/  PRMT R37, R12, 0x7771, RZ ;  /* 0x000077710c257816 */ /* 0x000fe400000000ff */
[----:B------:R-:W-:Y:S02]  /*2af60*/  LEA.HI.X.SX32 R17, R0, R28, 0x1, P5 ;  /* 0x0000001c00117211 */ /* 0x000fe400028f0eff */
[----:B------:R-:W-:Y:S01]  /*2af70*/  PRMT R31, R13, 0x7771, RZ ;  /* 0x000077710d1f7816 */ /* 0x000fe200000000ff */
[----:B-1----:R-:W-:Y:S01]  /*2af80*/  IMAD R0, R47, 0x2, R0 ;  /* 0x000000022f007824 */ /* 0x002fe200078e0200 */
[----:B------:R-:W-:Y:S01]  /*2af90*/  ISETP.LT.AND P6, PT, R87, UR4, !P0 ;  /* 0x0000000457007c0c */ /* 0x000fe2000c7c1270 */
[----:B------:R-:W-:Y:S01]  /*2afa0*/  ULDC UR4, c[0x0][0x22c] ;  /* 0x00008b0000047ab9 */ /* 0x000fe20000000800 */
[----:B------:R-:W1:Y:S01]  /*2afb0*/  LDC R18, c[0x0][0x248] ;  /* 0x00009200ff127b82 */ /* 0x000e620000000800 */
[----:B------:R-:W-:Y:S01]  /*2afc0*/  ISETP.LT.AND P4, PT, R86, UR4, !P0 ;  /* 0x0000000456007c0c */ /* 0x000fe2000c781270 */
[----:B------:R4:W-:Y:S01]  /*2afd0*/  @P2 STG.E.U8 desc[UR28][R8.64], R37 ;  /* 0x0000002508002986 */ /* 0x0009e2000c10111c */
[----:B------:R-:W-:Y:S01]  /*2afe0*/  ULDC UR4, c[0x0][0x248] ;  /* 0x0000920000047ab9 */ /* 0x000fe20000000800 */
[----:B------:R-:W-:-:S02]  /*2aff0*/  IADD3 R10, P2, R0, R3, RZ ;  /* 0x00000003000a7210 */ /* 0x000fc40007f5e0ff */
[----:B------:R4:W-:Y:S01]  /*2b000*/  @P1 STG.E.U8 desc[UR28][R16.64], R31 ;  /* 0x0000001f10001986 */ /* 0x0009e2000c10111c */
[C---:B------:R-:W-:Y:S01]  /*2b010*/  ISETP.LT.AND P1, PT, R35.reuse, UR5, !P0 ;  /* 0x0000000523007c0c */ /* 0x040fe2000c721270 */
[----:B------:R-:W-:Y:S01]  /*2b020*/  IMAD R35, R35, UR4, RZ ;  /* 0x0000000423237c24 */ /* 0x000fe2000f8e02ff */
[----:B------:R-:W3:Y:S01]  /*2b030*/  LDC R47, c[0x0][0x248] ;  /* 0x00009200ff2f7b82 */ /* 0x000ee20000000800 */
[----:B------:R-:W-:Y:S01]  /*2b040*/  LEA.HI.X.SX32 R11, R0, R28, 0x1, P2 ;  /* 0x0000001c000b7211 */ /* 0x000fe200010f0eff */
[----:B0-----:R-:W-:Y:S01]  /*2b050*/  IMAD R0, R49, 0x4, R0 ;  /* 0x0000000431007824 */ /* 0x001fe200078e0200 */
[----:B------:R-:W-:Y:S01]  /*2b060*/  PRMT R19, R15, 0x7771, RZ ;  /* 0x000077710f137816 */ /* 0x000fe200000000ff */
[----:B------:R-:W-:Y:S01]  /*2b070*/  ULDC UR4, c[0x0][0x22c] ;  /* 0x00008b0000047ab9 */ /* 0x000fe20000000800 */
[----:B----4-:R-:W-:Y:S01]  /*2b080*/  IADD3 R8, P2, R35, R3, RZ ;  /* 0x0000000323087210 */ /* 0x010fe20007f5e0ff */
[----:B------:R-:W-:Y:S01]  /*2b090*/  ULDC UR5, c[0x0][0x22c] ;  /* 0x00008b0000057ab9 */ /* 0x000fe20000000800 */
[----:B------:R-:W-:-:S02]  /*2b0a0*/  PRMT R31, R14, 0x7771, RZ ;  /* 0x000077710e1f7816 */ /* 0x000fc400000000ff */
[----:B------:R-:W-:-:S03]  /*2b0b0*/  LEA.HI.X.SX32 R9, R35, R28, 0x1, P2 ;  /* 0x0000001c23097211 */ /* 0x000fc600010f0eff */
[----:B------:R2:W-:Y:S04]  /*2b0c0*/  @P3 STG.E.U8 desc[UR28][R10.64], R31 ;  /* 0x0000001f0a003986 */ /* 0x0005e8000c10111c */
[----:B------:R3:W-:Y:S01]  /*2b0d0*/  @P1 STG.E.U8 desc[UR28][R8.64], R19 ;  /* 0x0000001308001986 */ /* 0x0007e2000c10111c */
[C---:B------:R-:W-:Y:S01]  /*2b0e0*/  IADD3 R16, P1, R0.reuse, R3, RZ ;  /* 0x0000000300107210 */ /* 0x040fe20007f3e0ff */
[----:B--2---:R-:W-:Y:S02]  /*2b0f0*/  IMAD R11, R39, 0x2, R0 ;  /* 0x00000002270b7824 */ /* 0x004fe400078e0200 */
[----:B------:R-:W0:Y:S01]  /*2b100*/  LDC R39, c[0x0][0x248] ;  /* 0x00009200ff277b82 */ /* 0x000e220000000800 */
[----:B------:R-:W-:Y:S01]  /*2b110*/  LEA.HI.X.SX32 R17, R0, R28, 0x1, P1 ;  /* 0x0000001c00117211 */ /* 0x000fe200008f0eff */
[----:B-1----:R-:W-:Y:S01]  /*2b120*/  IMAD R0, R18, 0x2, R11 ;  /* 0x0000000212007824 */ /* 0x002fe200078e020b */
[----:B------:R-:W-:-:S02]  /*2b130*/  PRMT R37, R12, 0x7772, RZ ;  /* 0x000077720c257816 */ /* 0x000fc400000000ff */
[-C--:B------:R-:W-:Y:S01]  /*2b140*/  IADD3 R10, P1, R11, R3.reuse, RZ ;  /* 0x000000030b0a7210 */ /* 0x080fe20007f3e0ff */
[----:B---3--:R-:W-:Y:S01]  /*2b150*/  IMAD R19, R47, 0x2, R0 ;  /* 0x000000022f137824 */ /* 0x008fe200078e0200 */
[----:B------:R-:W-:Y:S01]  /*2b160*/  ISETP.LT.AND P5, PT, R85, UR7, !P0 ;  /* 0x0000000755007c0c */ /* 0x000fe2000c7a1270 */
[----:B------:R1:W-:Y:S01]  /*2b170*/  @P6 STG.E.U8 desc[UR28][R16.64], R37 ;  /* 0x0000002510006986 */ /* 0x0003e2000c10111c */
[----:B------:R-:W2:Y:S01]  /*2b180*/  LDC R47, c[0x0][0x248] ;  /* 0x00009200ff2f7b82 */ /* 0x000ea20000000800 */
[----:B------:R-:W-:Y:S01]  /*2b190*/  IADD3 R8, P6, R0, R3, RZ ;  /* 0x0000000300087210 */ /* 0x000fe20007fde0ff */
[----:B------:R-:W-:Y:S01]  /*2b1a0*/  ULDC UR7, c[0x0][0x22c] ;  /* 0x00008b0000077ab9 */ /* 0x000fe20000000800 */
[----:B------:R-:W-:Y:S01]  /*2b1b0*/  ISETP.LT.AND P3, PT, R84, UR4, !P0 ;  /* 0x0000000454007c0c */ /* 0x000fe2000c761270 */
[----:B------:R-:W-:Y:S01]  /*2b1c0*/  ULDC UR4, c[0x0][0x22c] ;  /* 0x00008b0000047ab9 */ /* 0x000fe20000000800 */
[----:B------:R-:W-:Y:S02]  /*2b1d0*/  LEA.HI.X.SX32 R11, R11, R28, 0x1, P1 ;  /* 0x0000001c0b0b7211 */ /* 0x000fe400008f0eff */
[----:B------:R-:W-:-:S02]  /*2b1e0*/  PRMT R35, R13, 0x7772, RZ ;  /* 0x000077720d237816 */ /* 0x000fc400000000ff */
[-C--:B------:R-:W-:Y:S01]  /*2b1f0*/  LEA.HI.X.SX32 R9, R0, R28.reuse, 0x1, P6 ;  /* 0x0000001c00097211 */ /* 0x080fe200030f0eff */
[----:B------:R-:W-:Y:S01]  /*2b200*/  IMAD R0, R30, 0x2, R19 ;  /* 0x000000021e007824 */ /* 0x000fe200078e0213 */
[----:B------:R-:W-:Y:S01]  /*2b210*/  IADD3 R18, P6, R19, R3, RZ ;  /* 0x0000000313127210 */ /* 0x000fe20007fde0ff */
[----:B------:R3:W-:Y:S01]  /*2b220*/  @P4 STG.E.U8 desc[UR28][R10.64], R35 ;  /* 0x000000230a004986 */ /* 0x0007e2000c10111c */
[----:B------:R-:W-:Y:S01]  /*2b230*/  ISETP.LT.AND P2, PT, R83, UR4, !P0 ;  /* 0x0000000453007c0c */ /* 0x000fe2000c741270 */
[----:B------:R-:W-:Y:S01]  /*2b240*/  ULDC UR4, c[0x0][0x22c] ;  /* 0x00008b0000047ab9 */ /* 0x000fe20000000800 */
[----:B------:R-:W-:Y:S01]  /*2b250*/  PRMT R31, R14, 0x7772, RZ ;  /* 0x000077720e1f7816 */ /* 0x000fe200000000ff */
[----:B-1----:R-:W1:Y:S01]  /*2b260*/  LDC R37, c[0x0][0x248] ;  /* 0x00009200ff257b82 */ /* 0x002e620000000800 */
[----:B------:R-:W-:Y:S01]  /*2b270*/  LEA.HI.X.SX32 R19, R19, R28, 0x1, P6 ;  /* 0x0000001c13137211 */ /* 0x000fe200030f0eff */
[----:B0-----:R-:W-:Y:S01]  /*2b280*/  IMAD R30, R39, 0x2, R0 ;  /* 0x00000002271e7824 */ /* 0x001fe200078e0200 */
[----:B------:R-:W-:Y:S01]  /*2b290*/  ISETP.LT.AND P1, PT, R82, UR4, !P0 ;  /* 0x0000000452007c0c */ /* 0x000fe2000c721270 */
[----:B------:R0:W-:Y:S01]  /*2b2a0*/  @P5 STG.E.U8 desc[UR28][R8.64], R31 ;  /* 0x0000001f08005986 */ /* 0x0001e2000c10111c */
[----:B------:R-:W-:Y:S01]  /*2b2b0*/  ULDC UR4, c[0x0][0x22c] ;  /* 0x00008b0000047ab9 */ /* 0x000fe20000000800 */
[----:B---3--:R-:W-:-:S02]  /*2b2c0*/  PRMT R35, R15, 0x7772, RZ ;  /* 0x000077720f237816 */ /* 0x008fc400000000ff */
[----:B------:R-:W3:Y:S01]  /*2b2d0*/  LDC R39, c[0x0][0x248] ;  /* 0x00009200ff277b82 */ /* 0x000ee20000000800 */
[-C--:B------:R-:W-:Y:S02]  /*2b2e0*/  IADD3 R10, P5, R0, R3.reuse, RZ ;  /* 0x00000003000a7210 */ /* 0x080fe40007fbe0ff */
[----:B------:R4:W-:Y:S01]  /*2b2f0*/  @P3 STG.E.U8 desc[UR28][R18.64], R35 ;  /* 0x0000002312003986 */ /* 0x0009e2000c10111c */
[----:B------:R-:W-:Y:S02]  /*2b300*/  IADD3 R16, P3, R30, R3, RZ ;  /* 0x000000031e107210 */ /* 0x000fe40007f7e0ff */
[----:B------:R-:W-:Y:S01]  /*2b310*/  ISETP.LT.AND P4, PT, R81, UR4, !P0 ;  /* 0x0000000451007c0c */ /* 0x000fe2000c781270 */
[----:B------:R-:W-:Y:S01]  /*2b320*/  ULDC UR4, c[0x0][0x22c] ;  /* 0x00008b0000047ab9 */ /* 0x000fe20000000800 */
[----:B------:R-:W-:Y:S02]  /*2b330*/  LEA.HI.X.SX32 R11, R0, R28, 0x1, P5 ;  /* 0x0000001c000b7211 */ /* 0x000fe400028f0eff */
[----:B0-----:R-:W-:-:S02]  /*2b340*/  PRMT R31, R12, 0x7773, RZ ;  /* 0x000077730c1f7816 */ /* 0x001fc400000000ff */
[-C--:B------:R-:W-:Y:S01]  /*2b350*/  LEA.HI.X.SX32 R17, R30, R28.reuse, 0x1, P3 ;  /* 0x0000001c1e117211 */ /* 0x080fe200018f0eff */
[----:B----4-:R-:W0:Y:S01]  /*2b360*/  LDC R19, c[0x0][0x248] ;  /* 0x00009200ff137b82 */ /* 0x010e220000000800 */
[----:B------:R-:W-:Y:S02]  /*2b370*/  PRMT R13, R13, 0x7773, RZ ;  /* 0x000077730d0d7816 */ /* 0x000fe400000000ff */
[----:B------:R-:W-:Y:S01]  /*2b380*/  ISETP.LT.AND P6, PT, R80, UR4, !P0 ;  /* 0x0000000450007c0c */ /* 0x000fe2000c7c1270 */
[----:B------:R-:W-:Y:S01]  /*2b390*/  ULDC UR4, c[0x0][0x22c] ;  /* 0x00008b0000047ab9 */ /* 0x000fe20000000800 */
[----:B------:R4:W-:Y:S01]  /*2b3a0*/  @P2 STG.E.U8 desc[UR28][R10.64], R31 ;  /* 0x0000001f0a002986 */ /* 0x0009e2000c10111c */
[----:B------:R-:W-:Y:S01]  /*2b3b0*/  ISETP.LT.AND P5, PT, R79, UR4, !P0 ;  /* 0x000000044f007c0c */ /* 0x000fe2000c7a1270 */
[----:B--2---:R-:W-:Y:S01]  /*2b3c0*/  IMAD R30, R47, 0x2, R30 ;  /* 0x000000022f1e7824 */ /* 0x004fe200078e021e */
[----:B------:R-:W2:Y:S01]  /*2b3d0*/  LDC R35, c[0x0][0x248] ;  /* 0x00009200ff237b82 */ /* 0x000ea20000000800 */
[----:B------:R1:W-:Y:S01]  /*2b3e0*/  @P1 STG.E.U8 desc[UR28][R16.64], R13 ;  /* 0x0000000d10001986 */ /* 0x0003e2000c10111c */
[----:B------:R-:W-:Y:S01]  /*2b3f0*/  ULDC UR4, c[0x0][0x248] ;  /* 0x0000920000047ab9 */ /* 0x000fe20000000800 */
[C---:B------:R-:W-:Y:S01]  /*2b400*/  ISETP.LT.AND P1, PT, R34.reuse, UR5, !P0 ;  /* 0x0000000522007c0c */ /* 0x040fe2000c721270 */
[----:B------:R-:W-:Y:S01]  /*2b410*/  IMAD R34, R34, UR4, RZ ;  /* 0x0000000422227c24 */ /* 0x000fe2000f8e02ff */
[-C--:B------:R-:W-:Y:S01]  /*2b420*/  IADD3 R8, P2, R30, R3.reuse, RZ ;  /* 0x000000031e087210 */ /* 0x080fe20007f5e0ff */
[----:B------:R-:W-:Y:S01]  /*2b430*/  ULDC UR4, c[0x0][0x22c] ;  /* 0x00008b0000047ab9 */ /* 0x000fe20000000800 */
[----:B------:R-:W-:Y:S01]  /*2b440*/  PRMT R15, R15, 0x7773, RZ ;  /* 0x000077730f0f7816 */ /* 0x000fe200000000ff */
[----:B------:R-:W-:Y:S01]  /*2b450*/  ULDC UR5, c[0x0][0x22c] ;  /* 0x00008b0000057ab9 */ /* 0x000fe20000000800 */
[----:B----4-:R-:W-:Y:S01]  /*2b460*/  IADD3 R10, P3, R34, R3, RZ ;  /* 0x00000003220a7210 */ /* 0x010fe20007f7e0ff */
[----:B------:R-:W4:Y:S01]  /*2b470*/  LDC R18, c[0x0][0x248] ;  /* 0x00009200ff127b82 */ /* 0x000f220000000800 */
[----:B------:R-:W-:Y:S01]  /*2b480*/  LEA.HI.X.SX32 R9, R30, R28, 0x1, P2 ;  /* 0x0000001c1e097211 */ /* 0x000fe200010f0eff */
[----:B-1----:R-:W-:Y:S01]  /*2b490*/  IMAD R30, R37, 0x4, R30 ;  /* 0x00000004251e7824 */ /* 0x002fe200078e021e */
[----:B------:R-:W-:-:S02]  /*2b4a0*/  PRMT R17, R14, 0x7773, RZ ;  /* 0x000077730e117816 */ /* 0x000fc400000000ff */
[----:B------:R-:W-:-:S03]  /*2b4b0*/  LEA.HI.X.SX32 R11, R34, R28, 0x1, P3 ;  /* 0x0000001c220b7211 */ /* 0x000fc600018f0eff */
[----:B------:R-:W1:Y:S01]  /*2b4c0*/  LDC R37, c[0x0][0x248] ;  /* 0x00009200ff257b82 */ /* 0x000e620000000800 */
[----:B------:R3:W-:Y:S01]  /*2b4d0*/  @P4 STG.E.U8 desc[UR28][R8.64], R17 ;  /* 0x0000001108004986 */ /* 0x0007e2000c10111c */
[----:B0-----:R-:W-:-:S03]  /*2b4e0*/  IMAD R0, R19, 0x2, R30 ;  /* 0x0000000213007824 */ /* 0x001fc600078e021e */
[----:B------:R0:W-:Y:S01]  /*2b4f0*/  @P1 STG.E.U8 desc[UR28][R10.64], R15 ;  /* 0x0000000f0a001986 */ /* 0x0001e2000c10111c */
[-C--:B------:R-:W-:Y:S02]  /*2b500*/  IADD3 R12, P1, R30, R3.reuse, RZ ;  /* 0x000000031e0c7210 */ /* 0x080fe40007f3e0ff */
[----:B------:R-:W4:Y:S01]  /*2b510*/  LDC R16, c[0x0][0x248] ;  /* 0x00009200ff107b82 */ /* 0x000f220000000800 */
[----:B------:R-:W-:Y:S01]  /*2b520*/  PRMT R31, R20, 0x7770, RZ ;  /* 0x00007770141f7816 */ /* 0x000fe200000000ff */
[----:B--2---:R-:W-:Y:S01]  /*2b530*/  IMAD R14, R35, 0x2, R0 ;  /* 0x00000002230e7824 */ /* 0x004fe200078e0200 */
[-C--:B------:R-:W-:Y:S02]  /*2b540*/  LEA.HI.X.SX32 R13, R30, R28.reuse, 0x1, P1 ;  /* 0x0000001c1e0d7211 */ /* 0x080fe400008f0eff */
[-C--:B---3--:R-:W-:Y:S02]  /*2b550*/  IADD3 R8, P1, R0, R3.reuse, RZ ;  /* 0x0000000300087210 */ /* 0x088fe40007f3e0ff */
[----:B------:R-:W-:Y:S01]  /*2b560*/  ISETP.LT.AND P2, PT, R78, UR7, !P0 ;  /* 0x000000074e007c0c */ /* 0x000fe2000c741270 */
[----:B------:R-:W2:Y:S01]  /*2b570*/  LDC R35, c[0x0][0x248] ;  /* 0x00009200ff237b82 */ /* 0x000ea20000000800 */
[-C--:B------:R-:W-:Y:S01]  /*2b580*/  LEA.HI.X.SX32 R9, R0, R28.reuse, 0x1, P1 ;  /* 0x0000001c00097211 */ /* 0x080fe200008f0eff */
[----:B------:R1:W-:Y:S01]  /*2b590*/  @P6 STG.E.U8 desc[UR28][R12.64], R31 ;  /* 0x0000001f0c006986 */ /* 0x0003e2000c10111c */
[C---:B0-----:R-:W-:Y:S01]  /*2b5a0*/  IADD3 R10, P6, R14.reuse, R3, RZ ;  /* 0x000000030e0a7210 */ /* 0x041fe20007fde0ff */
[----:B------:R-:W-:Y:S01]  /*2b5b0*/  IMAD R0, R39, 0x2, R14 ;  /* 0x0000000227007824 */ /* 0x000fe200078e020e */
[----:B------:R-:W-:Y:S01]  /*2b5c0*/  ISETP.LT.AND P4, PT, R77, UR4, !P0 ;  /* 0x000000044d007c0c */ /* 0x000fe2000c781270 */
[----:B------:R-:W-:Y:S01]  /*2b5d0*/  ULDC UR4, c[0x0][0x22c] ;  /* 0x00008b0000047ab9 */ /* 0x000fe20000000800 */
[----:B------:R-:W-:Y:S01]  /*2b5e0*/  LEA.HI.X.SX32 R11, R14, R28, 0x1, P6 ;  /* 0x0000001c0e0b7211 */ /* 0x000fe200030f0eff */
[----:B------:R-:W-:Y:S01]  /*2b5f0*/  ULDC UR7, c[0x0][0x22c] ;  /* 0x00008b0000077ab9 */ /* 0x000fe20000000800 */
[----:B------:R-:W-:-:S02]  /*2b600*/  PRMT R19, R21, 0x7770, RZ ;  /* 0x0000777015137816 */ /* 0x000fc400000000ff */
[-C--:B------:R-:W-:Y:S02]  /*2b610*/  IADD3 R14, P6, R0, R3.reuse, RZ ;  /* 0x00000003000e7210 */ /* 0x080fe40007fde0ff */
[----:B------:R-:W-:Y:S01]  /*2b620*/  PRMT R17, R22, 0x7770, RZ ;  /* 0x0000777016117816 */ /* 0x000fe200000000ff */
[----:B-1----:R-:W-:Y:S01]  /*2b630*/  IMAD R13, R37, 0x2, R0 ;  /* 0x00000002250d7824 */ /* 0x002fe200078e0200 */
[----:B------:R-:W-:Y:S01]  /*2b640*/  ISETP.LT.AND P3, PT, R76, UR4, !P0 ;  /* 0x000000044c007c0c */ /* 0x000fe2000c761270 */
[----:B------:R-:W-:Y:S01]  /*2b650*/  ULDC UR4, c[0x0][0x22c] ;  /* 0x00008b0000047ab9 */ /* 0x000fe20000000800 */
[----:B------:R-:W-:Y:S01]  /*2b660*/  LEA.HI.X.SX32 R15, R0, R28, 0x1, P6 ;  /* 0x0000001c000f7211 */ /* 0x000fe200030f0eff */
[----:B------:R-:W0:Y:S01]  /*2b670*/  LDC R37, c[0x0][0x248] ;  /* 0x00009200ff257b82 */ /* 0x000e220000000800 */
[----:B------:R-:W-:Y:S01]  /*2b680*/  PRMT R31, R23, 0x7770, RZ ;  /* 0x00007770171f7816 */ /* 0x000fe200000000ff */
[----:B------:R1:W-:Y:S01]  /*2b690*/  @P5 STG.E.U8 desc[UR28][R8.64], R19 ;  /* 0x0000001308005986 */ /* 0x0003e2000c10111c */
[----:B------:R-:W-:Y:S01]  /*2b6a0*/  ISETP.LT.AND P1, PT, R75, UR4, !P0 ;  /* 0x000000044b007c0c */ /* 0x000fe2000c721270 */
[----:B------:R-:W-:Y:S01]  /*2b6b0*/  ULDC UR4, c[0x0][0x22c] ;  /* 0x00008b0000047ab9 */ /* 0x000fe20000000800 */
[----:B----4-:R-:W-:Y:S01]  /*2b6c0*/  IMAD R0, R16, 0x2, R13 ;  /* 0x0000000210007824 */ /* 0x010fe200078e020d */
[----:B------:R-:W-:Y:S01]  /*2b6d0*/  @P2 STG.E.U8 desc[UR28][R10.64], R17 ;  /* 0x000000110a002986 */ /* 0x000fe2000c10111c */
[----:B------:R-:W-:Y:S01]  /*2b6e0*/  ISETP.LT.AND P5, PT, R74, UR4, !P0 ;  /* 0x000000044a007c0c */ /* 0x000fe2000c7a1270 */
[----:B------:R-:W-:Y:S01]  /*2b6f0*/  ULDC UR4, c[0x0][0x22c] ;  /* 0x00008b0000047ab9 */ /* 0x000fe20000000800 */
[----:B------:R-:W3:Y:S01]  /*2b700*/  LDC R16, c[0x0][0x248] ;  /* 0x00009200ff107b82 */ /* 0x000ee20000000800 */
[----:B------:R4:W-:Y:S01]  /*2b710*/  @P4 STG.E.U8 desc[UR28][R14.64], R31 ;  /* 0x0000001f0e004986 */ /* 0x0009e2000c10111c */
[----:B-1----:R-:W-:-:S02]  /*2b720*/  IADD3 R8, P2, R13, R3, RZ ;  /* 0x000000030d087210 */ /* 0x002fc40007f5e0ff */
[----:B------:R-:W-:Y:S02]  /*2b730*/  PRMT R19, R20, 0x7771, RZ ;  /* 0x0000777114137816 */ /* 0x000fe400000000ff */
[-C--:B------:R-:W-:Y:S02]  /*2b740*/  LEA.HI.X.SX32 R9, R13, R28.reuse, 0x1, P2 ;  /* 0x0000001c0d097211 */ /* 0x080fe400010f0eff */
[----:B------:R-:W-:Y:S01]  /*2b750*/  ISETP.LT.AND P6, PT, R73, UR4, !P0 ;  /* 0x0000000449007c0c */ /* 0x000fe2000c7c1270 */
[----:B------:R-:W-:Y:S01]  /*2b760*/  ULDC UR4, c[0x0][0x22c] ;  /* 0x00008b0000047ab9 */ /* 0x000fe20000000800 */
[----:B----4-:R-:W1:Y:S01]  /*2b770*/  LDC R31, c[0x0][0x248] ;  /* 0x00009200ff1f7b82 */ /* 0x010e620000000800 */
[----:B------:R-:W-:Y:S01]  /*2b780*/  IADD3 R12, P4, R0, R3, RZ ;  /* 0x00000003000c7210 */ /* 0x000fe20007f9e0ff */
[----:B------:R4:W-:Y:S01]  /*2b790*/  @P3 STG.E.U8 desc[UR28][R8.64], R19 ;  /* 0x0000001308003986 */ /* 0x0009e2000c10111c */
[----:B------:R-:W-:Y:S01]  /*2b7a0*/  ISETP.LT.AND P2, PT, R72, UR4, !P0 ;  /* 0x0000000448007c0c */ /* 0x000fe2000c741270 */
[----:B------:R-:W-:Y:S01]  /*2b7b0*/  ULDC UR4, c[0x0][0x248] ;  /* 0x0000920000047ab9 */ /* 0x000fe20000000800 */
[----:B------:R-:W-:-:S03]  /*2b7c0*/  LEA.HI.X.SX32 R13, R0, R28, 0x1, P4 ;  /* 0x0000001c000d7211 */ /* 0x000fc600020f0eff */
[----:B------:R-:W3:Y:S01]  /*2b7d0*/  LDC R14, c[0x0][0x248] ;  /* 0x00009200ff0e7b82 */ /* 0x000ee20000000800 */
[----:B------:R-:W-:Y:S01]  /*2b7e0*/  PRMT R17, R21, 0x7771, RZ ;  /* 0x0000777115117816 */ /* 0x000fe200000000ff */
[----:B--2---:R-:W-:Y:S01]  /*2b7f0*/  IMAD R0, R35, 0x2, R0 ;  /* 0x0000000223007824 */ /* 0x004fe200078e0200 */
[C---:B------:R-:W-:Y:S01]  /*2b800*/  ISETP.LT.AND P3, PT, R33.reuse, UR5, !P0 ;  /* 0x0000000521007c0c */ /* 0x040fe2000c761270 */
[----:B------:R-:W-:Y:S01]  /*2b810*/  IMAD R33, R33, UR4, RZ ;  /* 0x0000000421217c24 */ /* 0x000fe2000f8e02ff */
[----:B------:R-:W-:Y:S01]  /*2b820*/  PRMT R15, R23, 0x7771, RZ ;  /* 0x00007771170f7816 */ /* 0x000fe200000000ff */
[----:B------:R2:W-:Y:S02]  /*2b830*/  @P1 STG.E.U8 desc[UR28][R12.64], R17 ;  /* 0x000000110c001986 */ /* 0x0005e4000c10111c */
[----:B------:R-:W3:Y:S01]  /*2b840*/  LDC R35, c[0x0][0x248] ;  /* 0x00009200ff237b82 */ /* 0x000ee20000000800 */
[CC--:B------:R-:W-:Y:S01]  /*2b850*/  IADD3 R10, P1, R0.reuse, R3.reuse, RZ ;  /* 0x00000003000a7210 */ /* 0x0c0fe20007f3e0ff */
[----:B------:R-:W-:Y:S01]  /*2b860*/  ULDC UR4, c[0x0][0x22c] ;  /* 0x00008b0000047ab9 */ /* 0x000fe20000000800 */
[----:B----4-:R-:W-:Y:S01]  /*2b870*/  IADD3 R8, P4, R33, R3, RZ ;  /* 0x0000000321087210 */ /* 0x010fe20007f9e0ff */
[----:B------:R-:W-:Y:S01]  /*2b880*/  ULDC UR5, c[0x0][0x22c] ;  /* 0x00008b0000057ab9 */ /* 0x000fe20000000800 */
[-C--:B------:R-:W-:Y:S01]  /*2b890*/  LEA.HI.X.SX32 R11, R0, R28.reuse, 0x1, P1 ;  /* 0x0000001c000b7211 */ /* 0x080fe200008f0eff */
[----:B0-----:R-:W-:Y:S01]  /*2b8a0*/  IMAD R0, R37, 0x4, R0 ;  /* 0x0000000425007824 */ /* 0x001fe200078e0200 */
[----:B------:R-:W-:-:S02]  /*2b8b0*/  LEA.HI.X.SX32 R9, R33, R28, 0x1, P4 ;  /* 0x0000001c21097211 */ /* 0x000fc400020f0eff */
[----:B------:R-:W0:Y:S01]  /*2b8c0*/  LDC R33, c[0x0][0x248] ;  /* 0x00009200ff217b82 */ /* 0x000e220000000800 */
[----:B--2---:R-:W-:-:S05]  /*2b8d0*/  PRMT R17, R22, 0x7771, RZ ;  /* 0x0000777116117816 */ /* 0x004fca00000000ff */
[----:B------:R1:W-:Y:S04]  /*2b8e0*/  @P5 STG.E.U8 desc[UR28][R10.64], R17 ;  /* 0x000000110a005986 */ /* 0x0003e8000c10111c */
[----:B------:R2:W-:Y:S01]  /*2b8f0*/  @P3 STG.E.U8 desc[UR28][R8.64], R15 ;  /* 0x0000000f08003986 */ /* 0x0005e2000c10111c */
[----:B------:R-:W-:-:S04]  /*2b900*/  IADD3 R12, P3, R0, R3, RZ ;  /* 0x00000003000c7210 */ /* 0x000fc80007f7e0ff */
[----:B------:R-:W-:Y:S01]  /*2b910*/  LEA.HI.X.SX32 R13, R0, R28, 0x1, P3 ;  /* 0x0000001c000d7211 */ /* 0x000fe200018f0eff */
[----:B-1----:R-:W-:Y:S01]  /*2b920*/  IMAD R11, R31, 0x2, R0 ;  /* 0x000000021f0b7824 */ /* 0x002fe200078e0200 */
[----:B------:R-:W-:-:S03]  /*2b930*/  PRMT R31, R20, 0x7772, RZ ;  /* 0x00007772141f7816 */ /* 0x000fc600000000ff */
[----:B---3--:R-:W-:-:S04]  /*2b940*/  IMAD R0, R14, 0x2, R11 ;  /* 0x000000020e007824 */ /* 0x008fc800078e020b */
[----:B--2---:R-:W-:Y:S02]  /*2b950*/  IMAD R15, R35, 0x2, R0 ;  /* 0x00000002230f7824 */ /* 0x004fe400078e0200 */
[----:B------:R-:W1:Y:S01]  /*2b960*/  LDC R35, c[0x0][0x248] ;  /* 0x00009200ff237b82 */ /* 0x000e620000000800 */
[-C--:B------:R-:W-:Y:S01]  /*2b970*/  IADD3 R10, P3, R11, R3.reuse, RZ ;  /* 0x000000030b0a7210 */ /* 0x080fe20007f7e0ff */
[----:B------:R2:W-:Y:S01]  /*2b980*/  @P6 STG.E.U8 desc[UR28][R12.64], R31 ;  /* 0x0000001f0c006986 */ /* 0x0005e2000c10111c */
[----:B------:R-:W-:Y:S01]  /*2b990*/  ISETP.LT.AND P1, PT, R71, UR7, !P0 ;  /* 0x0000000747007c0c */ /* 0x000fe2000c721270 */
[----:B------:R-:W-:Y:S01]  /*2b9a0*/  ULDC UR7, c[0x0][0x22c] ;  /* 0x00008b0000077ab9 */ /* 0x000fe20000000800 */
[----:B------:R-:W-:Y:S02]  /*2b9b0*/  IADD3 R8, P6, R0, R3, RZ ;  /* 0x0000000300087210 */ /* 0x000fe40007fde0ff */
[----:B------:R-:W-:Y:S01]  /*2b9c0*/  ISETP.LT.AND P5, PT, R70, UR4, !P0 ;  /* 0x0000000446007c0c */ /* 0x000fe2000c7a1270 */
[----:B------:R-:W-:Y:S01]  /*2b9d0*/  ULDC UR4, c[0x0][0x22c] ;  /* 0x00008b0000047ab9 */ /* 0x000fe20000000800 */
[----:B------:R-:W-:-:S02]  /*2b9e0*/  LEA.HI.X.SX32 R11, R11, R28, 0x1, P3 ;  /* 0x0000001c0b0b7211 */ /* 0x000fc400018f0eff */
[----:B------:R-:W-:Y:S02]  /*2b9f0*/  PRMT R19, R21, 0x7772, RZ ;  /* 0x0000777215137816 */ /* 0x000fe400000000ff */
[-C--:B------:R-:W-:Y:S01]  /*2ba00*/  LEA.HI.X.SX32 R9, R0, R28.reuse, 0x1, P6 ;  /* 0x0000001c00097211 */ /* 0x080fe200030f0eff */
[----:B------:R-:W-:Y:S01]  /*2ba10*/  IMAD R0, R16, 0x2, R15 ;  /* 0x0000000210007824 */ /* 0x000fe200078e020f */
[----:B------:R-:W-:Y:S01]  /*2ba20*/  IADD3 R14, P6, R15, R3, RZ ;  /* 0x000000030f0e7210 */ /* 0x000fe20007fde0ff */
[----:B------:R3:W-:Y:S01]  /*2ba30*/  @P2 STG.E.U8 desc[UR28][R10.64], R19 ;  /* 0x000000130a002986 */ /* 0x0007e2000c10111c */
[----:B------:R-:W-:Y:S01]  /*2ba40*/  ISETP.LT.AND P4, PT, R69, UR4, !P0 ;  /* 0x0000000445007c0c */ /* 0x000fe2000c781270 */
[----:B------:R-:W-:Y:S01]  /*2ba50*/  ULDC UR4, c[0x0][0x22c] ;  /* 0x00008b0000047ab9 */ /* 0x000fe20000000800 */
[----:B------:R-:W-:Y:S01]  /*2ba60*/  PRMT R17, R22, 0x7772, RZ ;  /* 0x0000777216117816 */ /* 0x000fe200000000ff */
[----:B0-----:R-:W-:Y:S01]  /*2ba70*/  IMAD R16, R33, 0x2, R0 ;  /* 0x0000000221107824 */ /* 0x001fe200078e0200 */
[----:B------:R-:W-:Y:S01]  /*2ba80*/  LEA.HI.X.SX32 R15, R15, R28, 0x1, P6 ;  /* 0x0000001c0f0f7211 */ /* 0x000fe200030f0eff */
[----:B--2---:R-:W0:Y:S01]  /*2ba90*/  LDC R31, c[0x0][0x248] ;  /* 0x00009200ff1f7b82 */ /* 0x004e220000000800 */
[----:B------:R-:W-:Y:S01]  /*2baa0*/  ISETP.LT.AND P3, PT, R68, UR4, !P0 ;  /* 0x0000000444007c0c */ /* 0x000fe2000c761270 */
[----:B------:R2:W-:Y:S01]  /*2bab0*/  @P1 STG.E.U8 desc[UR28][R8.64], R17 ;  /* 0x0000001108001986 */ /* 0x0005e2000c10111c */
[----:B------:R-:W-:Y:S01]  /*2bac0*/  ULDC UR4, c[0x0][0x22c] ;  /* 0x00008b0000047ab9 */ /* 0x000fe20000000800 */
[----:B---3--:R-:W-:-:S02]  /*2bad0*/  PRMT R19, R23, 0x7772, RZ ;  /* 0x0000777217137816 */ /* 0x008fc400000000ff */
[-C--:B------:R-:W-:Y:S02]  /*2bae0*/  IADD3 R10, P6, R0, R3.reuse, RZ ;  /* 0x00000003000a7210 */ /* 0x080fe40007fde0ff */
[----:B------:R-:W3:Y:S01]  /*2baf0*/  LDC R33, c[0x0][0x248] ;  /* 0x00009200ff217b82 */ /* 0x000ee20000000800 */
[----:B------:R4:W-:Y:S01]  /*2bb00*/  @P5 STG.E.U8 desc[UR28][R14.64], R19 ;  /* 0x000000130e005986 */ /* 0x0009e2000c10111c */
[----:B------:R-:W-:Y:S02]  /*2bb10*/  IADD3 R12, P5, R16, R3, RZ ;  /* 0x00000003100c7210 */ /* 0x000fe40007fbe0ff */
[----:B------:R-:W-:Y:S01]  /*2bb20*/  ISETP.LT.AND P2, PT, R67, UR4, !P0 ;  /* 0x0000000443007c0c */ /* 0x000fe2000c741270 */
[----:B------:R-:W-:Y:S01]  /*2bb30*/  ULDC UR4, c[0x0][0x22c] ;  /* 0x00008b0000047ab9 */ /* 0x000fe20000000800 */
[----:B------:R-:W-:Y:S02]  /*2bb40*/  LEA.HI.X.SX32 R11, R0, R28, 0x1, P6 ;  /* 0x0000001c000b7211 */ /* 0x000fe400030f0eff */
[----:B--2---:R-:W-:-:S02]  /*2bb50*/  PRMT R17, R20, 0x7773, RZ ;  /* 0x0000777314117816 */ /* 0x004fc400000000ff */
[----:B------:R-:W-:Y:S01]  /*2bb60*/  ISETP.LT.AND P1, PT, R66, UR4, !P0 ;  /* 0x0000000442007c0c */ /* 0x000fe2000c721270 */
[----:B------:R-:W-:Y:S01]  /*2bb70*/  ULDC UR4, c[0x0][0x22c] ;  /* 0x00008b0000047ab9 */ /* 0x000fe20000000800 */
[-C--:B------:R-:W-:Y:S01]  /*2bb80*/  LEA.HI.X.SX32 R13, R16, R28.reuse, 0x1, P5 ;  /* 0x0000001c100d7211 */ /* 0x080fe200028f0eff */
[----:B-1----:R-:W-:Y:S01]  /*2bb90*/  IMAD R16, R35, 0x2, R16 ;  /* 0x0000000223107824 */ /* 0x002fe200078e0210 */
[----:B------:R-:W-:Y:S01]  /*2bba0*/  PRMT R21, R21, 0x7773, RZ ;  /* 0x0000777315157816 */ /* 0x000fe200000000ff */
[----:B----4-:R-:W1:Y:S01]  /*2bbb0*/  LDC R19, c[0x0][0x248] ;  /* 0x00009200ff137b82 */ /* 0x010e620000000800 */
[----:B------:R-:W-:Y:S01]  /*2bbc0*/  ISETP.LT.AND P6, PT, R65, UR4, !P0 ;  /* 0x0000000441007c0c */ /* 0x000fe2000c7c1270 */
[----:B------:R2:W-:Y:S01]  /*2bbd0*/  @P4 STG.E.U8 desc[UR28][R10.64], R17 ;  /* 0x000000110a004986 */ /* 0x0005e2000c10111c */
[----:B------:R-:W-:Y:S01]  /*2bbe0*/  ULDC UR4, c[0x0][0x248] ;  /* 0x0000920000047ab9 */ /* 0x000fe20000000800 */
[C---:B------:R-:W-:Y:S01]  /*2bbf0*/  ISETP.LT.AND P4, PT, R32.reuse, UR5, !P0 ;  /* 0x0000000520007c0c */ /* 0x040fe2000c781270 */
[----:B------:R-:W-:Y:S01]  /*2bc00*/  IMAD R32, R32, UR4, RZ ;  /* 0x0000000420207c24 */ /* 0x000fe2000f8e02ff */
[----:B------:R4:W-:Y:S01]  /*2bc10*/  @P3 STG.E.U8 desc[UR28][R12.64], R21 ;  /* 0x000000150c003986 */ /* 0x0009e2000c10111c */
[-C--:B------:R-:W-:Y:S01]  /*2bc20*/  IADD3 R8, P3, R16, R3.reuse, RZ ;  /* 0x0000000310087210 */ /* 0x080fe20007f7e0ff */
[----:B------:R-:W-:Y:S01]  /*2bc30*/  ULDC UR4, c[0x0][0x22c] ;  /* 0x00008b0000047ab9 */ /* 0x000fe20000000800 */
[----:B------:R-:W-:Y:S01]  /*2bc40*/  PRMT R15, R22, 0x7773, RZ ;  /* 0x00007773160f7816 */ /* 0x000fe200000000ff */
[----:B------:R-:W-:Y:S01]  /*2bc50*/  ULDC UR5, c[0x0][0x22c] ;  /* 0x00008b0000057ab9 */ /* 0x000fe20000000800 */
[----:B------:R-:W-:Y:S01]  /*2bc60*/  LEA.HI.X.SX32 R9, R16, R28, 0x1, P3 ;  /* 0x0000001c10097211 */ /* 0x000fe200018f0eff */
[----:B------:R-:W3:Y:S01]  /*2bc70*/  LDC R35, c[0x0][0x248] ;  /* 0x00009200ff237b82 */ /* 0x000ee20000000800 */
[----:B--2---:R-:W-:-:S07]  /*2bc80*/  IADD3 R10, P3, R32, R3, RZ ;  /* 0x00000003200a7210 */ /* 0x004fce0007f7e0ff */
[----:B------:R-:W2:Y:S01]  /*2bc90*/  LDC R17, c[0x0][0x248] ;  /* 0x00009200ff117b82 */ /* 0x000ea20000000800 */
[----:B------:R-:W-:Y:S01]  /*2bca0*/  PRMT R23, R23, 0x7773, RZ ;  /* 0x0000777317177816 */ /* 0x000fe200000000ff */
[----:B0-----:R-:W-:Y:S01]  /*2bcb0*/  IMAD R16, R31, 0x4, R16 ;  /* 0x000000041f107824 */ /* 0x001fe200078e0210 */
[----:B------:R-:W-:-:S05]  /*2bcc0*/  LEA.HI.X.SX32 R11, R32, R28, 0x1, P3 ;  /* 0x0000001c200b7211 */ /* 0x000fca00018f0eff */
[----:B----4-:R-:W0:Y:S01]  /*2bcd0*/  LDC R21, c[0x0][0x248] ;  /* 0x00009200ff157b82 */ /* 0x010e220000000800 */
[----:B------:R4:W-:Y:S04]  /*2bce0*/  @P2 STG.E.U8 desc[UR28][R8.64], R15 ;  /* 0x0000000f08002986 */ /* 0x0009e8000c10111c */
[----:B------:R4:W-:Y:S03]  /*2bcf0*/  @P4 STG.E.U8 desc[UR28][R10.64], R23 ;  /* 0x000000170a004986 */ /* 0x0009e6000c10111c */
[----:B------:R-:W3:Y:S01]  /*2bd00*/  LDC R31, c[0x0][0x248] ;  /* 0x00009200ff1f7b82 */ /* 0x000ee20000000800 */
[----:B------:R-:W-:-:S04]  /*2bd10*/  IADD3 R12, P4, R16, R3, RZ ;  /* 0x00000003100c7210 */ /* 0x000fc80007f9e0ff */
[-C--:B------:R-:W-:Y:S01]  /*2bd20*/  LEA.HI.X.SX32 R13, R16, R28.reuse, 0x1, P4 ;  /* 0x0000001c100d7211 */ /* 0x080fe200020f0eff */
[----:B-1----:R-:W-:Y:S01]  /*2bd30*/  IMAD R16, R19, 0x2, R16 ;  /* 0x0000000213107824 */ /* 0x002fe200078e0210 */
[----:B----4-:R-:W-:Y:S01]  /*2bd40*/  PRMT R15, R24, 0x7770, RZ ;  /* 0x00007770180f7816 */ /* 0x010fe200000000ff */
[----:B------:R-:W1:Y:S02]  /*2bd50*/  LDC R23, c[0x0][0x248] ;  /* 0x00009200ff177b82 */ /* 0x000e640000000800 */
[----:B--2---:R-:W-:Y:S02]  /*2bd60*/  IMAD R0, R17, 0x2, R16 ;  /* 0x0000000211007824 */ /* 0x004fe400078e0210 */
[----:B------:R2:W-:Y:S01]  /*2bd70*/  @P1 STG.E.U8 desc[UR28][R12.64], R15 ;  /* 0x0000000f0c001986 */ /* 0x0005e2000c10111c */
[C---:B------:R-:W-:Y:S02]  /*2bd80*/  IADD3 R8, P1, R16.reuse, R3, RZ ;  /* 0x0000000310087210 */ /* 0x040fe40007f3e0ff */
[----:B------:R-:W-:Y:S01]  /*2bd90*/  PRMT R19, R25, 0x7770, RZ ;  /* 0x0000777019137816 */ /* 0x000fe200000000ff */
[----:B0-----:R-:W-:Y:S01]  /*2bda0*/  IMAD R14, R21, 0x2, R0 ;  /* 0x00000002150e7824 */ /* 0x001fe200078e0200 */
[----:B------:R-:W-:-:S02]  /*2bdb0*/  LEA.HI.X.SX32 R9, R16, R28, 0x1, P1 ;  /* 0x0000001c10097211 */ /* 0x000fc400008f0eff */
[----:B------:R-:W-:-:S03]  /*2bdc0*/  IADD3 R10, P1, R0, R3, RZ ;  /* 0x00000003000a7210 */ /* 0x000fc60007f3e0ff */
[----:B------:R0:W-:Y:S01]  /*2bdd0*/  @P6 STG.E.U8 desc[UR28][R8.64], R19 ;  /* 0x0000001308006986 */ /* 0x0001e2000c10111c */
[-C--:B------:R-:W-:Y:S01]  /*2bde0*/  LEA.HI.X.SX32 R11, R0, R28.reuse, 0x1, P1 ;  /* 0x0000001c000b7211 */ /* 0x080fe200008f0eff */
[----:B---3--:R-:W-:Y:S01]  /*2bdf0*/  IMAD R0, R31, 0x2, R14 ;  /* 0x000000021f007824 */ /* 0x008fe200078e020e */
[CC--:B--2---:R-:W-:Y:S01]  /*2be00*/  IADD3 R12, P6, R14.reuse, R3.reuse, RZ ;  /* 0x000000030e0c7210 */ /* 0x0c4fe20007fde0ff */
[----:B------:R-:W2:Y:S02]  /*2be10*/  LDC R31, c[0x0][0x248] ;  /* 0x00009200ff1f7b82 */ /* 0x000ea40000000800 */
[----:B------:R-:W-:Y:S01]  /*2be20*/  IMAD R16, R33, 0x2, R0 ;  /* 0x0000000221107824 */ /* 0x000fe200078e0200 */
[-C--:B------:R-:W-:Y:S02]  /*2be30*/  LEA.HI.X.SX32 R13, R14, R28.reuse, 0x1, P6 ;  /* 0x0000001c0e0d7211 */ /* 0x080fe400030f0eff */
[-C--:B------:R-:W-:Y:S02]  /*2be40*/  IADD3 R14, P6, R0, R3.reuse, RZ ;  /* 0x00000003000e7210 */ /* 0x080fe40007fde0ff */
[----:B------:R-:W-:Y:S01]  /*2be50*/  ISETP.LT.AND P5, PT, R64, UR7, !P0 ;  /* 0x0000000740007c0c */ /* 0x000fe2000c7a1270 */
[----:B------:R-:W-:Y:S01]  /*2be60*/  ULDC UR7, c[0x0][0x22c] ;  /* 0x00008b0000077ab9 */ /* 0x000fe20000000800 */
[----:B------:R-:W-:Y:S01]  /*2be70*/  LEA.HI.X.SX32 R15, R0, R28, 0x1, P6 ;  /* 0x0000001c000f7211 */ /* 0x000fe200030f0eff */
[----:B------:R-:W3:Y:S01]  /*2be80*/  LDC R33, c[0x0][0x248] ;  /* 0x00009200ff217b82 */ /* 0x000ee20000000800 */
[----:B0-----:R-:W-:-:S02]  /*2be90*/  IADD3 R8, P6, R16, R3, RZ ;  /* 0x0000000310087210 */ /* 0x001fc40007fde0ff */
[----:B------:R-:W-:Y:S01]  /*2bea0*/  ISETP.LT.AND P3, PT, R63, UR4, !P0 ;  /* 0x000000043f007c0c */ /* 0x000fe2000c761270 */
[----:B------:R-:W-:Y:S01]  /*2beb0*/  ULDC UR4, c[0x0][0x22c] ;  /* 0x00008b0000047ab9 */ /* 0x000fe20000000800 */
[----:B------:R-:W-:Y:S01]  /*2bec0*/  LEA.HI.X.SX32 R9, R16, R28, 0x1, P6 ;  /* 0x0000001c10097211 */ /* 0x000fe200030f0eff */
[----:B-1----:R-:W-:Y:S01]  /*2bed0*/  IMAD R16, R23, 0x2, R16 ;  /* 0x0000000217107824 */ /* 0x002fe200078e0210 */
[----:B------:R-:W-:Y:S01]  /*2bee0*/  ISETP.LT.AND P2, PT, R62, UR4, !P0 ;  /* 0x000000043e007c0c */ /* 0x000fe2000c741270 */
[----:B------:R-:W0:Y:S01]  /*2bef0*/  LDC R23, c[0x0][0x248] ;  /* 0x00009200ff177b82 */ /* 0x000e220000000800 */
[----:B------:R-:W-:Y:S01]  /*2bf00*/  PRMT R17, R26, 0x7770, RZ ;  /* 0x000077701a117816 */ /* 0x000fe200000000ff */
[----:B------:R-:W-:Y:S01]  /*2bf10*/  ULDC UR4, c[0x0][0x22c] ;  /* 0x00008b0000047ab9 */ /* 0x000fe20000000800 */
[----:B------:R-:W-:Y:S02]  /*2bf20*/  PRMT R21, R27, 0x7770, RZ ;  /* 0x000077701b157816 */ /* 0x000fe400000000ff */
[----:B------:R-:W-:Y:S01]  /*2bf30*/  ISETP.LT.AND P4, PT, R61, UR4, !P0 ;  /* 0x000000043d007c0c */ /* 0x000fe2000c781270 */
[----:B------:R-:W-:Y:S01]  /*2bf40*/  ULDC UR4, c[0x0][0x22c] ;  /* 0x00008b0000047ab9 */ /* 0x000fe20000000800 */
[----:B------:R1:W-:Y:S01]  /*2bf50*/  @P5 STG.E.U8 desc[UR28][R10.64], R17 ;  /* 0x000000110a005986 */ /* 0x0003e2000c10111c */
[----:B------:R-:W-:-:S02]  /*2bf60*/  PRMT R19, R24, 0x7771, RZ ;  /* 0x0000777118137816 */ /* 0x000fc400000000ff */
[----:B------:R-:W-:Y:S01]  /*2bf70*/  ISETP.LT.AND P1, PT, R60, UR4, !P0 ;  /* 0x000000043c007c0c */ /* 0x000fe2000c721270 */
[----:B------:R4:W-:Y:S01]  /*2bf80*/  @P3 STG.E.U8 desc[UR28][R12.64], R21 ;  /* 0x000000150c003986 */ /* 0x0009e2000c10111c */
[----:B------:R-:W-:Y:S02]  /*2bf90*/  ULDC UR4, c[0x0][0x22c] ;  /* 0x00008b0000047ab9 */ /* 0x000fe40000000800 */
[----:B------:R-:W-:Y:S01]  /*2bfa0*/  ISETP.LT.AND P5, PT, R59, UR4, !P0 ;  /* 0x000000043b007c0c */ /* 0x000fe2000c7a1270 */
[----:B------:R2:W-:Y:S01]  /*2bfb0*/  @P2 STG.E.U8 desc[UR28][R14.64], R19 ;  /* 0x000000130e002986 */ /* 0x0005e2000c10111c */
[----:B------:R-:W-:Y:S01]  /*2bfc0*/  ULDC UR4, c[0x0][0x22c] ;  /* 0x00008b0000047ab9 */ /* 0x000fe20000000800 */
[----:B-1----:R-:W-:Y:S01]  /*2bfd0*/  IADD3 R10, P2, R16, R3, RZ ;  /* 0x00000003100a7210 */ /* 0x002fe20007f5e0ff */
[----:B----4-:R-:W1:Y:S01]  /*2bfe0*/  LDC R21, c[0x0][0x248] ;  /* 0x00009200ff157b82 */ /* 0x010e620000000800 */
[----:B------:R-:W-:Y:S01]  /*2bff0*/  ISETP.LT.AND P3, PT, R58, UR4, !P0 ;  /* 0x000000043a007c0c */ /* 0x000fe2000c761270 */
[----:B------:R-:W-:Y:S01]  /*2c000*/  ULDC UR4, c[0x0][0x248] ;  /* 0x0000920000047ab9 */ /* 0x000fe20000000800 */
[----:B------:R-:W-:-:S02]  /*2c010*/  PRMT R17, R25, 0x7771, RZ ;  /* 0x0000777119117816 */ /* 0x000fc400000000ff */
[C---:B------:R-:W-:Y:S01]  /*2c020*/  ISETP.LT.AND P6, PT, R7.reuse, UR5, !P0 ;  /* 0x0000000507007c0c */ /* 0x040fe2000c7c1270 */
[----:B------:R-:W-:Y:S01]  /*2c030*/  IMAD R7, R7, UR4, RZ ;  /* 0x0000000407077c24 */ /* 0x000fe2000f8e02ff */
[----:B------:R-:W-:Y:S01]  /*2c040*/  LEA.HI.X.SX32 R11, R16, R28, 0x1, P2 ;  /* 0x0000001c100b7211 */ /* 0x000fe200010f0eff */
[----:B--2---:R-:W2:Y:S01]  /*2c050*/  LDC R14, c[0x0][0x248] ;  /* 0x00009200ff0e7b82 */ /* 0x004ea20000000800 */
[----:B------:R-:W-:Y:S01]  /*2c060*/  PRMT R13, R26, 0x7771, RZ ;  /* 0x000077711a0d7816 */ /* 0x000fe200000000ff */
[----:B------:R4:W-:Y:S01]  /*2c070*/  @P4 STG.E.U8 desc[UR28][R8.64], R17 ;  /* 0x0000001108004986 */ /* 0x0009e2000c10111c */
[----:B0-----:R-:W-:Y:S01]  /*2c080*/  IMAD R16, R23, 0x4, R16 ;  /* 0x0000000417107824 */ /* 0x001fe200078e0210 */
[----:B------:R-:W-:Y:S01]  /*2c090*/  PRMT R15, R27, 0x7771, RZ ;  /* 0x000077711b0f7816 */ /* 0x000fe200000000ff */
[----:B------:R-:W-:Y:S01]  /*2c0a0*/  ULDC UR4, c[0x0][0x22c] ;  /* 0x00008b0000047ab9 */ /* 0x000fe20000000800 */
[----:B------:R0:W-:Y:S01]  /*2c0b0*/  @P1 STG.E.U8 desc[UR28][R10.64], R13 ;  /* 0x0000000d0a001986 */ /* 0x0001e2000c10111c */
[----:B------:R-:W-:Y:S01]  /*2c0c0*/  PRMT R19, R25, 0x7772, RZ ;  /* 0x0000777219137816 */ /* 0x000fe200000000ff */
[----:B------:R-:W3:Y:S01]  /*2c0d0*/  LDC R23, c[0x0][0x248] ;  /* 0x00009200ff177b82 */ /* 0x000ee20000000800 */
[----:B------:R-:W-:Y:S01]  /*2c0e0*/  ULDC UR5, c[0x0][0x22c] ;  /* 0x00008b0000057ab9 */ /* 0x000fe20000000800 */
[----:B----4-:R-:W-:-:S04]  /*2c0f0*/  IADD3 R8, P1, R7, R3, RZ ;  /* 0x0000000307087210 */ /* 0x010fc80007f3e0ff */
[----:B------:R-:W-:Y:S01]  /*2c100*/  LEA.HI.X.SX32 R9, R7, R28, 0x1, P1 ;  /* 0x0000001c07097211 */ /* 0x000fe200008f0eff */
[----:B-1----:R-:W-:-:S04]  /*2c110*/  IMAD R0, R21, 0x2, R16 ;  /* 0x0000000215007824 */ /* 0x002fc800078e0210 */
[----:B------:R1:W-:Y:S01]  /*2c120*/  @P6 STG.E.U8 desc[UR28][R8.64], R15 ;  /* 0x0000000f08006986 */ /* 0x0003e2000c10111c */
[CC--:B0-----:R-:W-:Y:S01]  /*2c130*/  IADD3 R10, P6, R16.reuse, R3.reuse, RZ ;  /* 0x00000003100a7210 */ /* 0x0c1fe20007fde0ff */
[----:B------:R-:W-:Y:S02]  /*2c140*/  IMAD R7, R31, 0x2, R0 ;  /* 0x000000021f077824 */ /* 0x000fe400078e0200 */
[----:B------:R-:W0:Y:S01]  /*2c150*/  LDC R31, c[0x0][0x248] ;  /* 0x00009200ff1f7b82 */ /* 0x000e220000000800 */
[-C--:B------:R-:W-:Y:S02]  /*2c160*/  LEA.HI.X.SX32 R11, R16, R28.reuse, 0x1, P6 ;  /* 0x0000001c100b7211 */ /* 0x080fe400030f0eff */
[CC--:B------:R-:W-:Y:S02]  /*2c170*/  IADD3 R12, P6, R0.reuse, R3.reuse, RZ ;  /* 0x00000003000c7210 */ /* 0x0c0fe40007fde0ff */
[----:B------:R-:W-:Y:S01]  /*2c180*/  ISETP.LT.AND P4, PT, R57, UR7, !P0 ;  /* 0x0000000739007c0c */ /* 0x000fe2000c781270 */
[----:B------:R-:W-:Y:S01]  /*2c190*/  ULDC UR7, c[0x0][0x22c] ;  /* 0x00008b0000077ab9 */ /* 0x000fe20000000800 */
[----:B------:R-:W-:Y:S01]  /*2c1a0*/  LEA.HI.X.SX32 R13, R0, R28, 0x1, P6 ;  /* 0x0000001c000d7211 */ /* 0x000fe200030f0eff */
[----:B--2---:R-:W-:Y:S01]  /*2c1b0*/  IMAD R0, R14, 0x2, R7 ;  /* 0x000000020e007824 */ /* 0x004fe200078e0207 */
[----:B-1----:R-:W-:-:S02]  /*2c1c0*/  IADD3 R8, P6, R7, R3, RZ ;  /* 0x0000000307087210 */ /* 0x002fc40007fde0ff */
[----:B------:R-:W-:Y:S01]  /*2c1d0*/  ISETP.LT.AND P2, PT, R55, UR4, !P0 ;  /* 0x0000000437007c0c */ /* 0x000fe2000c741270 */
[----:B------:R-:W-:Y:S01]  /*2c1e0*/  ULDC UR4, c[0x0][0x22c] ;  /* 0x00008b0000047ab9 */ /* 0x000fe20000000800 */
[----:B------:R-:W-:Y:S02]  /*2c1f0*/  PRMT R21, R24, 0x7772, RZ ;  /* 0x0000777218157816 */ /* 0x000fe400000000ff */
[-C--:B------:R-:W-:Y:S01]  /*2c200*/  LEA.HI.X.SX32 R9, R7, R28.reuse, 0x1, P6 ;  /* 0x0000001c07097211 */ /* 0x080fe200030f0eff */
[----:B---3--:R-:W-:Y:S01]  /*2c210*/  IMAD R7, R23, 0x2, R0 ;  /* 0x0000000217077824 */ /* 0x008fe200078e0200 */
[----:B------:R-:W-:Y:S01]  /*2c220*/  IADD3 R14, P6, R0, R3, RZ ;  /* 0x00000003000e7210 */ /* 0x000fe20007fde0ff */
[----:B------:R1:W-:Y:S01]  /*2c230*/  @P5 STG.E.U8 desc[UR28][R10.64], R21 ;  /* 0x000000150a005986 */ /* 0x0003e2000c10111c */
[----:B------:R-:W-:Y:S02]  /*2c240*/  PRMT R17, R26, 0x7772, RZ ;  /* 0x000077721a117816 */ /* 0x000fe400000000ff */
[----:B------:R-:W-:Y:S01]  /*2c250*/  LEA.HI.X.SX32 R15, R0, R28, 0x1, P6 ;  /* 0x0000001c000f7211 */ /* 0x000fe200030f0eff */
[----:B------:R2:W-:Y:S01]  /*2c260*/  @P3 STG.E.U8 desc[UR28][R12.64], R19 ;  /* 0x000000130c003986 */ /* 0x0005e2000c10111c */
[----:B------:R-:W-:Y:S01]  /*2c270*/  ISETP.LT.AND P1, PT, R56, UR5, !P0 ;  /* 0x0000000538007c0c */ /* 0x000fe2000c721270 */
[----:B------:R-:W-:Y:S01]  /*2c280*/  IMAD R0, R18, 0x2, R7 ;  /* 0x0000000212007824 */ /* 0x000fe200078e0207 */
[----:B------:R-:W-:Y:S01]  /*2c290*/  ISETP.LT.AND P5, PT, R54, UR4, !P0 ;  /* 0x0000000436007c0c */ /* 0x000fe2000c7a1270 */
[----:B------:R-:W-:Y:S01]  /*2c2a0*/  ULDC UR4, c[0x0][0x22c] ;  /* 0x00008b0000047ab9 */ /* 0x000fe20000000800 */
[----:B------:R-:W-:Y:S01]  /*2c2b0*/  @P4 STG.E.U8 desc[UR28][R8.64], R17 ;  /* 0x0000001108004986 */ /* 0x000fe2000c10111c */
[----:B-1----:R-:W1:Y:S01]  /*2c2c0*/  LDC R21, c[0x0][0x248] ;  /* 0x00009200ff157b82 */ /* 0x002e620000000800 */
[----:B--2---:R-:W-:-:S02]  /*2c2d0*/  PRMT R19, R27, 0x7772, RZ ;  /* 0x000077721b137816 */ /* 0x004fc400000000ff */
[----:B------:R-:W2:Y:S01]  /*2c2e0*/  LDS.128 R8, [R2] ;  /* 0x0000000002087984 */ /* 0x000ea20000000c00 */
[-C--:B------:R-:W-:Y:S01]  /*2c2f0*/  IADD3 R12, P6, R7, R3.reuse, RZ ;  /* 0x00000003070c7210 */ /* 0x080fe20007fde0ff */
[----:B------:R-:W-:Y:S01]  /*2c300*/  ULDC UR5, c[0x0][0x22c] ;  /* 0x00008b0000057ab9 */ /* 0x000fe20000000800 */
[----:B------:R-:W-:Y:S01]  /*2c310*/  ISETP.LT.AND P3, PT, R53, UR4, !P0 ;  /* 0x0000000435007c0c */ /* 0x000fe2000c761270 */
[----:B------:R3:W-:Y:S01]  /*2c320*/  @P2 STG.E.U8 desc[UR28][R14.64], R19 ;  /* 0x000000130e002986 */ /* 0x0007e2000c10111c */
[----:B------:R-:W-:Y:S01]  /*2c330*/  LEA.HI.X.SX32 R13, R7, R28, 0x1, P6 ;  /* 0x0000001c070d7211 */ /* 0x000fe200030f0eff */
[----:B------:R-:W-:Y:S01]  /*2c340*/  ULDC UR4, c[0x0][0x22c] ;  /* 0x00008b0000047ab9 */ /* 0x000fe20000000800 */
[----:B------:R-:W-:Y:S01]  /*2c350*/  IADD3 R16, P6, R0, R3, RZ ;  /* 0x0000000300107210 */ /* 0x000fe20007fde0ff */
[----:B------:R-:W4:Y:S01]  /*2c360*/  LDC R18, c[0x0][0x248] ;  /* 0x00009200ff127b82 */ /* 0x000f220000000800 */
[----:B------:R-:W-:Y:S01]  /*2c370*/  ISETP.LT.AND P4, PT, R52, UR4, !P0 ;  /* 0x0000000434007c0c */ /* 0x000fe2000c781270 */
[----:B------:R-:W-:Y:S01]  /*2c380*/  ULDC UR4, c[0x0][0x22c] ;  /* 0x00008b0000047ab9 */ /* 0x000fe20000000800 */
[----:B------:R-:W-:-:S05]  /*2c390*/  PRMT R7, R24, 0x7773, RZ ;  /* 0x0000777318077816 */ /* 0x000fca00000000ff */
[----:B---3--:R-:W3:Y:S01]  /*2c3a0*/  LDC R19, c[0x0][0x248] ;  /* 0x00009200ff137b82 */ /* 0x008ee20000000800 */
[----:B------:R-:W-:Y:S01]  /*2c3b0*/  LEA.HI.X.SX32 R17, R0, R28, 0x1, P6 ;  /* 0x0000001c00117211 */ /* 0x000fe200030f0eff */
[----:B0-----:R-:W-:Y:S01]  /*2c3c0*/  IMAD R0, R31, 0x2, R0 ;  /* 0x000000021f007824 */ /* 0x001fe200078e0200 */
[----:B------:R-:W-:Y:S02]  /*2c3d0*/  PRMT R25, R25, 0x7773, RZ ;  /* 0x0000777319197816 */ /* 0x000fe400000000ff */
[----:B------:R-:W-:Y:S01]  /*2c3e0*/  ISETP.LT.AND P2, PT, R51, UR4, !P0 ;  /* 0x0000000433007c0c */ /* 0x000fe2000c741270 */
[----:B------:R-:W-:Y:S02]  /*2c3f0*/  ULDC UR4, c[0x0][0x248] ;  /* 0x0000920000047ab9 */ /* 0x000fe40000000800 */
[----:B------:R-:W0:Y:S01]  /*2c400*/  LDC R31, c[0x0][0x248] ;  /* 0x00009200ff1f7b82 */ /* 0x000e220000000800 */
[----:B------:R-:W-:Y:S01]  /*2c410*/  @P1 STG.E.U8 desc[UR28][R12.64], R7 ;  /* 0x000000070c001986 */ /* 0x000fe2000c10111c */
[C---:B------:R-:W-:Y:S01]  /*2c420*/  IMAD R2, R6.reuse, UR4, RZ ;  /* 0x0000000406027c24 */ /* 0x040fe2000f8e02ff */
[----:B------:R-:W-:Y:S01]  /*2c430*/  ISETP.LT.AND P6, PT, R6, UR5, !P0 ;  /* 0x0000000506007c0c */ /* 0x000fe2000c7c1270 */
[----:B------:R-:W-:Y:S01]  /*2c440*/  ULDC UR4, c[0x0][0x22c] ;  /* 0x00008b0000047ab9 */ /* 0x000fe20000000800 */
[----:B------:R2:W-:Y:S01]  /*2c450*/  @P5 STG.E.U8 desc[UR28][R16.64], R25 ;  /* 0x0000001910005986 */ /* 0x0005e2000c10111c */
[-C--:B------:R-:W-:Y:S01]  /*2c460*/  IADD3 R14, P1, R0, R3.reuse, RZ ;  /* 0x00000003000e7210 */ /* 0x080fe20007f3e0ff */
[----:B------:R-:W-:Y:S01]  /*2c470*/  ULDC UR5, c[0x0][0x22c] ;  /* 0x00008b0000057ab9 */ /* 0x000fe20000000800 */
[----:B------:R-:W-:-:S02]  /*2c480*/  IADD3 R6, P5, R2, R3, RZ ;  /* 0x0000000302067210 */ /* 0x000fc40007fbe0ff */
[-C--:B------:R-:W-:Y:S01]  /*2c490*/  LEA.HI.X.SX32 R15, R0, R28.reuse, 0x1, P1 ;  /* 0x0000001c000f7211 */ /* 0x080fe200008f0eff */
[----:B--2---:R-:W2:Y:S01]  /*2c4a0*/  LDC R25, c[0x0][0x248] ;  /* 0x00009200ff197b82 */ /* 0x004ea20000000800 */
[----:B------:R-:W-:Y:S01]  /*2c4b0*/  PRMT R17, R26, 0x7773, RZ ;  /* 0x000077731a117816 */ /* 0x000fe200000000ff */
[----:B-1----:R-:W-:Y:S01]  /*2c4c0*/  IMAD R0, R21, 0x4, R0 ;  /* 0x0000000415007824 */ /* 0x002fe200078e0200 */
[----:B------:R-:W-:Y:S02]  /*2c4d0*/  PRMT R27, R27, 0x7773, RZ ;  /* 0x000077731b1b7816 */ /* 0x000fe400000000ff */
[----:B------:R-:W-:Y:S01]  /*2c4e0*/  LEA.HI.X.SX32 R7, R2, R28, 0x1, P5 ;  /* 0x0000001c02077211 */ /* 0x000fe200028f0eff */
[----:B------:R1:W-:Y:S01]  /*2c4f0*/  @P3 STG.E.U8 desc[UR28][R14.64], R17 ;  /* 0x000000110e003986 */ /* 0x0003e2000c10111c */
[----:B---3--:R-:W-:-:S03]  /*2c500*/  IMAD R2, R19, 0x2, R0 ;  /* 0x0000000213027824 */ /* 0x008fc600078e0200 */
[----:B------:R3:W-:Y:S01]  /*2c510*/  @P6 STG.E.U8 desc[UR28][R6.64], R27 ;  /* 0x0000001b06006986 */ /* 0x0007e2000c10111c */
[----:B------:R-:W-:-:S04]  /*2c520*/  IADD3 R12, P6, R0, R3, RZ ;  /* 0x00000003000c7210 */ /* 0x000fc80007fde0ff */
[----:B------:R-:W-:Y:S01]  /*2c530*/  LEA.HI.X.SX32 R13, R0, R28, 0x1, P6 ;  /* 0x0000001c000d7211 */ /* 0x000fe200030f0eff */
[----:B0-----:R-:W-:Y:S01]  /*2c540*/  IMAD R0, R31, 0x2, R2 ;  /* 0x000000021f007824 */ /* 0x001fe200078e0202 */
[----:B-1----:R-:W-:-:S04]  /*2c550*/  IADD3 R14, P6, R2, R3, RZ ;  /* 0x00000003020e7210 */ /* 0x002fc80007fde0ff */
[----:B------:R-:W-:Y:S01]  /*2c560*/  LEA.HI.X.SX32 R15, R2, R28, 0x1, P6 ;  /* 0x0000001c020f7211 */ /* 0x000fe200030f0eff */
[----:B---3--:R-:W0:Y:S01]  /*2c570*/  LDC R27, c[0x0][0x248] ;  /* 0x00009200ff1b7b82 */ /* 0x008e220000000800 */
[----:B--2---:R-:W-:Y:S01]  /*2c580*/  IMAD R2, R25, 0x2, R0 ;  /* 0x0000000219027824 */ /* 0x004fe200078e0200 */
[----:B------:R-:W-:Y:S02]  /*2c590*/  IADD3 R6, P6, R0, R3, RZ ;  /* 0x0000000300067210 */ /* 0x000fe40007fde0ff */
[----:B------:R-:W-:Y:S01]  /*2c5a0*/  ISETP.LT.AND P1, PT, R50, UR7, !P0 ;  /* 0x0000000732007c0c */ /* 0x000fe2000c721270 */
[----:B------:R-:W-:-:S03]  /*2c5b0*/  ULDC UR7, c[0x0][0x22c] ;  /* 0x00008b0000077ab9 */ /* 0x000fc60000000800 */
[----:B------:R-:W1:Y:S01]  /*2c5c0*/  LDC R25, c[0x0][0x248] ;  /* 0x00009200ff197b82 */ /* 0x000e620000000800 */
[-C--:B------:R-:W-:Y:S02]  /*2c5d0*/  LEA.HI.X.SX32 R7, R0, R28.reuse, 0x1, P6 ;  /* 0x0000001c00077211 */ /* 0x080fe400030f0eff */
[----:B------:R-:W-:Y:S01]  /*2c5e0*/  ISETP.LT.AND P5, PT, R46, UR4, !P0 ;  /* 0x000000042e007c0c */ /* 0x000fe2000c7a1270 */
[----:B------:R-:W-:Y:S01]  /*2c5f0*/  ULDC UR4, c[0x0][0x22c] ;  /* 0x00008b0000047ab9 */ /* 0x000fe20000000800 */
[----:B------:R-:W-:Y:S02]  /*2c600*/  IADD3 R16, P6, R2, R3, RZ ;  /* 0x0000000302107210 */ /* 0x000fe40007fde0ff */
[----:B------:R-:W-:Y:S02]  /*2c610*/  PRMT R23, R8, 0x7770, RZ ;  /* 0x0000777008177816 */ /* 0x000fe400000000ff */
[----:B------:R-:W-:Y:S01]  /*2c620*/  LEA.HI.X.SX32 R17, R2, R28, 0x1, P6 ;  /* 0x0000001c02117211 */ /* 0x000fe200030f0eff */
[----:B------:R-:W-:Y:S01]  /*2c630*/  IMAD R2, R33, 0x2, R2 ;  /* 0x0000000221027824 */ /* 0x000fe200078e0202 */
[----:B------:R-:W-:Y:S01]  /*2c640*/  PRMT R21, R9, 0x7770, RZ ;  /* 0x0000777009157816 */ /* 0x000fe200000000ff */
[----:B------:R2:W-:Y:S01]  /*2c650*/  @P4 STG.E.U8 desc[UR28][R12.64], R23 ;  /* 0x000000170c004986 */ /* 0x0005e2000c10111c */
[----:B------:R-:W-:Y:S01]  /*2c660*/  PRMT R19, R10, 0x7770, RZ ;  /* 0x000077700a137816 */ /* 0x000fe200000000ff */
[----:B------:R-:W-:Y:S01]  /*2c670*/  IMAD R0, R35, 0x2, R2 ;  /* 0x0000000223007824 */ /* 0x000fe200078e0202 */
[----:B------:R-:W-:Y:S01]  /*2c680*/  ISETP.LT.AND P3, PT, R48, UR5, !P0 ;  /* 0x0000000530007c0c */ /* 0x000fe2000c761270 */
[----:B------:R-:W-:Y:S01]  /*2c690*/  @P2 STG.E.U8 desc[UR28][R14.64], R21 ;  /* 0x000000150e002986 */ /* 0x000fe2000c10111c */
[----:B--2---:R-:W-:-:S03]  /*2c6a0*/  PRMT R23, R11, 0x7770, RZ ;  /* 0x000077700b177816 */ /* 0x004fc600000000ff */
[----:B------:R2:W-:Y:S01]  /*2c6b0*/  @P1 STG.E.U8 desc[UR28][R6.64], R19 ;  /* 0x0000001306001986 */ /* 0x0005e2000c10111c */
[CC--:B------:R-:W-:Y:S01]  /*2c6c0*/  IADD3 R12, P6, R2.reuse, R3.reuse, RZ ;  /* 0x00000003020c7210 */ /* 0x0c0fe20007fde0ff */
[----:B------:R-:W-:Y:S02]  /*2c6d0*/  ULDC UR5, c[0x0][0x22c] ;  /* 0x00008b0000057ab9 */ /* 0x000fe40000000800 */
[----:B------:R3:W-:Y:S01]  /*2c6e0*/  @P5 STG.E.U8 desc[UR28][R16.64], R23 ;  /* 0x0000001710005986 */ /* 0x0007e2000c10111c */
[----:B------:R-:W-:Y:S01]  /*2c6f0*/  ISETP.LT.AND P4, PT, R45, UR4, !P0 ;  /* 0x000000042d007c0c */ /* 0x000fe2000c781270 */
[----:B------:R-:W-:Y:S01]  /*2c700*/  ULDC UR4, c[0x0][0x22c] ;  /* 0x00008b0000047ab9 */ /* 0x000fe20000000800 */
[----:B------:R-:W-:Y:S02]  /*2c710*/  LEA.HI.X.SX32 R13, R2, R28, 0x1, P6 ;  /* 0x0000001c020d7211 */ /* 0x000fe400030f0eff */
[----:B--2---:R-:W-:Y:S02]  /*2c720*/  IADD3 R6, P5, R0, R3, RZ ;  /* 0x0000000300067210 */ /* 0x004fe40007fbe0ff */
[----:B------:R-:W-:-:S02]  /*2c730*/  PRMT R21, R8, 0x7771, RZ ;  /* 0x0000777108157816 */ /* 0x000fc400000000ff */
[-C--:B------:R-:W-:Y:S01]  /*2c740*/  LEA.HI.X.SX32 R7, R0, R28.reuse, 0x1, P5 ;  /* 0x0000001c00077211 */ /* 0x080fe200028f0eff */
[----:B-1----:R-:W-:Y:S01]  /*2c750*/  IMAD R0, R25, 0x2, R0 ;  /* 0x0000000219007824 */ /* 0x002fe200078e0200 */
[----:B------:R-:W-:Y:S01]  /*2c760*/  ISETP.LT.AND P2, PT, R44, UR4, !P0 ;  /* 0x000000042c007c0c */ /* 0x000fe2000c741270 */
[----:B---3--:R-:W1:Y:S01]  /*2c770*/  LDC R23, c[0x0][0x248] ;  /* 0x00009200ff177b82 */ /* 0x008e620000000800 */
[----:B------:R-:W-:Y:S01]  /*2c780*/  ULDC UR4, c[0x0][0x22c] ;  /* 0x00008b0000047ab9 */ /* 0x000fe20000000800 */
[----:B------:R2:W-:Y:S01]  /*2c790*/  @P3 STG.E.U8 desc[UR28][R12.64], R21 ;  /* 0x000000150c003986 */ /* 0x0005e2000c10111c */
[----:B------:R-:W-:Y:S01]  /*2c7a0*/  ISETP.LT.AND P1, PT, R43, UR4, !P0 ;  /* 0x000000042b007c0c */ /* 0x000fe2000c721270 */
[----:B------:R-:W-:Y:S01]  /*2c7b0*/  ULDC UR4, c[0x0][0x22c] ;  /* 0x00008b0000047ab9 */ /* 0x000fe20000000800 */
[----:B------:R-:W-:Y:S02]  /*2c7c0*/  IADD3 R14, P3, R0, R3, RZ ;  /* 0x00000003000e7210 */ /* 0x000fe40007f7e0ff */
[----:B------:R-:W-:Y:S01]  /*2c7d0*/  PRMT R19, R9, 0x7771, RZ ;  /* 0x0000777109137816 */ /* 0x000fe200000000ff */
[----:B------:R-:W3:Y:S01]  /*2c7e0*/  LDC R25, c[0x0][0x248] ;  /* 0x00009200ff197b82 */ /* 0x000ee20000000800 */
[----:B------:R-:W-:Y:S01]  /*2c7f0*/  ISETP.LT.AND P6, PT, R42, UR4, !P0 ;  /* 0x000000042a007c0c */ /* 0x000fe2000c7c1270 */
[----:B------:R-:W-:Y:S01]  /*2c800*/  ULDC UR4, c[0x0][0x248] ;  /* 0x0000920000047ab9 */ /* 0x000fe20000000800 */
[----:B------:R-:W-:Y:S01]  /*2c810*/  LEA.HI.X.SX32 R15, R0, R28, 0x1, P3 ;  /* 0x0000001c000f7211 */ /* 0x000fe200018f0eff */
[----:B------:R4:W-:Y:S01]  /*2c820*/  @P4 STG.E.U8 desc[UR28][R6.64], R19 ;  /* 0x0000001306004986 */ /* 0x0009e2000c10111c */
[----:B------:R-:W-:-:S02]  /*2c830*/  PRMT R17, R10, 0x7771, RZ ;  /* 0x000077710a117816 */ /* 0x000fc400000000ff */
[C---:B------:R-:W-:Y:S01]  /*2c840*/  ISETP.LT.AND P3, PT, R5.reuse, UR5, !P0 ;  /* 0x0000000505007c0c */ /* 0x040fe2000c761270 */
[----:B------:R-:W-:Y:S01]  /*2c850*/  IMAD R5, R5, UR4, RZ ;  /* 0x0000000405057c24 */ /* 0x000fe2000f8e02ff */
[----:B--2---:R-:W2:Y:S01]  /*2c860*/  LDC R21, c[0x0][0x248] ;  /* 0x00009200ff157b82 */ /* 0x004ea20000000800 */
[----:B------:R1:W-:Y:S01]  /*2c870*/  @P2 STG.E.U8 desc[UR28][R14.64], R17 ;  /* 0x000000110e002986 */ /* 0x0003e2000c10111c */
[----:B0-----:R-:W-:Y:S01]  /*2c880*/  IMAD R0, R27, 0x4, R0 ;  /* 0x000000041b007824 */ /* 0x001fe200078e0200 */
[----:B------:R-:W-:Y:S01]  /*2c890*/  ULDC UR4, c[0x0][0x22c] ;  /* 0x00008b0000047ab9 */ /* 0x000fe20000000800 */
[----:B------:R-:W-:Y:S01]  /*2c8a0*/  ISETP.LT.AND P5, PT, R41, UR7, !P0 ;  /* 0x0000000729007c0c */ /* 0x000fe2000c7a1270 */
[----:B------:R-:W-:-:S03]  /*2c8b0*/  ULDC UR5, c[0x0][0x22c] ;  /* 0x00008b0000057ab9 */ /* 0x000fc60000000800 */
[----:B----4-:R-:W0:Y:S01]  /*2c8c0*/  LDC R19, c[0x0][0x248] ;  /* 0x00009200ff137b82 */ /* 0x010e220000000800 */
[----:B------:R-:W-:-:S04]  /*2c8d0*/  IADD3 R6, P2, R5, R3, RZ ;  /* 0x0000000305067210 */ /* 0x000fc80007f5e0ff */
[-C--:B------:R-:W-:Y:S02]  /*2c8e0*/  LEA.HI.X.SX32 R7, R5, R28.reuse, 0x1, P2 ;  /* 0x0000001c05077211 */ /* 0x080fe400010f0eff */
[CC--:B------:R-:W-:Y:S01]  /*2c8f0*/  IADD3 R12, P2, R0.reuse, R3.reuse, RZ ;  /* 0x00000003000c7210 */ /* 0x0c0fe20007f5e0ff */
[----:B------:R-:W4:Y:S01]  /*2c900*/  LDC R27, c[0x0][0x248] ;  /* 0x00009200ff1b7b82 */ /* 0x000f220000000800 */
[----:B------:R-:W-:Y:S02]  /*2c910*/  PRMT R5, R11, 0x7771, RZ ;  /* 0x000077710b057816 */ /* 0x000fe400000000ff */
[----:B------:R-:W-:Y:S01]  /*2c920*/  LEA.HI.X.SX32 R13, R0, R28, 0x1, P2 ;  /* 0x0000001c000d7211 */ /* 0x000fe200010f0eff */
[----:B-1----:R-:W-:Y:S01]  /*2c930*/  IMAD R0, R23, 0x2, R0 ;  /* 0x0000000217007824 */ /* 0x002fe200078e0200 */
[----:B------:R-:W-:Y:S01]  /*2c940*/  PRMT R17, R8, 0x7772, RZ ;  /* 0x0000777208117816 */ /* 0x000fe200000000ff */
[----:B------:R1:W-:Y:S04]  /*2c950*/  @P3 STG.E.U8 desc[UR28][R6.64], R5 ;  /* 0x0000000506003986 */ /* 0x0003e8000c10111c */
[----:B------:R3:W-:Y:S01]  /*2c960*/  @P1 STG.E.U8 desc[UR28][R12.64], R17 ;  /* 0x000000110c001986 */ /* 0x0007e2000c10111c */
[----:B------:R-:W-:-:S04]  /*2c970*/  IADD3 R14, P1, R0, R3, RZ ;  /* 0x00000003000e7210 */ /* 0x000fc80007f3e0ff */
[-C--:B------:R-:W-:Y:S01]  /*2c980*/  LEA.HI.X.SX32 R15, R0, R28.reuse, 0x1, P1 ;  /* 0x0000001c000f7211 */ /* 0x080fe200008f0eff */
[----:B0-----:R-:W-:Y:S01]  /*2c990*/  IMAD R0, R19, 0x2, R0 ;  /* 0x0000000213007824 */ /* 0x001fe200078e0200 */
[----:B-1----:R-:W-:Y:S02]  /*2c9a0*/  PRMT R5, R9, 0x7772, RZ ;  /* 0x0000777209057816 */ /* 0x002fe400000000ff */
[----:B------:R-:W-:Y:S01]  /*2c9b0*/  ISETP.LT.AND P4, PT, R40, UR4, !P0 ;  /* 0x0000000428007c0c */ /* 0x000fe2000c781270 */
[----:B------:R-:W-:Y:S02]  /*2c9c0*/  ULDC UR4, c[0x0][0x22c] ;  /* 0x00008b0000047ab9 */ /* 0x000fe40000000800 */
[----:B------:R4:W-:Y:S01]  /*2c9d0*/  @P6 STG.E.U8 desc[UR28][R14.64], R5 ;  /* 0x000000050e006986 */ /* 0x0009e2000c10111c */
[-C--:B------:R-:W-:Y:S01]  /*2c9e0*/  IADD3 R6, P6, R0, R3.reuse, RZ ;  /* 0x0000000300067210 */ /* 0x080fe20007fde0ff */
[----:B--2---:R-:W-:Y:S01]  /*2c9f0*/  IMAD R2, R21, 0x2, R0 ;  /* 0x0000000215027824 */ /* 0x004fe200078e0200 */
[----:B------:R-:W-:Y:S01]  /*2ca00*/  ISETP.LT.AND P3, PT, R38, UR4, !P0 ;  /* 0x0000000426007c0c */ /* 0x000fe2000c761270 */
[----:B------:R-:W-:Y:S01]  /*2ca10*/  ULDC UR4, c[0x0][0x22c] ;  /* 0x00008b0000047ab9 */ /* 0x000fe20000000800 */
[----:B------:R-:W-:Y:S01]  /*2ca20*/  LEA.HI.X.SX32 R7, R0, R28, 0x1, P6 ;  /* 0x0000001c00077211 */ /* 0x000fe200030f0eff */
[----:B---3--:R-:W-:Y:S01]  /*2ca30*/  IMAD R0, R25, 0x2, R2 ;  /* 0x0000000219007824 */ /* 0x008fe200078e0202 */
[----:B------:R-:W-:Y:S01]  /*2ca40*/  ISETP.LT.AND P2, PT, R36, UR4, !P0 ;  /* 0x0000000424007c0c */ /* 0x000fe2000c741270 */
[----:B------:R-:W-:Y:S01]  /*2ca50*/  ULDC UR4, c[0x0][0x22c] ;  /* 0x00008b0000047ab9 */ /* 0x000fe20000000800 */
[----:B------:R-:W-:-:S02]  /*2ca60*/  IADD3 R12, P6, R2, R3, RZ ;  /* 0x00000003020c7210 */ /* 0x000fc40007fde0ff */
[----:B------:R-:W-:Y:S01]  /*2ca70*/  ISETP.LT.AND P1, PT, R29, UR4, !P0 ;  /* 0x000000041d007c0c */ /* 0x000fe2000c721270 */
[----:B----4-:R-:W-:Y:S01]  /*2ca80*/  IMAD R15, R27, 0x2, R0 ;  /* 0x000000021b0f7824 */ /* 0x010fe200078e0200 */
[----:B------:R-:W-:Y:S01]  /*2ca90*/  ULDC UR4, c[0x0][0x248] ;  /* 0x0000920000047ab9 */ /* 0x000fe20000000800 */
[----:B------:R-:W-:Y:S01]  /*2caa0*/  PRMT R23, R10, 0x7772, RZ ;  /* 0x000077720a177816 */ /* 0x000fe200000000ff */
[C---:B------:R-:W-:Y:S01]  /*2cab0*/  IMAD R16, R4.reuse, UR4, RZ ;  /* 0x0000000404107c24 */ /* 0x040fe2000f8e02ff */
[----:B------:R-:W-:Y:S02]  /*2cac0*/  ISETP.LT.AND P0, PT, R4, UR5, !P0 ;  /* 0x0000000504007c0c */ /* 0x000fe4000c701270 */
[----:B------:R-:W-:Y:S02]  /*2cad0*/  LEA.HI.X.SX32 R13, R2, R28, 0x1, P6 ;  /* 0x0000001c020d7211 */ /* 0x000fe400030f0eff */
[----:B------:R-:W-:Y:S01]  /*2cae0*/  PRMT R19, R8, 0x7773, RZ ;  /* 0x0000777308137816 */ /* 0x000fe200000000ff */
[----:B------:R-:W-:Y:S01]  /*2caf0*/  IMAD R8, R18, 0x2, R15 ;  /* 0x0000000212087824 */ /* 0x000fe200078e020f */
[----:B------:R-:W-:-:S02]  /*2cb00*/  IADD3 R4, P6, R0, R3, RZ ;  /* 0x0000000300047210 */ /* 0x000fc40007fde0ff */
[----:B------:R-:W-:Y:S01]  /*2cb10*/  PRMT R21, R11, 0x7772, RZ ;  /* 0x000077720b157816 */ /* 0x000fe200000000ff */
[----:B------:R0:W-:Y:S01]  /*2cb20*/  @P5 STG.E.U8 desc[UR28][R6.64], R23 ;  /* 0x0000001706005986 */ /* 0x0001e2000c10111c */
[-C--:B------:R-:W-:Y:S02]  /*2cb30*/  IADD3 R2, P5, R15, R3.reuse, RZ ;  /* 0x000000030f027210 */ /* 0x080fe40007fbe0ff */
[----:B------:R-:W-:Y:S01]  /*2cb40*/  LEA.HI.X.SX32 R5, R0, R28, 0x1, P6 ;  /* 0x0000001c00057211 */ /* 0x000fe200030f0eff */
[----:B------:R1:W-:Y:S01]  /*2cb50*/  @P4 STG.E.U8 desc[UR28][R12.64], R21 ;  /* 0x000000150c004986 */ /* 0x0003e2000c10111c */
[-C--:B------:R-:W-:Y:S02]  /*2cb60*/  IADD3 R14, P4, R16, R3.reuse, RZ ;  /* 0x00000003100e7210 */ /* 0x080fe40007f9e0ff */
[----:B------:R-:W-:Y:S02]  /*2cb70*/  PRMT R17, R9, 0x7773, RZ ;  /* 0x0000777309117816 */ /* 0x000fe400000000ff */
[----:B0-----:R-:W-:-:S02]  /*2cb80*/  IADD3 R6, P6, R8, R3, RZ ;  /* 0x0000000308067210 */ /* 0x001fc40007fde0ff */
[-C--:B------:R-:W-:Y:S02]  /*2cb90*/  LEA.HI.X.SX32 R3, R15, R28.reuse, 0x1, P5 ;  /* 0x0000001c0f037211 */ /* 0x080fe400028f0eff */
[----:B------:R-:W-:Y:S02]  /*2cba0*/  PRMT R9, R10, 0x7773, RZ ;  /* 0x000077730a097816 */ /* 0x000fe400000000ff */
[----:B------:R-:W-:Y:S01]  /*2cbb0*/  LEA.HI.X.SX32 R7, R8, R28, 0x1, P6 ;  /* 0x0000001c08077211 */ /* 0x000fe200030f0eff */
[----:B------:R1:W-:Y:S04]  /*2cbc0*/  @P3 STG.E.U8 desc[UR28][R4.64], R19 ;  /* 0x0000001304003986 */ /* 0x0003e8000c10111c */
[----:B------:R1:W-:Y:S01]  /*2cbd0*/  @P2 STG.E.U8 desc[UR28][R2.64], R17 ;  /* 0x0000001102002986 */ /* 0x0003e2000c10111c */
[----:B------:R-:W-:-:S03]  /*2cbe0*/  PRMT R11, R11, 0x7773, RZ ;  /* 0x000077730b0b7816 */ /* 0x000fc600000000ff */
[----:B------:R1:W-:Y:S01]  /*2cbf0*/  @P1 STG.E.U8 desc[UR28][R6.64], R9 ;  /* 0x0000000906001986 */ /* 0x0003e2000c10111c */
[----:B------:R-:W-:Y:S01]  /*2cc00*/  LEA.HI.X.SX32 R15, R16, R28, 0x1, P4 ;  /* 0x0000001c100f7211 */ /* 0x000fe200020f0eff */
[----:B------:R-:W-:Y:S06]  /*2cc10*/  @!P0 EXIT ;  /* 0x000000000000894d */ /* 0x000fec0003800000 */
[----:B------:R-:W-:Y:S01]  /*2cc20*/  STG.E.U8 desc[UR28][R14.64], R11 ;  /* 0x0000000b0e007986 */ /* 0x000fe2000c10111c */
[----:B------:R-:W-:Y:S05]  /*2cc30*/  EXIT ;  /* 0x000000000000794d */ /* 0x000fea0003800000 */
.L_x_3:
[----:B------:R-:W-:-:S00]  /*2cc40*/  BRA `(.L_x_3) ;  /* 0xfffffffc00fc7947 */ /* 0x000fc0000383ffff */
[----:B------:R-:W-:-:S00]  /*2cc50*/  NOP ;  /* 0x0000000000007918 */ /* 0x000fc00000000000 */
        /* <DEDUP_REMOVED lines=10> */
.L_x_4:


//--------------------- .nv.shared.matmul_kernel  --------------------------
	.section	.nv.shared.matmul_kernel,"aw",@nobits
	.sectionflags	@""
	.align	16
	.zero		1024


//--------------------- .nv.shared.reserved.0     --------------------------
	.section	.nv.shared.reserved.0,"aw",@nobits
	.weak		__nv_reservedSMEM_offset_0_alias
	.size		__nv_reservedSMEM_offset_0_alias, 0, 0
	.other		__nv_reservedSMEM_offset_0_alias,@"STO_CUDA_RESERVED_SHARED STV_DEFAULT"
__nv_reservedSMEM_offset_0_alias:
	.zero		0


//--------------------- .nv.constant0.matmul_kernel --------------------------
	.section	.nv.constant0.matmul_kernel,"a",@progbits
	.sectionflags	@""
	.align	4
.nv.constant0.matmul_kernel:
	.zero		608


//--------------------- SYMBOLS --------------------------

	.type		.nv.reservedSmem.offset0,@object
	.size		.nv.reservedSmem.offset0,0x4
